	.target	sm_80

	.elftype	@"ET_EXEC"


//--------------------- .note.nv.tkinfo           --------------------------
	.section	.note.nv.tkinfo,"",@"SHT_NOTE"
	.sectionflags	@"SHF_NOTE_NV_TKINFO"
	.tkinfo
        /*0018*/ 	.word	0x00000002
        /*0030*/ 	.string	""
        /*0030*/ 	.string	"ptxas"
        /*0030*/ 	.string	"Cuda compilation tools, release 13.0, V13.0.88"
        /*0030*/ 	.string	"Build cuda_13.0.r13.0/compiler.36424714_0"
        /*0030*/ 	.string	"-arch sm_80 -m 64 "



//--------------------- .note.nv.cuinfo           --------------------------
	.section	.note.nv.cuinfo,"",@"SHT_NOTE"
	.sectionflags	@"SHF_NOTE_NV_CUINFO"
        /*0018*/ 	.short	0x0002
        /*001a*/ 	.short	0x0050
        /*001c*/ 	.short	0x0082
	.zero		2


//--------------------- .nv.info                  --------------------------
	.section	.nv.info,"",@"SHT_CUDA_INFO"
	.align	4


	//----- nvinfo : EIATTR_REGCOUNT
	.align		4
        /*0000*/ 	.byte	0x04, 0x2f
        /*0002*/ 	.short	(.L_41 - .L_40)
	.align		4
.L_40:
        /*0004*/ 	.word	index@(_Z35group_norm_nhwc_fwd_one_pass_kernelI11Fp32IOFp16WLi512ELi16ELi256EEv26Group_norm_nhwc_fwd_params)
        /*0008*/ 	.word	0x00000061


	//----- nvinfo : EIATTR_FRAME_SIZE
	.align		4
.L_41:
        /*000c*/ 	.byte	0x04, 0x11
        /*000e*/ 	.short	(.L_43 - .L_42)
	.align		4
.L_42:
        /*0010*/ 	.word	index@(_Z35group_norm_nhwc_fwd_one_pass_kernelI11Fp32IOFp16WLi512ELi16ELi256EEv26Group_norm_nhwc_fwd_params)
        /*0014*/ 	.word	0x00000000


	//----- nvinfo : EIATTR_REGCOUNT
	.align		4
.L_43:
        /*0018*/ 	.byte	0x04, 0x2f
        /*001a*/ 	.short	(.L_45 - .L_44)
	.align		4
.L_44:
        /*001c*/ 	.word	index@(_Z35group_norm_nhwc_fwd_one_pass_kernelI11Fp32IOFp16WLi256ELi16ELi256EEv26Group_norm_nhwc_fwd_params)
        /*0020*/ 	.word	0x00000040


	//----- nvinfo : EIATTR_FRAME_SIZE
	.align		4
.L_45:
        /*0024*/ 	.byte	0x04, 0x11
        /*0026*/ 	.short	(.L_47 - .L_46)
	.align		4
.L_46:
        /*0028*/ 	.word	index@(_Z35group_norm_nhwc_fwd_one_pass_kernelI11Fp32IOFp16WLi256ELi16ELi256EEv26Group_norm_nhwc_fwd_params)
        /*002c*/ 	.word	0x00000000


	//----- nvinfo : EIATTR_REGCOUNT
	.align		4
.L_47:
        /*0030*/ 	.byte	0x04, 0x2f
        /*0032*/ 	.short	(.L_49 - .L_48)
	.align		4
.L_48:
        /*0034*/ 	.word	index@(_Z35group_norm_nhwc_fwd_one_pass_kernelI11Fp32IOFp16WLi128ELi16ELi256EEv26Group_norm_nhwc_fwd_params)
        /*0038*/ 	.word	0x00000020


	//----- nvinfo : EIATTR_FRAME_SIZE
	.align		4
.L_49:
        /*003c*/ 	.byte	0x04, 0x11
        /*003e*/ 	.short	(.L_51 - .L_50)
	.align		4
.L_50:
        /*0040*/ 	.word	index@(_Z35group_norm_nhwc_fwd_one_pass_kernelI11Fp32IOFp16WLi128ELi16ELi256EEv26Group_norm_nhwc_fwd_params)
        /*0044*/ 	.word	0x00000000


	//----- nvinfo : EIATTR_REGCOUNT
	.align		4
.L_51:
        /*0048*/ 	.byte	0x04, 0x2f
        /*004a*/ 	.short	(.L_53 - .L_52)
	.align		4
.L_52:
        /*004c*/ 	.word	index@(_Z35group_norm_nhwc_fwd_one_pass_kernelI11Fp32IOFp16WLi64ELi16ELi256EEv26Group_norm_nhwc_fwd_params)
        /*0050*/ 	.word	0x00000020


	//----- nvinfo : EIATTR_FRAME_SIZE
	.align		4
.L_53:
        /*0054*/ 	.byte	0x04, 0x11
        /*0056*/ 	.short	(.L_55 - .L_54)
	.align		4
.L_54:
        /*0058*/ 	.word	index@(_Z35group_norm_nhwc_fwd_one_pass_kernelI11Fp32IOFp16WLi64ELi16ELi256EEv26Group_norm_nhwc_fwd_params)
        /*005c*/ 	.word	0x00000000


	//----- nvinfo : EIATTR_REGCOUNT
	.align		4
.L_55:
        /*0060*/ 	.byte	0x04, 0x2f
        /*0062*/ 	.short	(.L_57 - .L_56)
	.align		4
.L_56:
        /*0064*/ 	.word	index@(_Z35group_norm_nhwc_fwd_one_pass_kernelI11Fp32IOBf16WLi512ELi16ELi256EEv26Group_norm_nhwc_fwd_params)
        /*0068*/ 	.word	0x00000061


	//----- nvinfo : EIATTR_FRAME_SIZE
	.align		4
.L_57:
        /*006c*/ 	.byte	0x04, 0x11
        /*006e*/ 	.short	(.L_59 - .L_58)
	.align		4
.L_58:
        /*0070*/ 	.word	index@(_Z35group_norm_nhwc_fwd_one_pass_kernelI11Fp32IOBf16WLi512ELi16ELi256EEv26Group_norm_nhwc_fwd_params)
        /*0074*/ 	.word	0x00000000


	//----- nvinfo : EIATTR_REGCOUNT
	.align		4
.L_59:
        /*0078*/ 	.byte	0x04, 0x2f
        /*007a*/ 	.short	(.L_61 - .L_60)
	.align		4
.L_60:
        /*007c*/ 	.word	index@(_Z35group_norm_nhwc_fwd_one_pass_kernelI11Fp32IOBf16WLi256ELi16ELi256EEv26Group_norm_nhwc_fwd_params)
        /*0080*/ 	.word	0x00000040


	//----- nvinfo : EIATTR_FRAME_SIZE
	.align		4
.L_61:
        /*0084*/ 	.byte	0x04, 0x11
        /*0086*/ 	.short	(.L_63 - .L_62)
	.align		4
.L_62:
        /*0088*/ 	.word	index@(_Z35group_norm_nhwc_fwd_one_pass_kernelI11Fp32IOBf16WLi256ELi16ELi256EEv26Group_norm_nhwc_fwd_params)
        /*008c*/ 	.word	0x00000000


	//----- nvinfo : EIATTR_REGCOUNT
	.align		4
.L_63:
        /*0090*/ 	.byte	0x04, 0x2f
        /*0092*/ 	.short	(.L_65 - .L_64)
	.align		4
.L_64:
        /*0094*/ 	.word	index@(_Z35group_norm_nhwc_fwd_one_pass_kernelI11Fp32IOBf16WLi128ELi16ELi256EEv26Group_norm_nhwc_fwd_params)
        /*0098*/ 	.word	0x00000020


	//----- nvinfo : EIATTR_FRAME_SIZE
	.align		4
.L_65:
        /*009c*/ 	.byte	0x04, 0x11
        /*009e*/ 	.short	(.L_67 - .L_66)
	.align		4
.L_66:
        /*00a0*/ 	.word	index@(_Z35group_norm_nhwc_fwd_one_pass_kernelI11Fp32IOBf16WLi128ELi16ELi256EEv26Group_norm_nhwc_fwd_params)
        /*00a4*/ 	.word	0x00000000


	//----- nvinfo : EIATTR_REGCOUNT
	.align		4
.L_67:
        /*00a8*/ 	.byte	0x04, 0x2f
        /*00aa*/ 	.short	(.L_69 - .L_68)
	.align		4
.L_68:
        /*00ac*/ 	.word	index@(_Z35group_norm_nhwc_fwd_one_pass_kernelI11Fp32IOBf16WLi64ELi16ELi256EEv26Group_norm_nhwc_fwd_params)
        /*00b0*/ 	.word	0x00000020


	//----- nvinfo : EIATTR_FRAME_SIZE
	.align		4
.L_69:
        /*00b4*/ 	.byte	0x04, 0x11
        /*00b6*/ 	.short	(.L_71 - .L_70)
	.align		4
.L_70:
        /*00b8*/ 	.word	index@(_Z35group_norm_nhwc_fwd_one_pass_kernelI11Fp32IOBf16WLi64ELi16ELi256EEv26Group_norm_nhwc_fwd_params)
        /*00bc*/ 	.word	0x00000000


	//----- nvinfo : EIATTR_REGCOUNT
	.align		4
.L_71:
        /*00c0*/ 	.byte	0x04, 0x2f
        /*00c2*/ 	.short	(.L_73 - .L_72)
	.align		4
.L_72:
        /*00c4*/ 	.word	index@(_Z35group_norm_nhwc_fwd_one_pass_kernelI11Fp32IOFp32WLi512ELi16ELi256EEv26Group_norm_nhwc_fwd_params)
        /*00c8*/ 	.word	0x00000060


	//----- nvinfo : EIATTR_FRAME_SIZE
	.align		4
.L_73:
        /*00cc*/ 	.byte	0x04, 0x11
        /*00ce*/ 	.short	(.L_75 - .L_74)
	.align		4
.L_74:
        /*00d0*/ 	.word	index@(_Z35group_norm_nhwc_fwd_one_pass_kernelI11Fp32IOFp32WLi512ELi16ELi256EEv26Group_norm_nhwc_fwd_params)
        /*00d4*/ 	.word	0x00000000


	//----- nvinfo : EIATTR_REGCOUNT
	.align		4
.L_75:
        /*00d8*/ 	.byte	0x04, 0x2f
        /*00da*/ 	.short	(.L_77 - .L_76)
	.align		4
.L_76:
        /*00dc*/ 	.word	index@(_Z35group_norm_nhwc_fwd_one_pass_kernelI11Fp32IOFp32WLi256ELi16ELi256EEv26Group_norm_nhwc_fwd_params)
        /*00e0*/ 	.word	0x00000040


	//----- nvinfo : EIATTR_FRAME_SIZE
	.align		4
.L_77:
        /*00e4*/ 	.byte	0x04, 0x11
        /*00e6*/ 	.short	(.L_79 - .L_78)
	.align		4
.L_78:
        /*00e8*/ 	.word	index@(_Z35group_norm_nhwc_fwd_one_pass_kernelI11Fp32IOFp32WLi256ELi16ELi256EEv26Group_norm_nhwc_fwd_params)
        /*00ec*/ 	.word	0x00000000


	//----- nvinfo : EIATTR_REGCOUNT
	.align		4
.L_79:
        /*00f0*/ 	.byte	0x04, 0x2f
        /*00f2*/ 	.short	(.L_81 - .L_80)
	.align		4
.L_80:
        /*00f4*/ 	.word	index@(_Z35group_norm_nhwc_fwd_one_pass_kernelI11Fp32IOFp32WLi128ELi16ELi256EEv26Group_norm_nhwc_fwd_params)
        /*00f8*/ 	.word	0x00000020


	//----- nvinfo : EIATTR_FRAME_SIZE
	.align		4
.L_81:
        /*00fc*/ 	.byte	0x04, 0x11
        /*00fe*/ 	.short	(.L_83 - .L_82)
	.align		4
.L_82:
        /*0100*/ 	.word	index@(_Z35group_norm_nhwc_fwd_one_pass_kernelI11Fp32IOFp32WLi128ELi16ELi256EEv26Group_norm_nhwc_fwd_params)
        /*0104*/ 	.word	0x00000000


	//----- nvinfo : EIATTR_REGCOUNT
	.align		4
.L_83:
        /*0108*/ 	.byte	0x04, 0x2f
        /*010a*/ 	.short	(.L_85 - .L_84)
	.align		4
.L_84:
        /*010c*/ 	.word	index@(_Z35group_norm_nhwc_fwd_one_pass_kernelI11Fp32IOFp32WLi64ELi16ELi256EEv26Group_norm_nhwc_fwd_params)
        /*0110*/ 	.word	0x00000020


	//----- nvinfo : EIATTR_FRAME_SIZE
	.align		4
.L_85:
        /*0114*/ 	.byte	0x04, 0x11
        /*0116*/ 	.short	(.L_87 - .L_86)
	.align		4
.L_86:
        /*0118*/ 	.word	index@(_Z35group_norm_nhwc_fwd_one_pass_kernelI11Fp32IOFp32WLi64ELi16ELi256EEv26Group_norm_nhwc_fwd_params)
        /*011c*/ 	.word	0x00000000


	//----- nvinfo : EIATTR_REGCOUNT
	.align		4
.L_87:
        /*0120*/ 	.byte	0x04, 0x2f
        /*0122*/ 	.short	(.L_89 - .L_88)
	.align		4
.L_88:
        /*0124*/ 	.word	index@(_Z35group_norm_nhwc_fwd_one_pass_kernelI11Fp16IOFp16WLi512ELi16ELi256EEv26Group_norm_nhwc_fwd_params)
        /*0128*/ 	.word	0x00000059


	//----- nvinfo : EIATTR_FRAME_SIZE
	.align		4
.L_89:
        /*012c*/ 	.byte	0x04, 0x11
        /*012e*/ 	.short	(.L_91 - .L_90)
	.align		4
.L_90:
        /*0130*/ 	.word	index@(_Z35group_norm_nhwc_fwd_one_pass_kernelI11Fp16IOFp16WLi512ELi16ELi256EEv26Group_norm_nhwc_fwd_params)
        /*0134*/ 	.word	0x00000000


	//----- nvinfo : EIATTR_REGCOUNT
	.align		4
.L_91:
        /*0138*/ 	.byte	0x04, 0x2f
        /*013a*/ 	.short	(.L_93 - .L_92)
	.align		4
.L_92:
        /*013c*/ 	.word	index@(_Z35group_norm_nhwc_fwd_one_pass_kernelI11Fp16IOFp16WLi256ELi16ELi256EEv26Group_norm_nhwc_fwd_params)
        /*0140*/ 	.word	0x00000030


	//----- nvinfo : EIATTR_FRAME_SIZE
	.align		4
.L_93:
        /*0144*/ 	.byte	0x04, 0x11
        /*0146*/ 	.short	(.L_95 - .L_94)
	.align		4
.L_94:
        /*0148*/ 	.word	index@(_Z35group_norm_nhwc_fwd_one_pass_kernelI11Fp16IOFp16WLi256ELi16ELi256EEv26Group_norm_nhwc_fwd_params)
        /*014c*/ 	.word	0x00000000


	//----- nvinfo : EIATTR_REGCOUNT
	.align		4
.L_95:
        /*0150*/ 	.byte	0x04, 0x2f
        /*0152*/ 	.short	(.L_97 - .L_96)
	.align		4
.L_96:
        /*0154*/ 	.word	index@(_Z35group_norm_nhwc_fwd_one_pass_kernelI11Fp16IOFp16WLi128ELi16ELi256EEv26Group_norm_nhwc_fwd_params)
        /*0158*/ 	.word	0x00000020


	//----- nvinfo : EIATTR_FRAME_SIZE
	.align		4
.L_97:
        /*015c*/ 	.byte	0x04, 0x11
        /*015e*/ 	.short	(.L_99 - .L_98)
	.align		4
.L_98:
        /*0160*/ 	.word	index@(_Z35group_norm_nhwc_fwd_one_pass_kernelI11Fp16IOFp16WLi128ELi16ELi256EEv26Group_norm_nhwc_fwd_params)
        /*0164*/ 	.word	0x00000000


	//----- nvinfo : EIATTR_REGCOUNT
	.align		4
.L_99:
        /*0168*/ 	.byte	0x04, 0x2f
        /*016a*/ 	.short	(.L_101 - .L_100)
	.align		4
.L_100:
        /*016c*/ 	.word	index@(_Z35group_norm_nhwc_fwd_one_pass_kernelI11Fp16IOFp16WLi64ELi16ELi256EEv26Group_norm_nhwc_fwd_params)
        /*0170*/ 	.word	0x00000020


	//----- nvinfo : EIATTR_FRAME_SIZE
	.align		4
.L_101:
        /*0174*/ 	.byte	0x04, 0x11
        /*0176*/ 	.short	(.L_103 - .L_102)
	.align		4
.L_102:
        /*0178*/ 	.word	index@(_Z35group_norm_nhwc_fwd_one_pass_kernelI11Fp16IOFp16WLi64ELi16ELi256EEv26Group_norm_nhwc_fwd_params)
        /*017c*/ 	.word	0x00000000


	//----- nvinfo : EIATTR_REGCOUNT
	.align		4
.L_103:
        /*0180*/ 	.byte	0x04, 0x2f
        /*0182*/ 	.short	(.L_105 - .L_104)
	.align		4
.L_104:
        /*0184*/ 	.word	index@(_Z35group_norm_nhwc_fwd_one_pass_kernelI11Fp16IOBf16WLi512ELi16ELi256EEv26Group_norm_nhwc_fwd_params)
        /*0188*/ 	.word	0x00000059


	//----- nvinfo : EIATTR_FRAME_SIZE
	.align		4
.L_105:
        /*018c*/ 	.byte	0x04, 0x11
        /*018e*/ 	.short	(.L_107 - .L_106)
	.align		4
.L_106:
        /*0190*/ 	.word	index@(_Z35group_norm_nhwc_fwd_one_pass_kernelI11Fp16IOBf16WLi512ELi16ELi256EEv26Group_norm_nhwc_fwd_params)
        /*0194*/ 	.word	0x00000000


	//----- nvinfo : EIATTR_REGCOUNT
	.align		4
.L_107:
        /*0198*/ 	.byte	0x04, 0x2f
        /*019a*/ 	.short	(.L_109 - .L_108)
	.align		4
.L_108:
        /*019c*/ 	.word	index@(_Z35group_norm_nhwc_fwd_one_pass_kernelI11Fp16IOBf16WLi256ELi16ELi256EEv26Group_norm_nhwc_fwd_params)
        /*01a0*/ 	.word	0x00000030


	//----- nvinfo : EIATTR_FRAME_SIZE
	.align		4
.L_109:
        /*01a4*/ 	.byte	0x04, 0x11
        /*01a6*/ 	.short	(.L_111 - .L_110)
	.align		4
.L_110:
        /*01a8*/ 	.word	index@(_Z35group_norm_nhwc_fwd_one_pass_kernelI11Fp16IOBf16WLi256ELi16ELi256EEv26Group_norm_nhwc_fwd_params)
        /*01ac*/ 	.word	0x00000000


	//----- nvinfo : EIATTR_REGCOUNT
	.align		4
.L_111:
        /*01b0*/ 	.byte	0x04, 0x2f
        /*01b2*/ 	.short	(.L_113 - .L_112)
	.align		4
.L_112:
        /*01b4*/ 	.word	index@(_Z35group_norm_nhwc_fwd_one_pass_kernelI11Fp16IOBf16WLi128ELi16ELi256EEv26Group_norm_nhwc_fwd_params)
        /*01b8*/ 	.word	0x00000020


	//----- nvinfo : EIATTR_FRAME_SIZE
	.align		4
.L_113:
        /*01bc*/ 	.byte	0x04, 0x11
        /*01be*/ 	.short	(.L_115 - .L_114)
	.align		4
.L_114:
        /*01c0*/ 	.word	index@(_Z35group_norm_nhwc_fwd_one_pass_kernelI11Fp16IOBf16WLi128ELi16ELi256EEv26Group_norm_nhwc_fwd_params)
        /*01c4*/ 	.word	0x00000000


	//----- nvinfo : EIATTR_REGCOUNT
	.align		4
.L_115:
        /*01c8*/ 	.byte	0x04, 0x2f
        /*01ca*/ 	.short	(.L_117 - .L_116)
	.align		4
.L_116:
        /*01cc*/ 	.word	index@(_Z35group_norm_nhwc_fwd_one_pass_kernelI11Fp16IOBf16WLi64ELi16ELi256EEv26Group_norm_nhwc_fwd_params)
        /*01d0*/ 	.word	0x00000020


	//----- nvinfo : EIATTR_FRAME_SIZE
	.align		4
.L_117:
        /*01d4*/ 	.byte	0x04, 0x11
        /*01d6*/ 	.short	(.L_119 - .L_118)
	.align		4
.L_118:
        /*01d8*/ 	.word	index@(_Z35group_norm_nhwc_fwd_one_pass_kernelI11Fp16IOBf16WLi64ELi16ELi256EEv26Group_norm_nhwc_fwd_params)
        /*01dc*/ 	.word	0x00000000


	//----- nvinfo : EIATTR_REGCOUNT
	.align		4
.L_119:
        /*01e0*/ 	.byte	0x04, 0x2f
        /*01e2*/ 	.short	(.L_121 - .L_120)
	.align		4
.L_120:
        /*01e4*/ 	.word	index@(_Z35group_norm_nhwc_fwd_one_pass_kernelI11Fp16IOFp32WLi512ELi16ELi256EEv26Group_norm_nhwc_fwd_params)
        /*01e8*/ 	.word	0x00000059


	//----- nvinfo : EIATTR_FRAME_SIZE
	.align		4
.L_121:
        /*01ec*/ 	.byte	0x04, 0x11
        /*01ee*/ 	.short	(.L_123 - .L_122)
	.align		4
.L_122:
        /*01f0*/ 	.word	index@(_Z35group_norm_nhwc_fwd_one_pass_kernelI11Fp16IOFp32WLi512ELi16ELi256EEv26Group_norm_nhwc_fwd_params)
        /*01f4*/ 	.word	0x00000000


	//----- nvinfo : EIATTR_REGCOUNT
	.align		4
.L_123:
        /*01f8*/ 	.byte	0x04, 0x2f
        /*01fa*/ 	.short	(.L_125 - .L_124)
	.align		4
.L_124:
        /*01fc*/ 	.word	index@(_Z35group_norm_nhwc_fwd_one_pass_kernelI11Fp16IOFp32WLi256ELi16ELi256EEv26Group_norm_nhwc_fwd_params)
        /*0200*/ 	.word	0x00000030


	//----- nvinfo : EIATTR_FRAME_SIZE
	.align		4
.L_125:
        /*0204*/ 	.byte	0x04, 0x11
        /*0206*/ 	.short	(.L_127 - .L_126)
	.align		4
.L_126:
        /*0208*/ 	.word	index@(_Z35group_norm_nhwc_fwd_one_pass_kernelI11Fp16IOFp32WLi256ELi16ELi256EEv26Group_norm_nhwc_fwd_params)
        /*020c*/ 	.word	0x00000000


	//----- nvinfo : EIATTR_REGCOUNT
	.align		4
.L_127:
        /*0210*/ 	.byte	0x04, 0x2f
        /*0212*/ 	.short	(.L_129 - .L_128)
	.align		4
.L_128:
        /*0214*/ 	.word	index@(_Z35group_norm_nhwc_fwd_one_pass_kernelI11Fp16IOFp32WLi128ELi16ELi256EEv26Group_norm_nhwc_fwd_params)
        /*0218*/ 	.word	0x00000020


	//----- nvinfo : EIATTR_FRAME_SIZE
	.align		4
.L_129:
        /*021c*/ 	.byte	0x04, 0x11
        /*021e*/ 	.short	(.L_131 - .L_130)
	.align		4
.L_130:
        /*0220*/ 	.word	index@(_Z35group_norm_nhwc_fwd_one_pass_kernelI11Fp16IOFp32WLi128ELi16ELi256EEv26Group_norm_nhwc_fwd_params)
        /*0224*/ 	.word	0x00000000


	//----- nvinfo : EIATTR_REGCOUNT
	.align		4
.L_131:
        /*0228*/ 	.byte	0x04, 0x2f
        /*022a*/ 	.short	(.L_133 - .L_132)
	.align		4
.L_132:
        /*022c*/ 	.word	index@(_Z35group_norm_nhwc_fwd_one_pass_kernelI11Fp16IOFp32WLi64ELi16ELi256EEv26Group_norm_nhwc_fwd_params)
        /*0230*/ 	.word	0x00000020


	//----- nvinfo : EIATTR_FRAME_SIZE
	.align		4
.L_133:
        /*0234*/ 	.byte	0x04, 0x11
        /*0236*/ 	.short	(.L_135 - .L_134)
	.align		4
.L_134:
        /*0238*/ 	.word	index@(_Z35group_norm_nhwc_fwd_one_pass_kernelI11Fp16IOFp32WLi64ELi16ELi256EEv26Group_norm_nhwc_fwd_params)
        /*023c*/ 	.word	0x00000000


	//----- nvinfo : EIATTR_REGCOUNT
	.align		4
.L_135:
        /*0240*/ 	.byte	0x04, 0x2f
        /*0242*/ 	.short	(.L_137 - .L_136)
	.align		4
.L_136:
        /*0244*/ 	.word	index@(_Z35group_norm_nhwc_fwd_one_pass_kernelI11Bf16IOFp16WLi512ELi16ELi256EEv26Group_norm_nhwc_fwd_params)
        /*0248*/ 	.word	0x00000059


	//----- nvinfo : EIATTR_FRAME_SIZE
	.align		4
.L_137:
        /*024c*/ 	.byte	0x04, 0x11
        /*024e*/ 	.short	(.L_139 - .L_138)
	.align		4
.L_138:
        /*0250*/ 	.word	index@(_Z35group_norm_nhwc_fwd_one_pass_kernelI11Bf16IOFp16WLi512ELi16ELi256EEv26Group_norm_nhwc_fwd_params)
        /*0254*/ 	.word	0x00000000


	//----- nvinfo : EIATTR_REGCOUNT
	.align		4
.L_139:
        /*0258*/ 	.byte	0x04, 0x2f
        /*025a*/ 	.short	(.L_141 - .L_140)
	.align		4
.L_140:
        /*025c*/ 	.word	index@(_Z35group_norm_nhwc_fwd_one_pass_kernelI11Bf16IOFp16WLi256ELi16ELi256EEv26Group_norm_nhwc_fwd_params)
        /*0260*/ 	.word	0x00000030


	//----- nvinfo : EIATTR_FRAME_SIZE
	.align		4
.L_141:
        /*0264*/ 	.byte	0x04, 0x11
        /*0266*/ 	.short	(.L_143 - .L_142)
	.align		4
.L_142:
        /*0268*/ 	.word	index@(_Z35group_norm_nhwc_fwd_one_pass_kernelI11Bf16IOFp16WLi256ELi16ELi256EEv26Group_norm_nhwc_fwd_params)
        /*026c*/ 	.word	0x00000000


	//----- nvinfo : EIATTR_REGCOUNT
	.align		4
.L_143:
        /*0270*/ 	.byte	0x04, 0x2f
        /*0272*/ 	.short	(.L_145 - .L_144)
	.align		4
.L_144:
        /*0274*/ 	.word	index@(_Z35group_norm_nhwc_fwd_one_pass_kernelI11Bf16IOFp16WLi128ELi16ELi256EEv26Group_norm_nhwc_fwd_params)
        /*0278*/ 	.word	0x00000020


	//----- nvinfo : EIATTR_FRAME_SIZE
	.align		4
.L_145:
        /*027c*/ 	.byte	0x04, 0x11
        /*027e*/ 	.short	(.L_147 - .L_146)
	.align		4
.L_146:
        /*0280*/ 	.word	index@(_Z35group_norm_nhwc_fwd_one_pass_kernelI11Bf16IOFp16WLi128ELi16ELi256EEv26Group_norm_nhwc_fwd_params)
        /*0284*/ 	.word	0x00000000


	//----- nvinfo : EIATTR_REGCOUNT
	.align		4
.L_147:
        /*0288*/ 	.byte	0x04, 0x2f
        /*028a*/ 	.short	(.L_149 - .L_148)
	.align		4
.L_148:
        /*028c*/ 	.word	index@(_Z35group_norm_nhwc_fwd_one_pass_kernelI11Bf16IOFp16WLi64ELi16ELi256EEv26Group_norm_nhwc_fwd_params)
        /*0290*/ 	.word	0x00000020


	//----- nvinfo : EIATTR_FRAME_SIZE
	.align		4
.L_149:
        /*0294*/ 	.byte	0x04, 0x11
        /*0296*/ 	.short	(.L_151 - .L_150)
	.align		4
.L_150:
        /*0298*/ 	.word	index@(_Z35group_norm_nhwc_fwd_one_pass_kernelI11Bf16IOFp16WLi64ELi16ELi256EEv26Group_norm_nhwc_fwd_params)
        /*029c*/ 	.word	0x00000000


	//----- nvinfo : EIATTR_REGCOUNT
	.align		4
.L_151:
        /*02a0*/ 	.byte	0x04, 0x2f
        /*02a2*/ 	.short	(.L_153 - .L_152)
	.align		4
.L_152:
        /*02a4*/ 	.word	index@(_Z35group_norm_nhwc_fwd_one_pass_kernelI11Bf16IOBf16WLi512ELi16ELi256EEv26Group_norm_nhwc_fwd_params)
        /*02a8*/ 	.word	0x00000059


	//----- nvinfo : EIATTR_FRAME_SIZE
	.align		4
.L_153:
        /*02ac*/ 	.byte	0x04, 0x11
        /*02ae*/ 	.short	(.L_155 - .L_154)
	.align		4
.L_154:
        /*02b0*/ 	.word	index@(_Z35group_norm_nhwc_fwd_one_pass_kernelI11Bf16IOBf16WLi512ELi16ELi256EEv26Group_norm_nhwc_fwd_params)
        /*02b4*/ 	.word	0x00000000


	//----- nvinfo : EIATTR_REGCOUNT
	.align		4
.L_155:
        /*02b8*/ 	.byte	0x04, 0x2f
        /*02ba*/ 	.short	(.L_157 - .L_156)
	.align		4
.L_156:
        /*02bc*/ 	.word	index@(_Z35group_norm_nhwc_fwd_one_pass_kernelI11Bf16IOBf16WLi256ELi16ELi256EEv26Group_norm_nhwc_fwd_params)
        /*02c0*/ 	.word	0x00000030


	//----- nvinfo : EIATTR_FRAME_SIZE
	.align		4
.L_157:
        /*02c4*/ 	.byte	0x04, 0x11
        /*02c6*/ 	.short	(.L_159 - .L_158)
	.align		4
.L_158:
        /*02c8*/ 	.word	index@(_Z35group_norm_nhwc_fwd_one_pass_kernelI11Bf16IOBf16WLi256ELi16ELi256EEv26Group_norm_nhwc_fwd_params)
        /*02cc*/ 	.word	0x00000000


	//----- nvinfo : EIATTR_REGCOUNT
	.align		4
.L_159:
        /*02d0*/ 	.byte	0x04, 0x2f
        /*02d2*/ 	.short	(.L_161 - .L_160)
	.align		4
.L_160:
        /*02d4*/ 	.word	index@(_Z35group_norm_nhwc_fwd_one_pass_kernelI11Bf16IOBf16WLi128ELi16ELi256EEv26Group_norm_nhwc_fwd_params)
        /*02d8*/ 	.word	0x00000020


	//----- nvinfo : EIATTR_FRAME_SIZE
	.align		4
.L_161:
        /*02dc*/ 	.byte	0x04, 0x11
        /*02de*/ 	.short	(.L_163 - .L_162)
	.align		4
.L_162:
        /*02e0*/ 	.word	index@(_Z35group_norm_nhwc_fwd_one_pass_kernelI11Bf16IOBf16WLi128ELi16ELi256EEv26Group_norm_nhwc_fwd_params)
        /*02e4*/ 	.word	0x00000000


	//----- nvinfo : EIATTR_REGCOUNT
	.align		4
.L_163:
        /*02e8*/ 	.byte	0x04, 0x2f
        /*02ea*/ 	.short	(.L_165 - .L_164)
	.align		4
.L_164:
        /*02ec*/ 	.word	index@(_Z35group_norm_nhwc_fwd_one_pass_kernelI11Bf16IOBf16WLi64ELi16ELi256EEv26Group_norm_nhwc_fwd_params)
        /*02f0*/ 	.word	0x00000020


	//----- nvinfo : EIATTR_FRAME_SIZE
	.align		4
.L_165:
        /*02f4*/ 	.byte	0x04, 0x11
        /*02f6*/ 	.short	(.L_167 - .L_166)
	.align		4
.L_166:
        /*02f8*/ 	.word	index@(_Z35group_norm_nhwc_fwd_one_pass_kernelI11Bf16IOBf16WLi64ELi16ELi256EEv26Group_norm_nhwc_fwd_params)
        /*02fc*/ 	.word	0x00000000


	//----- nvinfo : EIATTR_REGCOUNT
	.align		4
.L_167:
        /*0300*/ 	.byte	0x04, 0x2f
        /*0302*/ 	.short	(.L_169 - .L_168)
	.align		4
.L_168:
        /*0304*/ 	.word	index@(_Z35group_norm_nhwc_fwd_one_pass_kernelI11Bf16IOFp32WLi512ELi16ELi256EEv26Group_norm_nhwc_fwd_params)
        /*0308*/ 	.word	0x00000059


	//----- nvinfo : EIATTR_FRAME_SIZE
	.align		4
.L_169:
        /*030c*/ 	.byte	0x04, 0x11
        /*030e*/ 	.short	(.L_171 - .L_170)
	.align		4
.L_170:
        /*0310*/ 	.word	index@(_Z35group_norm_nhwc_fwd_one_pass_kernelI11Bf16IOFp32WLi512ELi16ELi256EEv26Group_norm_nhwc_fwd_params)
        /*0314*/ 	.word	0x00000000


	//----- nvinfo : EIATTR_REGCOUNT
	.align		4
.L_171:
        /*0318*/ 	.byte	0x04, 0x2f
        /*031a*/ 	.short	(.L_173 - .L_172)
	.align		4
.L_172:
        /*031c*/ 	.word	index@(_Z35group_norm_nhwc_fwd_one_pass_kernelI11Bf16IOFp32WLi256ELi16ELi256EEv26Group_norm_nhwc_fwd_params)
        /*0320*/ 	.word	0x00000030


	//----- nvinfo : EIATTR_FRAME_SIZE
	.align		4
.L_173:
        /*0324*/ 	.byte	0x04, 0x11
        /*0326*/ 	.short	(.L_175 - .L_174)
	.align		4
.L_174:
        /*0328*/ 	.word	index@(_Z35group_norm_nhwc_fwd_one_pass_kernelI11Bf16IOFp32WLi256ELi16ELi256EEv26Group_norm_nhwc_fwd_params)
        /*032c*/ 	.word	0x00000000


	//----- nvinfo : EIATTR_REGCOUNT
	.align		4
.L_175:
        /*0330*/ 	.byte	0x04, 0x2f
        /*0332*/ 	.short	(.L_177 - .L_176)
	.align		4
.L_176:
        /*0334*/ 	.word	index@(_Z35group_norm_nhwc_fwd_one_pass_kernelI11Bf16IOFp32WLi128ELi16ELi256EEv26Group_norm_nhwc_fwd_params)
        /*0338*/ 	.word	0x00000020


	//----- nvinfo : EIATTR_FRAME_SIZE
	.align		4
.L_177:
        /*033c*/ 	.byte	0x04, 0x11
        /*033e*/ 	.short	(.L_179 - .L_178)
	.align		4
.L_178:
        /*0340*/ 	.word	index@(_Z35group_norm_nhwc_fwd_one_pass_kernelI11Bf16IOFp32WLi128ELi16ELi256EEv26Group_norm_nhwc_fwd_params)
        /*0344*/ 	.word	0x00000000


	//----- nvinfo : EIATTR_REGCOUNT
	.align		4
.L_179:
        /*0348*/ 	.byte	0x04, 0x2f
        /*034a*/ 	.short	(.L_181 - .L_180)
	.align		4
.L_180:
        /*034c*/ 	.word	index@(_Z35group_norm_nhwc_fwd_one_pass_kernelI11Bf16IOFp32WLi64ELi16ELi256EEv26Group_norm_nhwc_fwd_params)
        /*0350*/ 	.word	0x00000020


	//----- nvinfo : EIATTR_FRAME_SIZE
	.align		4
.L_181:
        /*0354*/ 	.byte	0x04, 0x11
        /*0356*/ 	.short	(.L_183 - .L_182)
	.align		4
.L_182:
        /*0358*/ 	.word	index@(_Z35group_norm_nhwc_fwd_one_pass_kernelI11Bf16IOFp32WLi64ELi16ELi256EEv26Group_norm_nhwc_fwd_params)
        /*035c*/ 	.word	0x00000000


	//----- nvinfo : EIATTR_REGCOUNT
	.align		4
.L_183:
        /*0360*/ 	.byte	0x04, 0x2f
        /*0362*/ 	.short	(.L_185 - .L_184)
	.align		4
.L_184:
        /*0364*/ 	.word	index@(_Z35group_norm_nhwc_bwd_one_pass_kernelI11Fp32IOFp16WLi512ELi16ELi256EEv26Group_norm_nhwc_bwd_params)
        /*0368*/ 	.word	0x00000080


	//----- nvinfo : EIATTR_FRAME_SIZE
	.align		4
.L_185:
        /*036c*/ 	.byte	0x04, 0x11
        /*036e*/ 	.short	(.L_187 - .L_186)
	.align		4
.L_186:
        /*0370*/ 	.word	index@(_Z35group_norm_nhwc_bwd_one_pass_kernelI11Fp32IOFp16WLi512ELi16ELi256EEv26Group_norm_nhwc_bwd_params)
        /*0374*/ 	.word	0x00000018


	//----- nvinfo : EIATTR_REGCOUNT
	.align		4
.L_187:
        /*0378*/ 	.byte	0x04, 0x2f
        /*037a*/ 	.short	(.L_189 - .L_188)
	.align		4
.L_188:
        /*037c*/ 	.word	index@(_Z35group_norm_nhwc_bwd_one_pass_kernelI11Fp32IOFp16WLi256ELi16ELi256EEv26Group_norm_nhwc_bwd_params)
        /*0380*/ 	.word	0x00000050


	//----- nvinfo : EIATTR_FRAME_SIZE
	.align		4
.L_189:
        /*0384*/ 	.byte	0x04, 0x11
        /*0386*/ 	.short	(.L_191 - .L_190)
	.align		4
.L_190:
        /*0388*/ 	.word	index@(_Z35group_norm_nhwc_bwd_one_pass_kernelI11Fp32IOFp16WLi256ELi16ELi256EEv26Group_norm_nhwc_bwd_params)
        /*038c*/ 	.word	0x00000000


	//----- nvinfo : EIATTR_REGCOUNT
	.align		4
.L_191:
        /*0390*/ 	.byte	0x04, 0x2f
        /*0392*/ 	.short	(.L_193 - .L_192)
	.align		4
.L_192:
        /*0394*/ 	.word	index@(_Z35group_norm_nhwc_bwd_one_pass_kernelI11Fp32IOFp16WLi128ELi16ELi256EEv26Group_norm_nhwc_bwd_params)
        /*0398*/ 	.word	0x00000040


	//----- nvinfo : EIATTR_FRAME_SIZE
	.align		4
.L_193:
        /*039c*/ 	.byte	0x04, 0x11
        /*039e*/ 	.short	(.L_195 - .L_194)
	.align		4
.L_194:
        /*03a0*/ 	.word	index@(_Z35group_norm_nhwc_bwd_one_pass_kernelI11Fp32IOFp16WLi128ELi16ELi256EEv26Group_norm_nhwc_bwd_params)
        /*03a4*/ 	.word	0x00000000


	//----- nvinfo : EIATTR_REGCOUNT
	.align		4
.L_195:
        /*03a8*/ 	.byte	0x04, 0x2f
        /*03aa*/ 	.short	(.L_197 - .L_196)
	.align		4
.L_196:
        /*03ac*/ 	.word	index@(_Z35group_norm_nhwc_bwd_one_pass_kernelI11Fp32IOFp16WLi64ELi16ELi256EEv26Group_norm_nhwc_bwd_params)
        /*03b0*/ 	.word	0x00000040


	//----- nvinfo : EIATTR_FRAME_SIZE
	.align		4
.L_197:
        /*03b4*/ 	.byte	0x04, 0x11
        /*03b6*/ 	.short	(.L_199 - .L_198)
	.align		4
.L_198:
        /*03b8*/ 	.word	index@(_Z35group_norm_nhwc_bwd_one_pass_kernelI11Fp32IOFp16WLi64ELi16ELi256EEv26Group_norm_nhwc_bwd_params)
        /*03bc*/ 	.word	0x00000000


	//----- nvinfo : EIATTR_REGCOUNT
	.align		4
.L_199:
        /*03c0*/ 	.byte	0x04, 0x2f
        /*03c2*/ 	.short	(.L_201 - .L_200)
	.align		4
.L_200:
        /*03c4*/ 	.word	index@(_Z35group_norm_nhwc_bwd_one_pass_kernelI11Fp32IOBf16WLi512ELi16ELi256EEv26Group_norm_nhwc_bwd_params)
        /*03c8*/ 	.word	0x00000080


	//----- nvinfo : EIATTR_FRAME_SIZE
	.align		4
.L_201:
        /*03cc*/ 	.byte	0x04, 0x11
        /*03ce*/ 	.short	(.L_203 - .L_202)
	.align		4
.L_202:
        /*03d0*/ 	.word	index@(_Z35group_norm_nhwc_bwd_one_pass_kernelI11Fp32IOBf16WLi512ELi16ELi256EEv26Group_norm_nhwc_bwd_params)
        /*03d4*/ 	.word	0x00000018


	//----- nvinfo : EIATTR_REGCOUNT
	.align		4
.L_203:
        /*03d8*/ 	.byte	0x04, 0x2f
        /*03da*/ 	.short	(.L_205 - .L_204)
	.align		4
.L_204:
        /*03dc*/ 	.word	index@(_Z35group_norm_nhwc_bwd_one_pass_kernelI11Fp32IOBf16WLi256ELi16ELi256EEv26Group_norm_nhwc_bwd_params)
        /*03e0*/ 	.word	0x00000050


	//----- nvinfo : EIATTR_FRAME_SIZE
	.align		4
.L_205:
        /*03e4*/ 	.byte	0x04, 0x11
        /*03e6*/ 	.short	(.L_207 - .L_206)
	.align		4
.L_206:
        /*03e8*/ 	.word	index@(_Z35group_norm_nhwc_bwd_one_pass_kernelI11Fp32IOBf16WLi256ELi16ELi256EEv26Group_norm_nhwc_bwd_params)
        /*03ec*/ 	.word	0x00000000


	//----- nvinfo : EIATTR_REGCOUNT
	.align		4
.L_207:
        /*03f0*/ 	.byte	0x04, 0x2f
        /*03f2*/ 	.short	(.L_209 - .L_208)
	.align		4
.L_208:
        /*03f4*/ 	.word	index@(_Z35group_norm_nhwc_bwd_one_pass_kernelI11Fp32IOBf16WLi128ELi16ELi256EEv26Group_norm_nhwc_bwd_params)
        /*03f8*/ 	.word	0x00000040


	//----- nvinfo : EIATTR_FRAME_SIZE
	.align		4
.L_209:
        /*03fc*/ 	.byte	0x04, 0x11
        /*03fe*/ 	.short	(.L_211 - .L_210)
	.align		4
.L_210:
        /*0400*/ 	.word	index@(_Z35group_norm_nhwc_bwd_one_pass_kernelI11Fp32IOBf16WLi128ELi16ELi256EEv26Group_norm_nhwc_bwd_params)
        /*0404*/ 	.word	0x00000000


	//----- nvinfo : EIATTR_REGCOUNT
	.align		4
.L_211:
        /*0408*/ 	.byte	0x04, 0x2f
        /*040a*/ 	.short	(.L_213 - .L_212)
	.align		4
.L_212:
        /*040c*/ 	.word	index@(_Z35group_norm_nhwc_bwd_one_pass_kernelI11Fp32IOBf16WLi64ELi16ELi256EEv26Group_norm_nhwc_bwd_params)
        /*0410*/ 	.word	0x00000040


	//----- nvinfo : EIATTR_FRAME_SIZE
	.align		4
.L_213:
        /*0414*/ 	.byte	0x04, 0x11
        /*0416*/ 	.short	(.L_215 - .L_214)
	.align		4
.L_214:
        /*0418*/ 	.word	index@(_Z35group_norm_nhwc_bwd_one_pass_kernelI11Fp32IOBf16WLi64ELi16ELi256EEv26Group_norm_nhwc_bwd_params)
        /*041c*/ 	.word	0x00000000


	//----- nvinfo : EIATTR_REGCOUNT
	.align		4
.L_215:
        /*0420*/ 	.byte	0x04, 0x2f
        /*0422*/ 	.short	(.L_217 - .L_216)
	.align		4
.L_216:
        /*0424*/ 	.word	index@(_Z35group_norm_nhwc_bwd_one_pass_kernelI11Fp32IOFp32WLi512ELi16ELi256EEv26Group_norm_nhwc_bwd_params)
        /*0428*/ 	.word	0x00000080


	//----- nvinfo : EIATTR_FRAME_SIZE
	.align		4
.L_217:
        /*042c*/ 	.byte	0x04, 0x11
        /*042e*/ 	.short	(.L_219 - .L_218)
	.align		4
.L_218:
        /*0430*/ 	.word	index@(_Z35group_norm_nhwc_bwd_one_pass_kernelI11Fp32IOFp32WLi512ELi16ELi256EEv26Group_norm_nhwc_bwd_params)
        /*0434*/ 	.word	0x00000018


	//----- nvinfo : EIATTR_REGCOUNT
	.align		4
.L_219:
        /*0438*/ 	.byte	0x04, 0x2f
        /*043a*/ 	.short	(.L_221 - .L_220)
	.align		4
.L_220:
        /*043c*/ 	.word	index@(_Z35group_norm_nhwc_bwd_one_pass_kernelI11Fp32IOFp32WLi256ELi16ELi256EEv26Group_norm_nhwc_bwd_params)
        /*0440*/ 	.word	0x00000050


	//----- nvinfo : EIATTR_FRAME_SIZE
	.align		4
.L_221:
        /*0444*/ 	.byte	0x04, 0x11
        /*0446*/ 	.short	(.L_223 - .L_222)
	.align		4
.L_222:
        /*0448*/ 	.word	index@(_Z35group_norm_nhwc_bwd_one_pass_kernelI11Fp32IOFp32WLi256ELi16ELi256EEv26Group_norm_nhwc_bwd_params)
        /*044c*/ 	.word	0x00000000


	//----- nvinfo : EIATTR_REGCOUNT
	.align		4
.L_223:
        /*0450*/ 	.byte	0x04, 0x2f
        /*0452*/ 	.short	(.L_225 - .L_224)
	.align		4
.L_224:
        /*0454*/ 	.word	index@(_Z35group_norm_nhwc_bwd_one_pass_kernelI11Fp32IOFp32WLi128ELi16ELi256EEv26Group_norm_nhwc_bwd_params)
        /*0458*/ 	.word	0x00000040


	//----- nvinfo : EIATTR_FRAME_SIZE
	.align		4
.L_225:
        /*045c*/ 	.byte	0x04, 0x11
        /*045e*/ 	.short	(.L_227 - .L_226)
	.align		4
.L_226:
        /*0460*/ 	.word	index@(_Z35group_norm_nhwc_bwd_one_pass_kernelI11Fp32IOFp32WLi128ELi16ELi256EEv26Group_norm_nhwc_bwd_params)
        /*0464*/ 	.word	0x00000000


	//----- nvinfo : EIATTR_REGCOUNT
	.align		4
.L_227:
        /*0468*/ 	.byte	0x04, 0x2f
        /*046a*/ 	.short	(.L_229 - .L_228)
	.align		4
.L_228:
        /*046c*/ 	.word	index@(_Z35group_norm_nhwc_bwd_one_pass_kernelI11Fp32IOFp32WLi64ELi16ELi256EEv26Group_norm_nhwc_bwd_params)
        /*0470*/ 	.word	0x00000040


	//----- nvinfo : EIATTR_FRAME_SIZE
	.align		4
.L_229:
        /*0474*/ 	.byte	0x04, 0x11
        /*0476*/ 	.short	(.L_231 - .L_230)
	.align		4
.L_230:
        /*0478*/ 	.word	index@(_Z35group_norm_nhwc_bwd_one_pass_kernelI11Fp32IOFp32WLi64ELi16ELi256EEv26Group_norm_nhwc_bwd_params)
        /*047c*/ 	.word	0x00000000


	//----- nvinfo : EIATTR_REGCOUNT
	.align		4
.L_231:
        /*0480*/ 	.byte	0x04, 0x2f
        /*0482*/ 	.short	(.L_233 - .L_232)
	.align		4
.L_232:
        /*0484*/ 	.word	index@(_Z35group_norm_nhwc_bwd_one_pass_kernelI11Fp16IOFp16WLi512ELi16ELi256EEv26Group_norm_nhwc_bwd_params)
        /*0488*/ 	.word	0x00000080


	//----- nvinfo : EIATTR_FRAME_SIZE
	.align		4
.L_233:
        /*048c*/ 	.byte	0x04, 0x11
        /*048e*/ 	.short	(.L_235 - .L_234)
	.align		4
.L_234:
        /*0490*/ 	.word	index@(_Z35group_norm_nhwc_bwd_one_pass_kernelI11Fp16IOFp16WLi512ELi16ELi256EEv26Group_norm_nhwc_bwd_params)
        /*0494*/ 	.word	0x00000008


	//----- nvinfo : EIATTR_REGCOUNT
	.align		4
.L_235:
        /*0498*/ 	.byte	0x04, 0x2f
        /*049a*/ 	.short	(.L_237 - .L_236)
	.align		4
.L_236:
        /*049c*/ 	.word	index@(_Z35group_norm_nhwc_bwd_one_pass_kernelI11Fp16IOFp16WLi256ELi16ELi256EEv26Group_norm_nhwc_bwd_params)
        /*04a0*/ 	.word	0x00000040


	//----- nvinfo : EIATTR_FRAME_SIZE
	.align		4
.L_237:
        /*04a4*/ 	.byte	0x04, 0x11
        /*04a6*/ 	.short	(.L_239 - .L_238)
	.align		4
.L_238:
        /*04a8*/ 	.word	index@(_Z35group_norm_nhwc_bwd_one_pass_kernelI11Fp16IOFp16WLi256ELi16ELi256EEv26Group_norm_nhwc_bwd_params)
        /*04ac*/ 	.word	0x00000000


	//----- nvinfo : EIATTR_REGCOUNT
	.align		4
.L_239:
        /*04b0*/ 	.byte	0x04, 0x2f
        /*04b2*/ 	.short	(.L_241 - .L_240)
	.align		4
.L_240:
        /*04b4*/ 	.word	index@(_Z35group_norm_nhwc_bwd_one_pass_kernelI11Fp16IOFp16WLi128ELi16ELi256EEv26Group_norm_nhwc_bwd_params)
        /*04b8*/ 	.word	0x00000040


	//----- nvinfo : EIATTR_FRAME_SIZE
	.align		4
.L_241:
        /*04bc*/ 	.byte	0x04, 0x11
        /*04be*/ 	.short	(.L_243 - .L_242)
	.align		4
.L_242:
        /*04c0*/ 	.word	index@(_Z35group_norm_nhwc_bwd_one_pass_kernelI11Fp16IOFp16WLi128ELi16ELi256EEv26Group_norm_nhwc_bwd_params)
        /*04c4*/ 	.word	0x00000000


	//----- nvinfo : EIATTR_REGCOUNT
	.align		4
.L_243:
        /*04c8*/ 	.byte	0x04, 0x2f
        /*04ca*/ 	.short	(.L_245 - .L_244)
	.align		4
.L_244:
        /*04cc*/ 	.word	index@(_Z35group_norm_nhwc_bwd_one_pass_kernelI11Fp16IOFp16WLi64ELi16ELi256EEv26Group_norm_nhwc_bwd_params)
        /*04d0*/ 	.word	0x00000030


	//----- nvinfo : EIATTR_FRAME_SIZE
	.align		4
.L_245:
        /*04d4*/ 	.byte	0x04, 0x11
        /*04d6*/ 	.short	(.L_247 - .L_246)
	.align		4
.L_246:
        /*04d8*/ 	.word	index@(_Z35group_norm_nhwc_bwd_one_pass_kernelI11Fp16IOFp16WLi64ELi16ELi256EEv26Group_norm_nhwc_bwd_params)
        /*04dc*/ 	.word	0x00000000


	//----- nvinfo : EIATTR_REGCOUNT
	.align		4
.L_247:
        /*04e0*/ 	.byte	0x04, 0x2f
        /*04e2*/ 	.short	(.L_249 - .L_248)
	.align		4
.L_248:
        /*04e4*/ 	.word	index@(_Z35group_norm_nhwc_bwd_one_pass_kernelI11Fp16IOBf16WLi512ELi16ELi256EEv26Group_norm_nhwc_bwd_params)
        /*04e8*/ 	.word	0x00000080


	//----- nvinfo : EIATTR_FRAME_SIZE
	.align		4
.L_249:
        /*04ec*/ 	.byte	0x04, 0x11
        /*04ee*/ 	.short	(.L_251 - .L_250)
	.align		4
.L_250:
        /*04f0*/ 	.word	index@(_Z35group_norm_nhwc_bwd_one_pass_kernelI11Fp16IOBf16WLi512ELi16ELi256EEv26Group_norm_nhwc_bwd_params)
        /*04f4*/ 	.word	0x00000008


	//----- nvinfo : EIATTR_REGCOUNT
	.align		4
.L_251:
        /*04f8*/ 	.byte	0x04, 0x2f
        /*04fa*/ 	.short	(.L_253 - .L_252)
	.align		4
.L_252:
        /*04fc*/ 	.word	index@(_Z35group_norm_nhwc_bwd_one_pass_kernelI11Fp16IOBf16WLi256ELi16ELi256EEv26Group_norm_nhwc_bwd_params)
        /*0500*/ 	.word	0x00000040


	//----- nvinfo : EIATTR_FRAME_SIZE
	.align		4
.L_253:
        /*0504*/ 	.byte	0x04, 0x11
        /*0506*/ 	.short	(.L_255 - .L_254)
	.align		4
.L_254:
        /*0508*/ 	.word	index@(_Z35group_norm_nhwc_bwd_one_pass_kernelI11Fp16IOBf16WLi256ELi16ELi256EEv26Group_norm_nhwc_bwd_params)
        /*050c*/ 	.word	0x00000000


	//----- nvinfo : EIATTR_REGCOUNT
	.align		4
.L_255:
        /*0510*/ 	.byte	0x04, 0x2f
        /*0512*/ 	.short	(.L_257 - .L_256)
	.align		4
.L_256:
        /*0514*/ 	.word	index@(_Z35group_norm_nhwc_bwd_one_pass_kernelI11Fp16IOBf16WLi128ELi16ELi256EEv26Group_norm_nhwc_bwd_params)
        /*0518*/ 	.word	0x00000040


	//----- nvinfo : EIATTR_FRAME_SIZE
	.align		4
.L_257:
        /*051c*/ 	.byte	0x04, 0x11
        /*051e*/ 	.short	(.L_259 - .L_258)
	.align		4
.L_258:
        /*0520*/ 	.word	index@(_Z35group_norm_nhwc_bwd_one_pass_kernelI11Fp16IOBf16WLi128ELi16ELi256EEv26Group_norm_nhwc_bwd_params)
        /*0524*/ 	.word	0x00000000


	//----- nvinfo : EIATTR_REGCOUNT
	.align		4
.L_259:
        /*0528*/ 	.byte	0x04, 0x2f
        /*052a*/ 	.short	(.L_261 - .L_260)
	.align		4
.L_260:
        /*052c*/ 	.word	index@(_Z35group_norm_nhwc_bwd_one_pass_kernelI11Fp16IOBf16WLi64ELi16ELi256EEv26Group_norm_nhwc_bwd_params)
        /*0530*/ 	.word	0x00000030


	//----- nvinfo : EIATTR_FRAME_SIZE
	.align		4
.L_261:
        /*0534*/ 	.byte	0x04, 0x11
        /*0536*/ 	.short	(.L_263 - .L_262)
	.align		4
.L_262:
        /*0538*/ 	.word	index@(_Z35group_norm_nhwc_bwd_one_pass_kernelI11Fp16IOBf16WLi64ELi16ELi256EEv26Group_norm_nhwc_bwd_params)
        /*053c*/ 	.word	0x00000000


	//----- nvinfo : EIATTR_REGCOUNT
	.align		4
.L_263:
        /*0540*/ 	.byte	0x04, 0x2f
        /*0542*/ 	.short	(.L_265 - .L_264)
	.align		4
.L_264:
        /*0544*/ 	.word	index@(_Z35group_norm_nhwc_bwd_one_pass_kernelI11Fp16IOFp32WLi512ELi16ELi256EEv26Group_norm_nhwc_bwd_params)
        /*0548*/ 	.word	0x00000080


	//----- nvinfo : EIATTR_FRAME_SIZE
	.align		4
.L_265:
        /*054c*/ 	.byte	0x04, 0x11
        /*054e*/ 	.short	(.L_267 - .L_266)
	.align		4
.L_266:
        /*0550*/ 	.word	index@(_Z35group_norm_nhwc_bwd_one_pass_kernelI11Fp16IOFp32WLi512ELi16ELi256EEv26Group_norm_nhwc_bwd_params)
        /*0554*/ 	.word	0x00000008


	//----- nvinfo : EIATTR_REGCOUNT
	.align		4
.L_267:
        /*0558*/ 	.byte	0x04, 0x2f
        /*055a*/ 	.short	(.L_269 - .L_268)
	.align		4
.L_268:
        /*055c*/ 	.word	index@(_Z35group_norm_nhwc_bwd_one_pass_kernelI11Fp16IOFp32WLi256ELi16ELi256EEv26Group_norm_nhwc_bwd_params)
        /*0560*/ 	.word	0x00000040


	//----- nvinfo : EIATTR_FRAME_SIZE
	.align		4
.L_269:
        /*0564*/ 	.byte	0x04, 0x11
        /*0566*/ 	.short	(.L_271 - .L_270)
	.align		4
.L_270:
        /*0568*/ 	.word	index@(_Z35group_norm_nhwc_bwd_one_pass_kernelI11Fp16IOFp32WLi256ELi16ELi256EEv26Group_norm_nhwc_bwd_params)
        /*056c*/ 	.word	0x00000000


	//----- nvinfo : EIATTR_REGCOUNT
	.align		4
.L_271:
        /*0570*/ 	.byte	0x04, 0x2f
        /*0572*/ 	.short	(.L_273 - .L_272)
	.align		4
.L_272:
        /*0574*/ 	.word	index@(_Z35group_norm_nhwc_bwd_one_pass_kernelI11Fp16IOFp32WLi128ELi16ELi256EEv26Group_norm_nhwc_bwd_params)
        /*0578*/ 	.word	0x00000040


	//----- nvinfo : EIATTR_FRAME_SIZE
	.align		4
.L_273:
        /*057c*/ 	.byte	0x04, 0x11
        /*057e*/ 	.short	(.L_275 - .L_274)
	.align		4
.L_274:
        /*0580*/ 	.word	index@(_Z35group_norm_nhwc_bwd_one_pass_kernelI11Fp16IOFp32WLi128ELi16ELi256EEv26Group_norm_nhwc_bwd_params)
        /*0584*/ 	.word	0x00000000


	//----- nvinfo : EIATTR_REGCOUNT
	.align		4
.L_275:
        /*0588*/ 	.byte	0x04, 0x2f
        /*058a*/ 	.short	(.L_277 - .L_276)
	.align		4
.L_276:
        /*058c*/ 	.word	index@(_Z35group_norm_nhwc_bwd_one_pass_kernelI11Fp16IOFp32WLi64ELi16ELi256EEv26Group_norm_nhwc_bwd_params)
        /*0590*/ 	.word	0x00000030


	//----- nvinfo : EIATTR_FRAME_SIZE
	.align		4
.L_277:
        /*0594*/ 	.byte	0x04, 0x11
        /*0596*/ 	.short	(.L_279 - .L_278)
	.align		4
.L_278:
        /*0598*/ 	.word	index@(_Z35group_norm_nhwc_bwd_one_pass_kernelI11Fp16IOFp32WLi64ELi16ELi256EEv26Group_norm_nhwc_bwd_params)
        /*059c*/ 	.word	0x00000000


	//----- nvinfo : EIATTR_REGCOUNT
	.align		4
.L_279:
        /*05a0*/ 	.byte	0x04, 0x2f
        /*05a2*/ 	.short	(.L_281 - .L_280)
	.align		4
.L_280:
        /*05a4*/ 	.word	index@(_Z35group_norm_nhwc_bwd_one_pass_kernelI11Bf16IOFp16WLi512ELi16ELi256EEv26Group_norm_nhwc_bwd_params)
        /*05a8*/ 	.word	0x00000080


	//----- nvinfo : EIATTR_FRAME_SIZE
	.align		4
.L_281:
        /*05ac*/ 	.byte	0x04, 0x11
        /*05ae*/ 	.short	(.L_283 - .L_282)
	.align		4
.L_282:
        /*05b0*/ 	.word	index@(_Z35group_norm_nhwc_bwd_one_pass_kernelI11Bf16IOFp16WLi512ELi16ELi256EEv26Group_norm_nhwc_bwd_params)
        /*05b4*/ 	.word	0x00000008


	//----- nvinfo : EIATTR_REGCOUNT
	.align		4
.L_283:
        /*05b8*/ 	.byte	0x04, 0x2f
        /*05ba*/ 	.short	(.L_285 - .L_284)
	.align		4
.L_284:
        /*05bc*/ 	.word	index@(_Z35group_norm_nhwc_bwd_one_pass_kernelI11Bf16IOFp16WLi256ELi16ELi256EEv26Group_norm_nhwc_bwd_params)
        /*05c0*/ 	.word	0x00000040


	//----- nvinfo : EIATTR_FRAME_SIZE
	.align		4
.L_285:
        /*05c4*/ 	.byte	0x04, 0x11
        /*05c6*/ 	.short	(.L_287 - .L_286)
	.align		4
.L_286:
        /*05c8*/ 	.word	index@(_Z35group_norm_nhwc_bwd_one_pass_kernelI11Bf16IOFp16WLi256ELi16ELi256EEv26Group_norm_nhwc_bwd_params)
        /*05cc*/ 	.word	0x00000000


	//----- nvinfo : EIATTR_REGCOUNT
	.align		4
.L_287:
        /*05d0*/ 	.byte	0x04, 0x2f
        /*05d2*/ 	.short	(.L_289 - .L_288)
	.align		4
.L_288:
        /*05d4*/ 	.word	index@(_Z35group_norm_nhwc_bwd_one_pass_kernelI11Bf16IOFp16WLi128ELi16ELi256EEv26Group_norm_nhwc_bwd_params)
        /*05d8*/ 	.word	0x00000040


	//----- nvinfo : EIATTR_FRAME_SIZE
	.align		4
.L_289:
        /*05dc*/ 	.byte	0x04, 0x11
        /*05de*/ 	.short	(.L_291 - .L_290)
	.align		4
.L_290:
        /*05e0*/ 	.word	index@(_Z35group_norm_nhwc_bwd_one_pass_kernelI11Bf16IOFp16WLi128ELi16ELi256EEv26Group_norm_nhwc_bwd_params)
        /*05e4*/ 	.word	0x00000000


	//----- nvinfo : EIATTR_REGCOUNT
	.align		4
.L_291:
        /*05e8*/ 	.byte	0x04, 0x2f
        /*05ea*/ 	.short	(.L_293 - .L_292)
	.align		4
.L_292:
        /*05ec*/ 	.word	index@(_Z35group_norm_nhwc_bwd_one_pass_kernelI11Bf16IOFp16WLi64ELi16ELi256EEv26Group_norm_nhwc_bwd_params)
        /*05f0*/ 	.word	0x00000030


	//----- nvinfo : EIATTR_FRAME_SIZE
	.align		4
.L_293:
        /*05f4*/ 	.byte	0x04, 0x11
        /*05f6*/ 	.short	(.L_295 - .L_294)
	.align		4
.L_294:
        /*05f8*/ 	.word	index@(_Z35group_norm_nhwc_bwd_one_pass_kernelI11Bf16IOFp16WLi64ELi16ELi256EEv26Group_norm_nhwc_bwd_params)
        /*05fc*/ 	.word	0x00000000


	//----- nvinfo : EIATTR_REGCOUNT
	.align		4
.L_295:
        /*0600*/ 	.byte	0x04, 0x2f
        /*0602*/ 	.short	(.L_297 - .L_296)
	.align		4
.L_296:
        /*0604*/ 	.word	index@(_Z35group_norm_nhwc_bwd_one_pass_kernelI11Bf16IOBf16WLi512ELi16ELi256EEv26Group_norm_nhwc_bwd_params)
        /*0608*/ 	.word	0x00000080


	//----- nvinfo : EIATTR_FRAME_SIZE
	.align		4
.L_297:
        /*060c*/ 	.byte	0x04, 0x11
        /*060e*/ 	.short	(.L_299 - .L_298)
	.align		4
.L_298:
        /*0610*/ 	.word	index@(_Z35group_norm_nhwc_bwd_one_pass_kernelI11Bf16IOBf16WLi512ELi16ELi256EEv26Group_norm_nhwc_bwd_params)
        /*0614*/ 	.word	0x00000008


	//----- nvinfo : EIATTR_REGCOUNT
	.align		4
.L_299:
        /*0618*/ 	.byte	0x04, 0x2f
        /*061a*/ 	.short	(.L_301 - .L_300)
	.align		4
.L_300:
        /*061c*/ 	.word	index@(_Z35group_norm_nhwc_bwd_one_pass_kernelI11Bf16IOBf16WLi256ELi16ELi256EEv26Group_norm_nhwc_bwd_params)
        /*0620*/ 	.word	0x00000040


	//----- nvinfo : EIATTR_FRAME_SIZE
	.align		4
.L_301:
        /*0624*/ 	.byte	0x04, 0x11
        /*0626*/ 	.short	(.L_303 - .L_302)
	.align		4
.L_302:
        /*0628*/ 	.word	index@(_Z35group_norm_nhwc_bwd_one_pass_kernelI11Bf16IOBf16WLi256ELi16ELi256EEv26Group_norm_nhwc_bwd_params)
        /*062c*/ 	.word	0x00000000


	//----- nvinfo : EIATTR_REGCOUNT
	.align		4
.L_303:
        /*0630*/ 	.byte	0x04, 0x2f
        /*0632*/ 	.short	(.L_305 - .L_304)
	.align		4
.L_304:
        /*0634*/ 	.word	index@(_Z35group_norm_nhwc_bwd_one_pass_kernelI11Bf16IOBf16WLi128ELi16ELi256EEv26Group_norm_nhwc_bwd_params)
        /*0638*/ 	.word	0x00000040


	//----- nvinfo : EIATTR_FRAME_SIZE
	.align		4
.L_305:
        /*063c*/ 	.byte	0x04, 0x11
        /*063e*/ 	.short	(.L_307 - .L_306)
	.align		4
.L_306:
        /*0640*/ 	.word	index@(_Z35group_norm_nhwc_bwd_one_pass_kernelI11Bf16IOBf16WLi128ELi16ELi256EEv26Group_norm_nhwc_bwd_params)
        /*0644*/ 	.word	0x00000000


	//----- nvinfo : EIATTR_REGCOUNT
	.align		4
.L_307:
        /*0648*/ 	.byte	0x04, 0x2f
        /*064a*/ 	.short	(.L_309 - .L_308)
	.align		4
.L_308:
        /*064c*/ 	.word	index@(_Z35group_norm_nhwc_bwd_one_pass_kernelI11Bf16IOBf16WLi64ELi16ELi256EEv26Group_norm_nhwc_bwd_params)
        /*0650*/ 	.word	0x00000030


	//----- nvinfo : EIATTR_FRAME_SIZE
	.align		4
.L_309:
        /*0654*/ 	.byte	0x04, 0x11
        /*0656*/ 	.short	(.L_311 - .L_310)
	.align		4
.L_310:
        /*0658*/ 	.word	index@(_Z35group_norm_nhwc_bwd_one_pass_kernelI11Bf16IOBf16WLi64ELi16ELi256EEv26Group_norm_nhwc_bwd_params)
        /*065c*/ 	.word	0x00000000


	//----- nvinfo : EIATTR_REGCOUNT
	.align		4
.L_311:
        /*0660*/ 	.byte	0x04, 0x2f
        /*0662*/ 	.short	(.L_313 - .L_312)
	.align		4
.L_312:
        /*0664*/ 	.word	index@(_Z35group_norm_nhwc_bwd_one_pass_kernelI11Bf16IOFp32WLi512ELi16ELi256EEv26Group_norm_nhwc_bwd_params)
        /*0668*/ 	.word	0x00000080


	//----- nvinfo : EIATTR_FRAME_SIZE
	.align		4
.L_313:
        /*066c*/ 	.byte	0x04, 0x11
        /*066e*/ 	.short	(.L_315 - .L_314)
	.align		4
.L_314:
        /*0670*/ 	.word	index@(_Z35group_norm_nhwc_bwd_one_pass_kernelI11Bf16IOFp32WLi512ELi16ELi256EEv26Group_norm_nhwc_bwd_params)
        /*0674*/ 	.word	0x00000008


	//----- nvinfo : EIATTR_REGCOUNT
	.align		4
.L_315:
        /*0678*/ 	.byte	0x04, 0x2f
        /*067a*/ 	.short	(.L_317 - .L_316)
	.align		4
.L_316:
        /*067c*/ 	.word	index@(_Z35group_norm_nhwc_bwd_one_pass_kernelI11Bf16IOFp32WLi256ELi16ELi256EEv26Group_norm_nhwc_bwd_params)
        /*0680*/ 	.word	0x00000040


	//----- nvinfo : EIATTR_FRAME_SIZE
	.align		4
.L_317:
        /*0684*/ 	.byte	0x04, 0x11
        /*0686*/ 	.short	(.L_319 - .L_318)
	.align		4
.L_318:
        /*0688*/ 	.word	index@(_Z35group_norm_nhwc_bwd_one_pass_kernelI11Bf16IOFp32WLi256ELi16ELi256EEv26Group_norm_nhwc_bwd_params)
        /*068c*/ 	.word	0x00000000


	//----- nvinfo : EIATTR_REGCOUNT
	.align		4
.L_319:
        /*0690*/ 	.byte	0x04, 0x2f
        /*0692*/ 	.short	(.L_321 - .L_320)
	.align		4
.L_320:
        /*0694*/ 	.word	index@(_Z35group_norm_nhwc_bwd_one_pass_kernelI11Bf16IOFp32WLi128ELi16ELi256EEv26Group_norm_nhwc_bwd_params)
        /*0698*/ 	.word	0x00000040


	//----- nvinfo : EIATTR_FRAME_SIZE
	.align		4
.L_321:
        /*069c*/ 	.byte	0x04, 0x11
        /*069e*/ 	.short	(.L_323 - .L_322)
	.align		4
.L_322:
        /*06a0*/ 	.word	index@(_Z35group_norm_nhwc_bwd_one_pass_kernelI11Bf16IOFp32WLi128ELi16ELi256EEv26Group_norm_nhwc_bwd_params)
        /*06a4*/ 	.word	0x00000000


	//----- nvinfo : EIATTR_REGCOUNT
	.align		4
.L_323:
        /*06a8*/ 	.byte	0x04, 0x2f
        /*06aa*/ 	.short	(.L_325 - .L_324)
	.align		4
.L_324:
        /*06ac*/ 	.word	index@(_Z35group_norm_nhwc_bwd_one_pass_kernelI11Bf16IOFp32WLi64ELi16ELi256EEv26Group_norm_nhwc_bwd_params)
        /*06b0*/ 	.word	0x00000030


	//----- nvinfo : EIATTR_FRAME_SIZE
	.align		4
.L_325:
        /*06b4*/ 	.byte	0x04, 0x11
        /*06b6*/ 	.short	(.L_327 - .L_326)
	.align		4
.L_326:
        /*06b8*/ 	.word	index@(_Z35group_norm_nhwc_bwd_one_pass_kernelI11Bf16IOFp32WLi64ELi16ELi256EEv26Group_norm_nhwc_bwd_params)
        /*06bc*/ 	.word	0x00000000


	//----- nvinfo : EIATTR_REGCOUNT
	.align		4
.L_327:
        /*06c0*/ 	.byte	0x04, 0x2f
        /*06c2*/ 	.short	(.L_329 - .L_328)
	.align		4
.L_328:
        /*06c4*/ 	.word	index@(_ZN3cub17CUB_300001_SM_8006detail11EmptyKernelIvEEvv)
        /*06c8*/ 	.word	0x00000004


	//----- nvinfo : EIATTR_FRAME_SIZE
	.align		4
.L_329:
        /*06cc*/ 	.byte	0x04, 0x11
        /*06ce*/ 	.short	(.L_331 - .L_330)
	.align		4
.L_330:
        /*06d0*/ 	.word	index@(_ZN3cub17CUB_300001_SM_8006detail11EmptyKernelIvEEvv)
        /*06d4*/ 	.word	0x00000000


	//----- nvinfo : EIATTR_MIN_STACK_SIZE
	.align		4
.L_331:
        /*06d8*/ 	.byte	0x04, 0x12
        /*06da*/ 	.short	(.L_333 - .L_332)
	.align		4
.L_332:
        /*06dc*/ 	.word	index@(_ZN3cub17CUB_300001_SM_8006detail11EmptyKernelIvEEvv)
        /*06e0*/ 	.word	0x00000000


	//----- nvinfo : EIATTR_MIN_STACK_SIZE
	.align		4
.L_333:
        /*06e4*/ 	.byte	0x04, 0x12
        /*06e6*/ 	.short	(.L_335 - .L_334)
	.align		4
.L_334:
        /*06e8*/ 	.word	index@(_Z35group_norm_nhwc_bwd_one_pass_kernelI11Bf16IOFp32WLi64ELi16ELi256EEv26Group_norm_nhwc_bwd_params)
        /*06ec*/ 	.word	0x00000000


	//----- nvinfo : EIATTR_MIN_STACK_SIZE
	.align		4
.L_335:
        /*06f0*/ 	.byte	0x04, 0x12
        /*06f2*/ 	.short	(.L_337 - .L_336)
	.align		4
.L_336:
        /*06f4*/ 	.word	index@(_Z35group_norm_nhwc_bwd_one_pass_kernelI11Bf16IOFp32WLi128ELi16ELi256EEv26Group_norm_nhwc_bwd_params)
        /*06f8*/ 	.word	0x00000000


	//----- nvinfo : EIATTR_MIN_STACK_SIZE
	.align		4
.L_337:
        /*06fc*/ 	.byte	0x04, 0x12
        /*06fe*/ 	.short	(.L_339 - .L_338)
	.align		4
.L_338:
        /*0700*/ 	.word	index@(_Z35group_norm_nhwc_bwd_one_pass_kernelI11Bf16IOFp32WLi256ELi16ELi256EEv26Group_norm_nhwc_bwd_params)
        /*0704*/ 	.word	0x00000000


	//----- nvinfo : EIATTR_MIN_STACK_SIZE
	.align		4
.L_339:
        /*0708*/ 	.byte	0x04, 0x12
        /*070a*/ 	.short	(.L_341 - .L_340)
	.align		4
.L_340:
        /*070c*/ 	.word	index@(_Z35group_norm_nhwc_bwd_one_pass_kernelI11Bf16IOFp32WLi512ELi16ELi256EEv26Group_norm_nhwc_bwd_params)
        /*0710*/ 	.word	0x00000008


	//----- nvinfo : EIATTR_MIN_STACK_SIZE
	.align		4
.L_341:
        /*0714*/ 	.byte	0x04, 0x12
        /*0716*/ 	.short	(.L_343 - .L_342)
	.align		4
.L_342:
        /*0718*/ 	.word	index@(_Z35group_norm_nhwc_bwd_one_pass_kernelI11Bf16IOBf16WLi64ELi16ELi256EEv26Group_norm_nhwc_bwd_params)
        /*071c*/ 	.word	0x00000000


	//----- nvinfo : EIATTR_MIN_STACK_SIZE
	.align		4
.L_343:
        /*0720*/ 	.byte	0x04, 0x12
        /*0722*/ 	.short	(.L_345 - .L_344)
	.align		4
.L_344:
        /*0724*/ 	.word	index@(_Z35group_norm_nhwc_bwd_one_pass_kernelI11Bf16IOBf16WLi128ELi16ELi256EEv26Group_norm_nhwc_bwd_params)
        /*0728*/ 	.word	0x00000000


	//----- nvinfo : EIATTR_MIN_STACK_SIZE
	.align		4
.L_345:
        /*072c*/ 	.byte	0x04, 0x12
        /*072e*/ 	.short	(.L_347 - .L_346)
	.align		4
.L_346:
        /*0730*/ 	.word	index@(_Z35group_norm_nhwc_bwd_one_pass_kernelI11Bf16IOBf16WLi256ELi16ELi256EEv26Group_norm_nhwc_bwd_params)
        /*0734*/ 	.word	0x00000000


	//----- nvinfo : EIATTR_MIN_STACK_SIZE
	.align		4
.L_347:
        /*0738*/ 	.byte	0x04, 0x12
        /*073a*/ 	.short	(.L_349 - .L_348)
	.align		4
.L_348:
        /*073c*/ 	.word	index@(_Z35group_norm_nhwc_bwd_one_pass_kernelI11Bf16IOBf16WLi512ELi16ELi256EEv26Group_norm_nhwc_bwd_params)
        /*0740*/ 	.word	0x00000008


	//----- nvinfo : EIATTR_MIN_STACK_SIZE
	.align		4
.L_349:
        /*0744*/ 	.byte	0x04, 0x12
        /*0746*/ 	.short	(.L_351 - .L_350)
	.align		4
.L_350:
        /*0748*/ 	.word	index@(_Z35group_norm_nhwc_bwd_one_pass_kernelI11Bf16IOFp16WLi64ELi16ELi256EEv26Group_norm_nhwc_bwd_params)
        /*074c*/ 	.word	0x00000000


	//----- nvinfo : EIATTR_MIN_STACK_SIZE
	.align		4
.L_351:
        /*0750*/ 	.byte	0x04, 0x12
        /*0752*/ 	.short	(.L_353 - .L_352)
	.align		4
.L_352:
        /*0754*/ 	.word	index@(_Z35group_norm_nhwc_bwd_one_pass_kernelI11Bf16IOFp16WLi128ELi16ELi256EEv26Group_norm_nhwc_bwd_params)
        /*0758*/ 	.word	0x00000000


	//----- nvinfo : EIATTR_MIN_STACK_SIZE
	.align		4
.L_353:
        /*075c*/ 	.byte	0x04, 0x12
        /*075e*/ 	.short	(.L_355 - .L_354)
	.align		4
.L_354:
        /*0760*/ 	.word	index@(_Z35group_norm_nhwc_bwd_one_pass_kernelI11Bf16IOFp16WLi256ELi16ELi256EEv26Group_norm_nhwc_bwd_params)
        /*0764*/ 	.word	0x00000000


	//----- nvinfo : EIATTR_MIN_STACK_SIZE
	.align		4
.L_355:
        /*0768*/ 	.byte	0x04, 0x12
        /*076a*/ 	.short	(.L_357 - .L_356)
	.align		4
.L_356:
        /*076c*/ 	.word	index@(_Z35group_norm_nhwc_bwd_one_pass_kernelI11Bf16IOFp16WLi512ELi16ELi256EEv26Group_norm_nhwc_bwd_params)
        /*0770*/ 	.word	0x00000008


	//----- nvinfo : EIATTR_MIN_STACK_SIZE
	.align		4
.L_357:
        /*0774*/ 	.byte	0x04, 0x12
        /*0776*/ 	.short	(.L_359 - .L_358)
	.align		4
.L_358:
        /*0778*/ 	.word	index@(_Z35group_norm_nhwc_bwd_one_pass_kernelI11Fp16IOFp32WLi64ELi16ELi256EEv26Group_norm_nhwc_bwd_params)
        /*077c*/ 	.word	0x00000000


	//----- nvinfo : EIATTR_MIN_STACK_SIZE
	.align		4
.L_359:
        /*0780*/ 	.byte	0x04, 0x12
        /*0782*/ 	.short	(.L_361 - .L_360)
	.align		4
.L_360:
        /*0784*/ 	.word	index@(_Z35group_norm_nhwc_bwd_one_pass_kernelI11Fp16IOFp32WLi128ELi16ELi256EEv26Group_norm_nhwc_bwd_params)
        /*0788*/ 	.word	0x00000000


	//----- nvinfo : EIATTR_MIN_STACK_SIZE
	.align		4
.L_361:
        /*078c*/ 	.byte	0x04, 0x12
        /*078e*/ 	.short	(.L_363 - .L_362)
	.align		4
.L_362:
        /*0790*/ 	.word	index@(_Z35group_norm_nhwc_bwd_one_pass_kernelI11Fp16IOFp32WLi256ELi16ELi256EEv26Group_norm_nhwc_bwd_params)
        /*0794*/ 	.word	0x00000000


	//----- nvinfo : EIATTR_MIN_STACK_SIZE
	.align		4
.L_363:
        /*0798*/ 	.byte	0x04, 0x12
        /*079a*/ 	.short	(.L_365 - .L_364)
	.align		4
.L_364:
        /*079c*/ 	.word	index@(_Z35group_norm_nhwc_bwd_one_pass_kernelI11Fp16IOFp32WLi512ELi16ELi256EEv26Group_norm_nhwc_bwd_params)
        /*07a0*/ 	.word	0x00000008


	//----- nvinfo : EIATTR_MIN_STACK_SIZE
	.align		4
.L_365:
        /*07a4*/ 	.byte	0x04, 0x12
        /*07a6*/ 	.short	(.L_367 - .L_366)
	.align		4
.L_366:
        /*07a8*/ 	.word	index@(_Z35group_norm_nhwc_bwd_one_pass_kernelI11Fp16IOBf16WLi64ELi16ELi256EEv26Group_norm_nhwc_bwd_params)
        /*07ac*/ 	.word	0x00000000


	//----- nvinfo : EIATTR_MIN_STACK_SIZE
	.align		4
.L_367:
        /*07b0*/ 	.byte	0x04, 0x12
        /*07b2*/ 	.short	(.L_369 - .L_368)
	.align		4
.L_368:
        /*07b4*/ 	.word	index@(_Z35group_norm_nhwc_bwd_one_pass_kernelI11Fp16IOBf16WLi128ELi16ELi256EEv26Group_norm_nhwc_bwd_params)
        /*07b8*/ 	.word	0x00000000


	//----- nvinfo : EIATTR_MIN_STACK_SIZE
	.align		4
.L_369:
        /*07bc*/ 	.byte	0x04, 0x12
        /*07be*/ 	.short	(.L_371 - .L_370)
	.align		4
.L_370:
        /*07c0*/ 	.word	index@(_Z35group_norm_nhwc_bwd_one_pass_kernelI11Fp16IOBf16WLi256ELi16ELi256EEv26Group_norm_nhwc_bwd_params)
        /*07c4*/ 	.word	0x00000000


	//----- nvinfo : EIATTR_MIN_STACK_SIZE
	.align		4
.L_371:
        /*07c8*/ 	.byte	0x04, 0x12
        /*07ca*/ 	.short	(.L_373 - .L_372)
	.align		4
.L_372:
        /*07cc*/ 	.word	index@(_Z35group_norm_nhwc_bwd_one_pass_kernelI11Fp16IOBf16WLi512ELi16ELi256EEv26Group_norm_nhwc_bwd_params)
        /*07d0*/ 	.word	0x00000008


	//----- nvinfo : EIATTR_MIN_STACK_SIZE
	.align		4
.L_373:
        /*07d4*/ 	.byte	0x04, 0x12
        /*07d6*/ 	.short	(.L_375 - .L_374)
	.align		4
.L_374:
        /*07d8*/ 	.word	index@(_Z35group_norm_nhwc_bwd_one_pass_kernelI11Fp16IOFp16WLi64ELi16ELi256EEv26Group_norm_nhwc_bwd_params)
        /*07dc*/ 	.word	0x00000000


	//----- nvinfo : EIATTR_MIN_STACK_SIZE
	.align		4
.L_375:
        /*07e0*/ 	.byte	0x04, 0x12
        /*07e2*/ 	.short	(.L_377 - .L_376)
	.align		4
.L_376:
        /*07e4*/ 	.word	index@(_Z35group_norm_nhwc_bwd_one_pass_kernelI11Fp16IOFp16WLi128ELi16ELi256EEv26Group_norm_nhwc_bwd_params)
        /*07e8*/ 	.word	0x00000000


	//----- nvinfo : EIATTR_MIN_STACK_SIZE
	.align		4
.L_377:
        /*07ec*/ 	.byte	0x04, 0x12
        /*07ee*/ 	.short	(.L_379 - .L_378)
	.align		4
.L_378:
        /*07f0*/ 	.word	index@(_Z35group_norm_nhwc_bwd_one_pass_kernelI11Fp16IOFp16WLi256ELi16ELi256EEv26Group_norm_nhwc_bwd_params)
        /*07f4*/ 	.word	0x00000000


	//----- nvinfo : EIATTR_MIN_STACK_SIZE
	.align		4
.L_379:
        /*07f8*/ 	.byte	0x04, 0x12
        /*07fa*/ 	.short	(.L_381 - .L_380)
	.align		4
.L_380:
        /*07fc*/ 	.word	index@(_Z35group_norm_nhwc_bwd_one_pass_kernelI11Fp16IOFp16WLi512ELi16ELi256EEv26Group_norm_nhwc_bwd_params)
        /*0800*/ 	.word	0x00000008


	//----- nvinfo : EIATTR_MIN_STACK_SIZE
	.align		4
.L_381:
        /*0804*/ 	.byte	0x04, 0x12
        /*0806*/ 	.short	(.L_383 - .L_382)
	.align		4
.L_382:
        /*0808*/ 	.word	index@(_Z35group_norm_nhwc_bwd_one_pass_kernelI11Fp32IOFp32WLi64ELi16ELi256EEv26Group_norm_nhwc_bwd_params)
        /*080c*/ 	.word	0x00000000


	//----- nvinfo : EIATTR_MIN_STACK_SIZE
	.align		4
.L_383:
        /*0810*/ 	.byte	0x04, 0x12
        /*0812*/ 	.short	(.L_385 - .L_384)
	.align		4
.L_384:
        /*0814*/ 	.word	index@(_Z35group_norm_nhwc_bwd_one_pass_kernelI11Fp32IOFp32WLi128ELi16ELi256EEv26Group_norm_nhwc_bwd_params)
        /*0818*/ 	.word	0x00000000


	//----- nvinfo : EIATTR_MIN_STACK_SIZE
	.align		4
.L_385:
        /*081c*/ 	.byte	0x04, 0x12
        /*081e*/ 	.short	(.L_387 - .L_386)
	.align		4
.L_386:
        /*0820*/ 	.word	index@(_Z35group_norm_nhwc_bwd_one_pass_kernelI11Fp32IOFp32WLi256ELi16ELi256EEv26Group_norm_nhwc_bwd_params)
        /*0824*/ 	.word	0x00000000


	//----- nvinfo : EIATTR_MIN_STACK_SIZE
	.align		4
.L_387:
        /*0828*/ 	.byte	0x04, 0x12
        /*082a*/ 	.short	(.L_389 - .L_388)
	.align		4
.L_388:
        /*082c*/ 	.word	index@(_Z35group_norm_nhwc_bwd_one_pass_kernelI11Fp32IOFp32WLi512ELi16ELi256EEv26Group_norm_nhwc_bwd_params)
        /*0830*/ 	.word	0x00000018


	//----- nvinfo : EIATTR_MIN_STACK_SIZE
	.align		4
.L_389:
        /*0834*/ 	.byte	0x04, 0x12
        /*0836*/ 	.short	(.L_391 - .L_390)
	.align		4
.L_390:
        /*0838*/ 	.word	index@(_Z35group_norm_nhwc_bwd_one_pass_kernelI11Fp32IOBf16WLi64ELi16ELi256EEv26Group_norm_nhwc_bwd_params)
        /*083c*/ 	.word	0x00000000


	//----- nvinfo : EIATTR_MIN_STACK_SIZE
	.align		4
.L_391:
        /*0840*/ 	.byte	0x04, 0x12
        /*0842*/ 	.short	(.L_393 - .L_392)
	.align		4
.L_392:
        /*0844*/ 	.word	index@(_Z35group_norm_nhwc_bwd_one_pass_kernelI11Fp32IOBf16WLi128ELi16ELi256EEv26Group_norm_nhwc_bwd_params)
        /*0848*/ 	.word	0x00000000


	//----- nvinfo : EIATTR_MIN_STACK_SIZE
	.align		4
.L_393:
        /*084c*/ 	.byte	0x04, 0x12
        /*084e*/ 	.short	(.L_395 - .L_394)
	.align		4
.L_394:
        /*0850*/ 	.word	index@(_Z35group_norm_nhwc_bwd_one_pass_kernelI11Fp32IOBf16WLi256ELi16ELi256EEv26Group_norm_nhwc_bwd_params)
        /*0854*/ 	.word	0x00000000


	//----- nvinfo : EIATTR_MIN_STACK_SIZE
	.align		4
.L_395:
        /*0858*/ 	.byte	0x04, 0x12
        /*085a*/ 	.short	(.L_397 - .L_396)
	.align		4
.L_396:
        /*085c*/ 	.word	index@(_Z35group_norm_nhwc_bwd_one_pass_kernelI11Fp32IOBf16WLi512ELi16ELi256EEv26Group_norm_nhwc_bwd_params)
        /*0860*/ 	.word	0x00000018


	//----- nvinfo : EIATTR_MIN_STACK_SIZE
	.align		4
.L_397:
        /*0864*/ 	.byte	0x04, 0x12
        /*0866*/ 	.short	(.L_399 - .L_398)
	.align		4
.L_398:
        /*0868*/ 	.word	index@(_Z35group_norm_nhwc_bwd_one_pass_kernelI11Fp32IOFp16WLi64ELi16ELi256EEv26Group_norm_nhwc_bwd_params)
        /*086c*/ 	.word	0x00000000


	//----- nvinfo : EIATTR_MIN_STACK_SIZE
	.align		4
.L_399:
        /*0870*/ 	.byte	0x04, 0x12
        /*0872*/ 	.short	(.L_401 - .L_400)
	.align		4
.L_400:
        /*0874*/ 	.word	index@(_Z35group_norm_nhwc_bwd_one_pass_kernelI11Fp32IOFp16WLi128ELi16ELi256EEv26Group_norm_nhwc_bwd_params)
        /*0878*/ 	.word	0x00000000


	//----- nvinfo : EIATTR_MIN_STACK_SIZE
	.align		4
.L_401:
        /*087c*/ 	.byte	0x04, 0x12
        /*087e*/ 	.short	(.L_403 - .L_402)
	.align		4
.L_402:
        /*0880*/ 	.word	index@(_Z35group_norm_nhwc_bwd_one_pass_kernelI11Fp32IOFp16WLi256ELi16ELi256EEv26Group_norm_nhwc_bwd_params)
        /*0884*/ 	.word	0x00000000


	//----- nvinfo : EIATTR_MIN_STACK_SIZE
	.align		4
.L_403:
        /*0888*/ 	.byte	0x04, 0x12
        /*088a*/ 	.short	(.L_405 - .L_404)
	.align		4
.L_404:
        /*088c*/ 	.word	index@(_Z35group_norm_nhwc_bwd_one_pass_kernelI11Fp32IOFp16WLi512ELi16ELi256EEv26Group_norm_nhwc_bwd_params)
        /*0890*/ 	.word	0x00000018


	//----- nvinfo : EIATTR_MIN_STACK_SIZE
	.align		4
.L_405:
        /*0894*/ 	.byte	0x04, 0x12
        /*0896*/ 	.short	(.L_407 - .L_406)
	.align		4
.L_406:
        /*0898*/ 	.word	index@(_Z35group_norm_nhwc_fwd_one_pass_kernelI11Bf16IOFp32WLi64ELi16ELi256EEv26Group_norm_nhwc_fwd_params)
        /*089c*/ 	.word	0x00000000


	//----- nvinfo : EIATTR_MIN_STACK_SIZE
	.align		4
.L_407:
        /*08a0*/ 	.byte	0x04, 0x12
        /*08a2*/ 	.short	(.L_409 - .L_408)
	.align		4
.L_408:
        /*08a4*/ 	.word	index@(_Z35group_norm_nhwc_fwd_one_pass_kernelI11Bf16IOFp32WLi128ELi16ELi256EEv26Group_norm_nhwc_fwd_params)
        /*08a8*/ 	.word	0x00000000


	//----- nvinfo : EIATTR_MIN_STACK_SIZE
	.align		4
.L_409:
        /*08ac*/ 	.byte	0x04, 0x12
        /*08ae*/ 	.short	(.L_411 - .L_410)
	.align		4
.L_410:
        /*08b0*/ 	.word	index@(_Z35group_norm_nhwc_fwd_one_pass_kernelI11Bf16IOFp32WLi256ELi16ELi256EEv26Group_norm_nhwc_fwd_params)
        /*08b4*/ 	.word	0x00000000


	//----- nvinfo : EIATTR_MIN_STACK_SIZE
	.align		4
.L_411:
        /*08b8*/ 	.byte	0x04, 0x12
        /*08ba*/ 	.short	(.L_413 - .L_412)
	.align		4
.L_412:
        /*08bc*/ 	.word	index@(_Z35group_norm_nhwc_fwd_one_pass_kernelI11Bf16IOFp32WLi512ELi16ELi256EEv26Group_norm_nhwc_fwd_params)
        /*08c0*/ 	.word	0x00000000


	//----- nvinfo : EIATTR_MIN_STACK_SIZE
	.align		4
.L_413:
        /*08c4*/ 	.byte	0x04, 0x12
        /*08c6*/ 	.short	(.L_415 - .L_414)
	.align		4
.L_414:
        /*08c8*/ 	.word	index@(_Z35group_norm_nhwc_fwd_one_pass_kernelI11Bf16IOBf16WLi64ELi16ELi256EEv26Group_norm_nhwc_fwd_params)
        /*08cc*/ 	.word	0x00000000


	//----- nvinfo : EIATTR_MIN_STACK_SIZE
	.align		4
.L_415:
        /*08d0*/ 	.byte	0x04, 0x12
        /*08d2*/ 	.short	(.L_417 - .L_416)
	.align		4
.L_416:
        /*08d4*/ 	.word	index@(_Z35group_norm_nhwc_fwd_one_pass_kernelI11Bf16IOBf16WLi128ELi16ELi256EEv26Group_norm_nhwc_fwd_params)
        /*08d8*/ 	.word	0x00000000


	//----- nvinfo : EIATTR_MIN_STACK_SIZE
	.align		4
.L_417:
        /*08dc*/ 	.byte	0x04, 0x12
        /*08de*/ 	.short	(.L_419 - .L_418)
	.align		4
.L_418:
        /*08e0*/ 	.word	index@(_Z35group_norm_nhwc_fwd_one_pass_kernelI11Bf16IOBf16WLi256ELi16ELi256EEv26Group_norm_nhwc_fwd_params)
        /*08e4*/ 	.word	0x00000000


	//----- nvinfo : EIATTR_MIN_STACK_SIZE
	.align		4
.L_419:
        /*08e8*/ 	.byte	0x04, 0x12
        /*08ea*/ 	.short	(.L_421 - .L_420)
	.align		4
.L_420:
        /*08ec*/ 	.word	index@(_Z35group_norm_nhwc_fwd_one_pass_kernelI11Bf16IOBf16WLi512ELi16ELi256EEv26Group_norm_nhwc_fwd_params)
        /*08f0*/ 	.word	0x00000000


	//----- nvinfo : EIATTR_MIN_STACK_SIZE
	.align		4
.L_421:
        /*08f4*/ 	.byte	0x04, 0x12
        /*08f6*/ 	.short	(.L_423 - .L_422)
	.align		4
.L_422:
        /*08f8*/ 	.word	index@(_Z35group_norm_nhwc_fwd_one_pass_kernelI11Bf16IOFp16WLi64ELi16ELi256EEv26Group_norm_nhwc_fwd_params)
        /*08fc*/ 	.word	0x00000000


	//----- nvinfo : EIATTR_MIN_STACK_SIZE
	.align		4
.L_423:
        /*0900*/ 	.byte	0x04, 0x12
        /*0902*/ 	.short	(.L_425 - .L_424)
	.align		4
.L_424:
        /*0904*/ 	.word	index@(_Z35group_norm_nhwc_fwd_one_pass_kernelI11Bf16IOFp16WLi128ELi16ELi256EEv26Group_norm_nhwc_fwd_params)
        /*0908*/ 	.word	0x00000000


	//----- nvinfo : EIATTR_MIN_STACK_SIZE
	.align		4
.L_425:
        /*090c*/ 	.byte	0x04, 0x12
        /*090e*/ 	.short	(.L_427 - .L_426)
	.align		4
.L_426:
        /*0910*/ 	.word	index@(_Z35group_norm_nhwc_fwd_one_pass_kernelI11Bf16IOFp16WLi256ELi16ELi256EEv26Group_norm_nhwc_fwd_params)
        /*0914*/ 	.word	0x00000000


	//----- nvinfo : EIATTR_MIN_STACK_SIZE
	.align		4
.L_427:
        /*0918*/ 	.byte	0x04, 0x12
        /*091a*/ 	.short	(.L_429 - .L_428)
	.align		4
.L_428:
        /*091c*/ 	.word	index@(_Z35group_norm_nhwc_fwd_one_pass_kernelI11Bf16IOFp16WLi512ELi16ELi256EEv26Group_norm_nhwc_fwd_params)
        /*0920*/ 	.word	0x00000000


	//----- nvinfo : EIATTR_MIN_STACK_SIZE
	.align		4
.L_429:
        /*0924*/ 	.byte	0x04, 0x12
        /*0926*/ 	.short	(.L_431 - .L_430)
	.align		4
.L_430:
        /*0928*/ 	.word	index@(_Z35group_norm_nhwc_fwd_one_pass_kernelI11Fp16IOFp32WLi64ELi16ELi256EEv26Group_norm_nhwc_fwd_params)
        /*092c*/ 	.word	0x00000000


	//----- nvinfo : EIATTR_MIN_STACK_SIZE
	.align		4
.L_431:
        /*0930*/ 	.byte	0x04, 0x12
        /*0932*/ 	.short	(.L_433 - .L_432)
	.align		4
.L_432:
        /*0934*/ 	.word	index@(_Z35group_norm_nhwc_fwd_one_pass_kernelI11Fp16IOFp32WLi128ELi16ELi256EEv26Group_norm_nhwc_fwd_params)
        /*0938*/ 	.word	0x00000000


	//----- nvinfo : EIATTR_MIN_STACK_SIZE
	.align		4
.L_433:
        /*093c*/ 	.byte	0x04, 0x12
        /*093e*/ 	.short	(.L_435 - .L_434)
	.align		4
.L_434:
        /*0940*/ 	.word	index@(_Z35group_norm_nhwc_fwd_one_pass_kernelI11Fp16IOFp32WLi256ELi16ELi256EEv26Group_norm_nhwc_fwd_params)
        /*0944*/ 	.word	0x00000000


	//----- nvinfo : EIATTR_MIN_STACK_SIZE
	.align		4
.L_435:
        /*0948*/ 	.byte	0x04, 0x12
        /*094a*/ 	.short	(.L_437 - .L_436)
	.align		4
.L_436:
        /*094c*/ 	.word	index@(_Z35group_norm_nhwc_fwd_one_pass_kernelI11Fp16IOFp32WLi512ELi16ELi256EEv26Group_norm_nhwc_fwd_params)
        /*0950*/ 	.word	0x00000000


	//----- nvinfo : EIATTR_MIN_STACK_SIZE
	.align		4
.L_437:
        /*0954*/ 	.byte	0x04, 0x12
        /*0956*/ 	.short	(.L_439 - .L_438)
	.align		4
.L_438:
        /*0958*/ 	.word	index@(_Z35group_norm_nhwc_fwd_one_pass_kernelI11Fp16IOBf16WLi64ELi16ELi256EEv26Group_norm_nhwc_fwd_params)
        /*095c*/ 	.word	0x00000000


	//----- nvinfo : EIATTR_MIN_STACK_SIZE
	.align		4
.L_439:
        /*0960*/ 	.byte	0x04, 0x12
        /*0962*/ 	.short	(.L_441 - .L_440)
	.align		4
.L_440:
        /*0964*/ 	.word	index@(_Z35group_norm_nhwc_fwd_one_pass_kernelI11Fp16IOBf16WLi128ELi16ELi256EEv26Group_norm_nhwc_fwd_params)
        /*0968*/ 	.word	0x00000000


	//----- nvinfo : EIATTR_MIN_STACK_SIZE
	.align		4
.L_441:
        /*096c*/ 	.byte	0x04, 0x12
        /*096e*/ 	.short	(.L_443 - .L_442)
	.align		4
.L_442:
        /*0970*/ 	.word	index@(_Z35group_norm_nhwc_fwd_one_pass_kernelI11Fp16IOBf16WLi256ELi16ELi256EEv26Group_norm_nhwc_fwd_params)
        /*0974*/ 	.word	0x00000000


	//----- nvinfo : EIATTR_MIN_STACK_SIZE
	.align		4
.L_443:
        /*0978*/ 	.byte	0x04, 0x12
        /*097a*/ 	.short	(.L_445 - .L_444)
	.align		4
.L_444:
        /*097c*/ 	.word	index@(_Z35group_norm_nhwc_fwd_one_pass_kernelI11Fp16IOBf16WLi512ELi16ELi256EEv26Group_norm_nhwc_fwd_params)
        /*0980*/ 	.word	0x00000000


	//----- nvinfo : EIATTR_MIN_STACK_SIZE
	.align		4
.L_445:
        /*0984*/ 	.byte	0x04, 0x12
        /*0986*/ 	.short	(.L_447 - .L_446)
	.align		4
.L_446:
        /*0988*/ 	.word	index@(_Z35group_norm_nhwc_fwd_one_pass_kernelI11Fp16IOFp16WLi64ELi16ELi256EEv26Group_norm_nhwc_fwd_params)
        /*098c*/ 	.word	0x00000000


	//----- nvinfo : EIATTR_MIN_STACK_SIZE
	.align		4
.L_447:
        /*0990*/ 	.byte	0x04, 0x12
        /*0992*/ 	.short	(.L_449 - .L_448)
	.align		4
.L_448:
        /*0994*/ 	.word	index@(_Z35group_norm_nhwc_fwd_one_pass_kernelI11Fp16IOFp16WLi128ELi16ELi256EEv26Group_norm_nhwc_fwd_params)
        /*0998*/ 	.word	0x00000000


	//----- nvinfo : EIATTR_MIN_STACK_SIZE
	.align		4
.L_449:
        /*099c*/ 	.byte	0x04, 0x12
        /*099e*/ 	.short	(.L_451 - .L_450)
	.align		4
.L_450:
        /*09a0*/ 	.word	index@(_Z35group_norm_nhwc_fwd_one_pass_kernelI11Fp16IOFp16WLi256ELi16ELi256EEv26Group_norm_nhwc_fwd_params)
        /*09a4*/ 	.word	0x00000000


	//----- nvinfo : EIATTR_MIN_STACK_SIZE
	.align		4
.L_451:
        /*09a8*/ 	.byte	0x04, 0x12
        /*09aa*/ 	.short	(.L_453 - .L_452)
	.align		4
.L_452:
        /*09ac*/ 	.word	index@(_Z35group_norm_nhwc_fwd_one_pass_kernelI11Fp16IOFp16WLi512ELi16ELi256EEv26Group_norm_nhwc_fwd_params)
        /*09b0*/ 	.word	0x00000000


	//----- nvinfo : EIATTR_MIN_STACK_SIZE
	.align		4
.L_453:
        /*09b4*/ 	.byte	0x04, 0x12
        /*09b6*/ 	.short	(.L_455 - .L_454)
	.align		4
.L_454:
        /*09b8*/ 	.word	index@(_Z35group_norm_nhwc_fwd_one_pass_kernelI11Fp32IOFp32WLi64ELi16ELi256EEv26Group_norm_nhwc_fwd_params)
        /*09bc*/ 	.word	0x00000000


	//----- nvinfo : EIATTR_MIN_STACK_SIZE
	.align		4
.L_455:
        /*09c0*/ 	.byte	0x04, 0x12
        /*09c2*/ 	.short	(.L_457 - .L_456)
	.align		4
.L_456:
        /*09c4*/ 	.word	index@(_Z35group_norm_nhwc_fwd_one_pass_kernelI11Fp32IOFp32WLi128ELi16ELi256EEv26Group_norm_nhwc_fwd_params)
        /*09c8*/ 	.word	0x00000000


	//----- nvinfo : EIATTR_MIN_STACK_SIZE
	.align		4
.L_457:
        /*09cc*/ 	.byte	0x04, 0x12
        /*09ce*/ 	.short	(.L_459 - .L_458)
	.align		4
.L_458:
        /*09d0*/ 	.word	index@(_Z35group_norm_nhwc_fwd_one_pass_kernelI11Fp32IOFp32WLi256ELi16ELi256EEv26Group_norm_nhwc_fwd_params)
        /*09d4*/ 	.word	0x00000000


	//----- nvinfo : EIATTR_MIN_STACK_SIZE
	.align		4
.L_459:
        /*09d8*/ 	.byte	0x04, 0x12
        /*09da*/ 	.short	(.L_461 - .L_460)
	.align		4
.L_460:
        /*09dc*/ 	.word	index@(_Z35group_norm_nhwc_fwd_one_pass_kernelI11Fp32IOFp32WLi512ELi16ELi256EEv26Group_norm_nhwc_fwd_params)
        /*09e0*/ 	.word	0x00000000


	//----- nvinfo : EIATTR_MIN_STACK_SIZE
	.align		4
.L_461:
        /*09e4*/ 	.byte	0x04, 0x12
        /*09e6*/ 	.short	(.L_463 - .L_462)
	.align		4
.L_462:
        /*09e8*/ 	.word	index@(_Z35group_norm_nhwc_fwd_one_pass_kernelI11Fp32IOBf16WLi64ELi16ELi256EEv26Group_norm_nhwc_fwd_params)
        /*09ec*/ 	.word	0x00000000


	//----- nvinfo : EIATTR_MIN_STACK_SIZE
	.align		4
.L_463:
        /*09f0*/ 	.byte	0x04, 0x12
        /*09f2*/ 	.short	(.L_465 - .L_464)
	.align		4
.L_464:
        /*09f4*/ 	.word	index@(_Z35group_norm_nhwc_fwd_one_pass_kernelI11Fp32IOBf16WLi128ELi16ELi256EEv26Group_norm_nhwc_fwd_params)
        /*09f8*/ 	.word	0x00000000


	//----- nvinfo : EIATTR_MIN_STACK_SIZE
	.align		4
.L_465:
        /*09fc*/ 	.byte	0x04, 0x12
        /*09fe*/ 	.short	(.L_467 - .L_466)
	.align		4
.L_466:
        /*0a00*/ 	.word	index@(_Z35group_norm_nhwc_fwd_one_pass_kernelI11Fp32IOBf16WLi256ELi16ELi256EEv26Group_norm_nhwc_fwd_params)
        /*0a04*/ 	.word	0x00000000


	//----- nvinfo : EIATTR_MIN_STACK_SIZE
	.align		4
.L_467:
        /*0a08*/ 	.byte	0x04, 0x12
        /*0a0a*/ 	.short	(.L_469 - .L_468)
	.align		4
.L_468:
        /*0a0c*/ 	.word	index@(_Z35group_norm_nhwc_fwd_one_pass_kernelI11Fp32IOBf16WLi512ELi16ELi256EEv26Group_norm_nhwc_fwd_params)
        /*0a10*/ 	.word	0x00000000


	//----- nvinfo : EIATTR_MIN_STACK_SIZE
	.align		4
.L_469:
        /*0a14*/ 	.byte	0x04, 0x12
        /*0a16*/ 	.short	(.L_471 - .L_470)
	.align		4
.L_470:
        /*0a18*/ 	.word	index@(_Z35group_norm_nhwc_fwd_one_pass_kernelI11Fp32IOFp16WLi64ELi16ELi256EEv26Group_norm_nhwc_fwd_params)
        /*0a1c*/ 	.word	0x00000000


	//----- nvinfo : EIATTR_MIN_STACK_SIZE
	.align		4
.L_471:
        /*0a20*/ 	.byte	0x04, 0x12
        /*0a22*/ 	.short	(.L_473 - .L_472)
	.align		4
.L_472:
        /*0a24*/ 	.word	index@(_Z35group_norm_nhwc_fwd_one_pass_kernelI11Fp32IOFp16WLi128ELi16ELi256EEv26Group_norm_nhwc_fwd_params)
        /*0a28*/ 	.word	0x00000000


	//----- nvinfo : EIATTR_MIN_STACK_SIZE
	.align		4
.L_473:
        /*0a2c*/ 	.byte	0x04, 0x12
        /*0a2e*/ 	.short	(.L_475 - .L_474)
	.align		4
.L_474:
        /*0a30*/ 	.word	index@(_Z35group_norm_nhwc_fwd_one_pass_kernelI11Fp32IOFp16WLi256ELi16ELi256EEv26Group_norm_nhwc_fwd_params)
        /*0a34*/ 	.word	0x00000000


	//----- nvinfo : EIATTR_MIN_STACK_SIZE
	.align		4
.L_475:
        /*0a38*/ 	.byte	0x04, 0x12
        /*0a3a*/ 	.short	(.L_477 - .L_476)
	.align		4
.L_476:
        /*0a3c*/ 	.word	index@(_Z35group_norm_nhwc_fwd_one_pass_kernelI11Fp32IOFp16WLi512ELi16ELi256EEv26Group_norm_nhwc_fwd_params)
        /*0a40*/ 	.word	0x00000000
.L_477:


//--------------------- .nv.info._ZN3cub17CUB_300001_SM_8006detail11EmptyKernelIvEEvv --------------------------
	.section	.nv.info._ZN3cub17CUB_300001_SM_8006detail11EmptyKernelIvEEvv,"",@"SHT_CUDA_INFO"
	.sectionflags	@""
	.align	4


	//----- nvinfo : EIATTR_CUDA_API_VERSION
	.align		4
        /*0000*/ 	.byte	0x04, 0x37
        /*0002*/ 	.short	(.L_479 - .L_478)
.L_478:
        /*0004*/ 	.word	0x00000082


	//----- nvinfo : EIATTR_SW2861232_WAR
	.align		4
.L_479:
        /*0008*/ 	.byte	0x01, 0x35
	.zero		2


	//----- nvinfo : EIATTR_MAXREG_COUNT
	.align		4
        /*000c*/ 	.byte	0x03, 0x1b
        /*000e*/ 	.short	0x00ff


	//----- nvinfo : EIATTR_MERCURY_ISA_VERSION
	.align		4
        /*0010*/ 	.byte	0x03, 0x5f
        /*0012*/ 	.short	0x0000


	//----- nvinfo : EIATTR_EXIT_INSTR_OFFSETS
	.align		4
        /*0014*/ 	.byte	0x04, 0x1c
        /*0016*/ 	.short	(.L_481 - .L_480)


	//   ....[0]....
.L_480:
        /*0018*/ 	.word	0x00000010
.L_481:


//--------------------- .nv.info._Z35group_norm_nhwc_bwd_one_pass_kernelI11Bf16IOFp32WLi64ELi16ELi256EEv26Group_norm_nhwc_bwd_params --------------------------
	.section	.nv.info._Z35group_norm_nhwc_bwd_one_pass_kernelI11Bf16IOFp32WLi64ELi16ELi256EEv26Group_norm_nhwc_bwd_params,"",@"SHT_CUDA_INFO"
	.sectionflags	@""
	.align	4


	//----- nvinfo : EIATTR_CUDA_API_VERSION
	.align		4
        /*0000*/ 	.byte	0x04, 0x37
        /*0002*/ 	.short	(.L_483 - .L_482)
.L_482:
        /*0004*/ 	.word	0x00000082


	//----- nvinfo : EIATTR_SW2861232_WAR
	.align		4
.L_483:
        /*0008*/ 	.byte	0x01, 0x35
	.zero		2


	//----- nvinfo : EIATTR_PARAM_CBANK
	.align		4
        /*000c*/ 	.byte	0x04, 0x0a
        /*000e*/ 	.short	(.L_485 - .L_484)
	.align		4
.L_484:
        /*0010*/ 	.word	index@(.nv.constant0._Z35group_norm_nhwc_bwd_one_pass_kernelI11Bf16IOFp32WLi64ELi16ELi256EEv26Group_norm_nhwc_bwd_params)
        /*0014*/ 	.short	0x0160
        /*0016*/ 	.short	0x00b8


	//----- nvinfo : EIATTR_CBANK_PARAM_SIZE
	.align		4
.L_485:
        /*0018*/ 	.byte	0x03, 0x19
        /*001a*/ 	.short	0x00b8


	//----- nvinfo : EIATTR_KPARAM_INFO
	.align		4
        /*001c*/ 	.byte	0x04, 0x17
        /*001e*/ 	.short	(.L_487 - .L_486)
.L_486:
        /*0020*/ 	.word	0x00000000
        /*0024*/ 	.short	0x0000
        /*0026*/ 	.short	0x0000
        /*0028*/ 	.byte	0x00, 0xf0, 0xe1, 0x02


	//----- nvinfo : EIATTR_MAXREG_COUNT
	.align		4
.L_487:
        /*002c*/ 	.byte	0x03, 0x1b
        /*002e*/ 	.short	0x00ff


	//----- nvinfo : EIATTR_NUM_BARRIERS
	.align		4
        /*0030*/ 	.byte	0x02, 0x4c
        /*0032*/ 	.byte	0x01
	.zero		1


	//----- nvinfo : EIATTR_MERCURY_ISA_VERSION
	.align		4
        /*0034*/ 	.byte	0x03, 0x5f
        /*0036*/ 	.short	0x0000


	//----- nvinfo : EIATTR_INT_WARP_WIDE_INSTR_OFFSETS
	.align		4
        /*0038*/ 	.byte	0x04, 0x31
        /*003a*/ 	.short	(.L_489 - .L_488)


	//   ....[0]....
.L_488:
        /*003c*/ 	.word	0x00001db0


	//   ....[1]....
        /*0040*/ 	.word	0x000036b0


	//----- nvinfo : EIATTR_COOP_GROUP_MASK_REGIDS
	.align		4
.L_489:
        /*0044*/ 	.byte	0x04, 0x29
        /*0046*/ 	.short	(.L_491 - .L_490)


	//   ....[0]....
.L_490:
        /*0048*/ 	.word	0xffffffff


	//   ....[1]....
        /*004c*/ 	.word	0xffffffff


	//   ....[2]....
        /*0050*/ 	.word	0xffffffff


	//   ....[3]....
        /*0054*/ 	.word	0xffffffff


	//   ....[4]....
        /*0058*/ 	.word	0xffffffff


	//   ....[5]....
        /*005c*/ 	.word	0xffffffff


	//   ....[6]....
        /*0060*/ 	.word	0xffffffff


	//   ....[7]....
        /*0064*/ 	.word	0xffffffff


	//   ....[8]....
        /*0068*/ 	.word	0xffffffff


	//   ....[9]....
        /*006c*/ 	.word	0xffffffff


	//----- nvinfo : EIATTR_COOP_GROUP_INSTR_OFFSETS
	.align		4
.L_491:
        /*0070*/ 	.byte	0x04, 0x28
        /*0072*/ 	.short	(.L_493 - .L_492)


	//   ....[0]....
.L_492:
        /*0074*/ 	.word	0x00000e00


	//   ....[1]....
        /*0078*/ 	.word	0x00000e30


	//   ....[2]....
        /*007c*/ 	.word	0x00000e70


	//   ....[3]....
        /*0080*/ 	.word	0x00000e90


	//   ....[4]....
        /*0084*/ 	.word	0x00000ec0


	//   ....[5]....
        /*0088*/ 	.word	0x00000ee0


	//   ....[6]....
        /*008c*/ 	.word	0x00000f10


	//   ....[7]....
        /*0090*/ 	.word	0x00000f30


	//   ....[8]....
        /*0094*/ 	.word	0x00000f60


	//   ....[9]....
        /*0098*/ 	.word	0x00000f80


	//----- nvinfo : EIATTR_EXIT_INSTR_OFFSETS
	.align		4
.L_493:
        /*009c*/ 	.byte	0x04, 0x1c
        /*009e*/ 	.short	(.L_495 - .L_494)


	//   ....[0]....
.L_494:
        /*00a0*/ 	.word	0x00003720


	//   ....[1]....
        /*00a4*/ 	.word	0x00003860


	//   ....[2]....
        /*00a8*/ 	.word	0x00003ab0


	//----- nvinfo : EIATTR_MAX_THREADS
	.align		4
.L_495:
        /*00ac*/ 	.byte	0x04, 0x05
        /*00ae*/ 	.short	(.L_497 - .L_496)
.L_496:
        /*00b0*/ 	.word	0x00000100
        /*00b4*/ 	.word	0x00000001
        /*00b8*/ 	.word	0x00000001


	//----- nvinfo : EIATTR_CRS_STACK_SIZE
	.align		4
.L_497:
        /*00bc*/ 	.byte	0x04, 0x1e
        /*00be*/ 	.short	(.L_499 - .L_498)
.L_498:
        /*00c0*/ 	.word	0x00000000
.L_499:


//--------------------- .nv.info._Z35group_norm_nhwc_bwd_one_pass_kernelI11Bf16IOFp32WLi128ELi16ELi256EEv26Group_norm_nhwc_bwd_params --------------------------
	.section	.nv.info._Z35group_norm_nhwc_bwd_one_pass_kernelI11Bf16IOFp32WLi128ELi16ELi256EEv26Group_norm_nhwc_bwd_params,"",@"SHT_CUDA_INFO"
	.sectionflags	@""
	.align	4


	//----- nvinfo : EIATTR_CUDA_API_VERSION
	.align		4
        /*0000*/ 	.byte	0x04, 0x37
        /*0002*/ 	.short	(.L_501 - .L_500)
.L_500:
        /*0004*/ 	.word	0x00000082


	//----- nvinfo : EIATTR_SW2861232_WAR
	.align		4
.L_501:
        /*0008*/ 	.byte	0x01, 0x35
	.zero		2


	//----- nvinfo : EIATTR_PARAM_CBANK
	.align		4
        /*000c*/ 	.byte	0x04, 0x0a
        /*000e*/ 	.short	(.L_503 - .L_502)
	.align		4
.L_502:
        /*0010*/ 	.word	index@(.nv.constant0._Z35group_norm_nhwc_bwd_one_pass_kernelI11Bf16IOFp32WLi128ELi16ELi256EEv26Group_norm_nhwc_bwd_params)
        /*0014*/ 	.short	0x0160
        /*0016*/ 	.short	0x00b8


	//----- nvinfo : EIATTR_CBANK_PARAM_SIZE
	.align		4
.L_503:
        /*0018*/ 	.byte	0x03, 0x19
        /*001a*/ 	.short	0x00b8


	//----- nvinfo : EIATTR_KPARAM_INFO
	.align		4
        /*001c*/ 	.byte	0x04, 0x17
        /*001e*/ 	.short	(.L_505 - .L_504)
.L_504:
        /*0020*/ 	.word	0x00000000
        /*0024*/ 	.short	0x0000
        /*0026*/ 	.short	0x0000
        /*0028*/ 	.byte	0x00, 0xf0, 0xe1, 0x02


	//----- nvinfo : EIATTR_MAXREG_COUNT
	.align		4
.L_505:
        /*002c*/ 	.byte	0x03, 0x1b
        /*002e*/ 	.short	0x00ff


	//----- nvinfo : EIATTR_NUM_BARRIERS
	.align		4
        /*0030*/ 	.byte	0x02, 0x4c
        /*0032*/ 	.byte	0x01
	.zero		1


	//----- nvinfo : EIATTR_MERCURY_ISA_VERSION
	.align		4
        /*0034*/ 	.byte	0x03, 0x5f
        /*0036*/ 	.short	0x0000


	//----- nvinfo : EIATTR_INT_WARP_WIDE_INSTR_OFFSETS
	.align		4
        /*0038*/ 	.byte	0x04, 0x31
        /*003a*/ 	.short	(.L_507 - .L_506)


	//   ....[0]....
.L_506:
        /*003c*/ 	.word	0x000024e0


	//   ....[1]....
        /*0040*/ 	.word	0x00004430


	//----- nvinfo : EIATTR_COOP_GROUP_MASK_REGIDS
	.align		4
.L_507:
        /*0044*/ 	.byte	0x04, 0x29
        /*0046*/ 	.short	(.L_509 - .L_508)


	//   ....[0]....
.L_508:
        /*0048*/ 	.word	0xffffffff


	//   ....[1]....
        /*004c*/ 	.word	0xffffffff


	//   ....[2]....
        /*0050*/ 	.word	0xffffffff


	//   ....[3]....
        /*0054*/ 	.word	0xffffffff


	//   ....[4]....
        /*0058*/ 	.word	0xffffffff


	//   ....[5]....
        /*005c*/ 	.word	0xffffffff


	//   ....[6]....
        /*0060*/ 	.word	0xffffffff


	//   ....[7]....
        /*0064*/ 	.word	0xffffffff


	//   ....[8]....
        /*0068*/ 	.word	0xffffffff


	//   ....[9]....
        /*006c*/ 	.word	0xffffffff


	//----- nvinfo : EIATTR_COOP_GROUP_INSTR_OFFSETS
	.align		4
.L_509:
        /*0070*/ 	.byte	0x04, 0x28
        /*0072*/ 	.short	(.L_511 - .L_510)


	//   ....[0]....
.L_510:
        /*0074*/ 	.word	0x00001480


	//   ....[1]....
        /*0078*/ 	.word	0x000014b0


	//   ....[2]....
        /*007c*/ 	.word	0x000015b0


	//   ....[3]....
        /*0080*/ 	.word	0x000015e0


	//   ....[4]....
        /*0084*/ 	.word	0x00001630


	//   ....[5]....
        /*0088*/ 	.word	0x00001650


	//   ....[6]....
        /*008c*/ 	.word	0x00001680


	//   ....[7]....
        /*0090*/ 	.word	0x000016a0


	//   ....[8]....
        /*0094*/ 	.word	0x000016d0


	//   ....[9]....
        /*0098*/ 	.word	0x000016f0


	//----- nvinfo : EIATTR_EXIT_INSTR_OFFSETS
	.align		4
.L_511:
        /*009c*/ 	.byte	0x04, 0x1c
        /*009e*/ 	.short	(.L_513 - .L_512)


	//   ....[0]....
.L_512:
        /*00a0*/ 	.word	0x000044a0


	//   ....[1]....
        /*00a4*/ 	.word	0x000045e0


	//   ....[2]....
        /*00a8*/ 	.word	0x00004830


	//----- nvinfo : EIATTR_MAX_THREADS
	.align		4
.L_513:
        /*00ac*/ 	.byte	0x04, 0x05
        /*00ae*/ 	.short	(.L_515 - .L_514)
.L_514:
        /*00b0*/ 	.word	0x00000100
        /*00b4*/ 	.word	0x00000001
        /*00b8*/ 	.word	0x00000001


	//----- nvinfo : EIATTR_CRS_STACK_SIZE
	.align		4
.L_515:
        /*00bc*/ 	.byte	0x04, 0x1e
        /*00be*/ 	.short	(.L_517 - .L_516)
.L_516:
        /*00c0*/ 	.word	0x00000000
.L_517:


//--------------------- .nv.info._Z35group_norm_nhwc_bwd_one_pass_kernelI11Bf16IOFp32WLi256ELi16ELi256EEv26Group_norm_nhwc_bwd_params --------------------------
	.section	.nv.info._Z35group_norm_nhwc_bwd_one_pass_kernelI11Bf16IOFp32WLi256ELi16ELi256EEv26Group_norm_nhwc_bwd_params,"",@"SHT_CUDA_INFO"
	.sectionflags	@""
	.align	4


	//----- nvinfo : EIATTR_CUDA_API_VERSION
	.align		4
        /*0000*/ 	.byte	0x04, 0x37
        /*0002*/ 	.short	(.L_519 - .L_518)
.L_518:
        /*0004*/ 	.word	0x00000082


	//----- nvinfo : EIATTR_SW2861232_WAR
	.align		4
.L_519:
        /*0008*/ 	.byte	0x01, 0x35
	.zero		2


	//----- nvinfo : EIATTR_PARAM_CBANK
	.align		4
        /*000c*/ 	.byte	0x04, 0x0a
        /*000e*/ 	.short	(.L_521 - .L_520)
	.align		4
.L_520:
        /*0010*/ 	.word	index@(.nv.constant0._Z35group_norm_nhwc_bwd_one_pass_kernelI11Bf16IOFp32WLi256ELi16ELi256EEv26Group_norm_nhwc_bwd_params)
        /*0014*/ 	.short	0x0160
        /*0016*/ 	.short	0x00b8


	//----- nvinfo : EIATTR_CBANK_PARAM_SIZE
	.align		4
.L_521:
        /*0018*/ 	.byte	0x03, 0x19
        /*001a*/ 	.short	0x00b8


	//----- nvinfo : EIATTR_KPARAM_INFO
	.align		4
        /*001c*/ 	.byte	0x04, 0x17
        /*001e*/ 	.short	(.L_523 - .L_522)
.L_522:
        /*0020*/ 	.word	0x00000000
        /*0024*/ 	.short	0x0000
        /*0026*/ 	.short	0x0000
        /*0028*/ 	.byte	0x00, 0xf0, 0xe1, 0x02


	//----- nvinfo : EIATTR_MAXREG_COUNT
	.align		4
.L_523:
        /*002c*/ 	.byte	0x03, 0x1b
        /*002e*/ 	.short	0x00ff


	//----- nvinfo : EIATTR_NUM_BARRIERS
	.align		4
        /*0030*/ 	.byte	0x02, 0x4c
        /*0032*/ 	.byte	0x01
	.zero		1


	//----- nvinfo : EIATTR_MERCURY_ISA_VERSION
	.align		4
        /*0034*/ 	.byte	0x03, 0x5f
        /*0036*/ 	.short	0x0000


	//----- nvinfo : EIATTR_INT_WARP_WIDE_INSTR_OFFSETS
	.align		4
        /*0038*/ 	.byte	0x04, 0x31
        /*003a*/ 	.short	(.L_525 - .L_524)


	//   ....[0]....
.L_524:
        /*003c*/ 	.word	0x00003370


	//   ....[1]....
        /*0040*/ 	.word	0x00005f30


	//----- nvinfo : EIATTR_COOP_GROUP_MASK_REGIDS
	.align		4
.L_525:
        /*0044*/ 	.byte	0x04, 0x29
        /*0046*/ 	.short	(.L_527 - .L_526)


	//   ....[0]....
.L_526:
        /*0048*/ 	.word	0xffffffff


	//   ....[1]....
        /*004c*/ 	.word	0xffffffff


	//   ....[2]....
        /*0050*/ 	.word	0xffffffff


	//   ....[3]....
        /*0054*/ 	.word	0xffffffff


	//   ....[4]....
        /*0058*/ 	.word	0xffffffff


	//   ....[5]....
        /*005c*/ 	.word	0xffffffff


	//   ....[6]....
        /*0060*/ 	.word	0xffffffff


	//   ....[7]....
        /*0064*/ 	.word	0xffffffff


	//   ....[8]....
        /*0068*/ 	.word	0xffffffff


	//   ....[9]....
        /*006c*/ 	.word	0xffffffff


	//----- nvinfo : EIATTR_COOP_GROUP_INSTR_OFFSETS
	.align		4
.L_527:
        /*0070*/ 	.byte	0x04, 0x28
        /*0072*/ 	.short	(.L_529 - .L_528)


	//   ....[0]....
.L_528:
        /*0074*/ 	.word	0x00002390


	//   ....[1]....
        /*0078*/ 	.word	0x000023c0


	//   ....[2]....
        /*007c*/ 	.word	0x00002420


	//   ....[3]....
        /*0080*/ 	.word	0x00002440


	//   ....[4]....
        /*0084*/ 	.word	0x00002470


	//   ....[5]....
        /*0088*/ 	.word	0x00002490


	//   ....[6]....
        /*008c*/ 	.word	0x000024c0


	//   ....[7]....
        /*0090*/ 	.word	0x000024e0


	//   ....[8]....
        /*0094*/ 	.word	0x00002510


	//   ....[9]....
        /*0098*/ 	.word	0x00002530


	//----- nvinfo : EIATTR_EXIT_INSTR_OFFSETS
	.align		4
.L_529:
        /*009c*/ 	.byte	0x04, 0x1c
        /*009e*/ 	.short	(.L_531 - .L_530)


	//   ....[0]....
.L_530:
        /*00a0*/ 	.word	0x00005fa0


	//   ....[1]....
        /*00a4*/ 	.word	0x000060e0


	//   ....[2]....
        /*00a8*/ 	.word	0x00006330


	//----- nvinfo : EIATTR_MAX_THREADS
	.align		4
.L_531:
        /*00ac*/ 	.byte	0x04, 0x05
        /*00ae*/ 	.short	(.L_533 - .L_532)
.L_532:
        /*00b0*/ 	.word	0x00000100
        /*00b4*/ 	.word	0x00000001
        /*00b8*/ 	.word	0x00000001


	//----- nvinfo : EIATTR_CRS_STACK_SIZE
	.align		4
.L_533:
        /*00bc*/ 	.byte	0x04, 0x1e
        /*00be*/ 	.short	(.L_535 - .L_534)
.L_534:
        /*00c0*/ 	.word	0x00000000
.L_535:


//--------------------- .nv.info._Z35group_norm_nhwc_bwd_one_pass_kernelI11Bf16IOFp32WLi512ELi16ELi256EEv26Group_norm_nhwc_bwd_params --------------------------
	.section	.nv.info._Z35group_norm_nhwc_bwd_one_pass_kernelI11Bf16IOFp32WLi512ELi16ELi256EEv26Group_norm_nhwc_bwd_params,"",@"SHT_CUDA_INFO"
	.sectionflags	@""
	.align	4


	//----- nvinfo : EIATTR_CUDA_API_VERSION
	.align		4
        /*0000*/ 	.byte	0x04, 0x37
        /*0002*/ 	.short	(.L_537 - .L_536)
.L_536:
        /*0004*/ 	.word	0x00000082


	//----- nvinfo : EIATTR_SW2861232_WAR
	.align		4
.L_537:
        /*0008*/ 	.byte	0x01, 0x35
	.zero		2


	//----- nvinfo : EIATTR_PARAM_CBANK
	.align		4
        /*000c*/ 	.byte	0x04, 0x0a
        /*000e*/ 	.short	(.L_539 - .L_538)
	.align		4
.L_538:
        /*0010*/ 	.word	index@(.nv.constant0._Z35group_norm_nhwc_bwd_one_pass_kernelI11Bf16IOFp32WLi512ELi16ELi256EEv26Group_norm_nhwc_bwd_params)
        /*0014*/ 	.short	0x0160
        /*0016*/ 	.short	0x00b8


	//----- nvinfo : EIATTR_CBANK_PARAM_SIZE
	.align		4
.L_539:
        /*0018*/ 	.byte	0x03, 0x19
        /*001a*/ 	.short	0x00b8


	//----- nvinfo : EIATTR_KPARAM_INFO
	.align		4
        /*001c*/ 	.byte	0x04, 0x17
        /*001e*/ 	.short	(.L_541 - .L_540)
.L_540:
        /*0020*/ 	.word	0x00000000
        /*0024*/ 	.short	0x0000
        /*0026*/ 	.short	0x0000
        /*0028*/ 	.byte	0x00, 0xf0, 0xe1, 0x02


	//----- nvinfo : EIATTR_MAXREG_COUNT
	.align		4
.L_541:
        /*002c*/ 	.byte	0x03, 0x1b
        /*002e*/ 	.short	0x00ff


	//----- nvinfo : EIATTR_NUM_BARRIERS
	.align		4
        /*0030*/ 	.byte	0x02, 0x4c
        /*0032*/ 	.byte	0x01
	.zero		1


	//----- nvinfo : EIATTR_ANNOTATIONS
	.align		4
        /*0034*/ 	.byte	0x04, 0x55
        /*0036*/ 	.short	(.L_543 - .L_542)


	//   ....[0]....
.L_542:
        /*0038*/ 	.word	0x00000001
        /*003c*/ 	.byte	0x60, 0x02, 0x00, 0x00, 0x01, 0x00, 0x00, 0x00, 0x20, 0x4f, 0x00, 0x00


	//----- nvinfo : EIATTR_MERCURY_ISA_VERSION
	.align		4
.L_543:
        /*0048*/ 	.byte	0x03, 0x5f
        /*004a*/ 	.short	0x0000


	//----- nvinfo : EIATTR_INT_WARP_WIDE_INSTR_OFFSETS
	.align		4
        /*004c*/ 	.byte	0x04, 0x31
        /*004e*/ 	.short	(.L_545 - .L_544)


	//   ....[0]....
.L_544:
        /*0050*/ 	.word	0x00005130


	//   ....[1]....
        /*0054*/ 	.word	0x000094d0


	//----- nvinfo : EIATTR_COOP_GROUP_MASK_REGIDS
	.align		4
.L_545:
        /*0058*/ 	.byte	0x04, 0x29
        /*005a*/ 	.short	(.L_547 - .L_546)


	//   ....[0]....
.L_546:
        /*005c*/ 	.word	0xffffffff


	//   ....[1]....
        /*0060*/ 	.word	0xffffffff


	//   ....[2]....
        /*0064*/ 	.word	0xffffffff


	//   ....[3]....
        /*0068*/ 	.word	0xffffffff


	//   ....[4]....
        /*006c*/ 	.word	0xffffffff


	//   ....[5]....
        /*0070*/ 	.word	0xffffffff


	//   ....[6]....
        /*0074*/ 	.word	0xffffffff


	//   ....[7]....
        /*0078*/ 	.word	0xffffffff


	//   ....[8]....
        /*007c*/ 	.word	0xffffffff


	//   ....[9]....
        /*0080*/ 	.word	0xffffffff


	//----- nvinfo : EIATTR_COOP_GROUP_INSTR_OFFSETS
	.align		4
.L_547:
        /*0084*/ 	.byte	0x04, 0x28
        /*0086*/ 	.short	(.L_549 - .L_548)


	//   ....[0]....
.L_548:
        /*0088*/ 	.word	0x00004040


	//   ....[1]....
        /*008c*/ 	.word	0x00004070


	//   ....[2]....
        /*0090*/ 	.word	0x00004160


	//   ....[3]....
        /*0094*/ 	.word	0x00004190


	//   ....[4]....
        /*0098*/ 	.word	0x00004250


	//   ....[5]....
        /*009c*/ 	.word	0x00004270


	//   ....[6]....
        /*00a0*/ 	.word	0x000042a0


	//   ....[7]....
        /*00a4*/ 	.word	0x000042c0


	//   ....[8]....
        /*00a8*/ 	.word	0x000042f0


	//   ....[9]....
        /*00ac*/ 	.word	0x00004310


	//----- nvinfo : EIATTR_EXIT_INSTR_OFFSETS
	.align		4
.L_549:
        /*00b0*/ 	.byte	0x04, 0x1c
        /*00b2*/ 	.short	(.L_551 - .L_550)


	//   ....[0]....
.L_550:
        /*00b4*/ 	.word	0x00009540


	//   ....[1]....
        /*00b8*/ 	.word	0x00009680


	//   ....[2]....
        /*00bc*/ 	.word	0x000098d0


	//----- nvinfo : EIATTR_MAX_THREADS
	.align		4
.L_551:
        /*00c0*/ 	.byte	0x04, 0x05
        /*00c2*/ 	.short	(.L_553 - .L_552)
.L_552:
        /*00c4*/ 	.word	0x00000100
        /*00c8*/ 	.word	0x00000001
        /*00cc*/ 	.word	0x00000001


	//----- nvinfo : EIATTR_CRS_STACK_SIZE
	.align		4
.L_553:
        /*00d0*/ 	.byte	0x04, 0x1e
        /*00d2*/ 	.short	(.L_555 - .L_554)
.L_554:
        /*00d4*/ 	.word	0x00000000
.L_555:


//--------------------- .nv.info._Z35group_norm_nhwc_bwd_one_pass_kernelI11Bf16IOBf16WLi64ELi16ELi256EEv26Group_norm_nhwc_bwd_params --------------------------
	.section	.nv.info._Z35group_norm_nhwc_bwd_one_pass_kernelI11Bf16IOBf16WLi64ELi16ELi256EEv26Group_norm_nhwc_bwd_params,"",@"SHT_CUDA_INFO"
	.sectionflags	@""
	.align	4


	//----- nvinfo : EIATTR_CUDA_API_VERSION
	.align		4
        /*0000*/ 	.byte	0x04, 0x37
        /*0002*/ 	.short	(.L_557 - .L_556)
.L_556:
        /*0004*/ 	.word	0x00000082


	//----- nvinfo : EIATTR_SW2861232_WAR
	.align		4
.L_557:
        /*0008*/ 	.byte	0x01, 0x35
	.zero		2


	//----- nvinfo : EIATTR_PARAM_CBANK
	.align		4
        /*000c*/ 	.byte	0x04, 0x0a
        /*000e*/ 	.short	(.L_559 - .L_558)
	.align		4
.L_558:
        /*0010*/ 	.word	index@(.nv.constant0._Z35group_norm_nhwc_bwd_one_pass_kernelI11Bf16IOBf16WLi64ELi16ELi256EEv26Group_norm_nhwc_bwd_params)
        /*0014*/ 	.short	0x0160
        /*0016*/ 	.short	0x00b8


	//----- nvinfo : EIATTR_CBANK_PARAM_SIZE
	.align		4
.L_559:
        /*0018*/ 	.byte	0x03, 0x19
        /*001a*/ 	.short	0x00b8


	//----- nvinfo : EIATTR_KPARAM_INFO
	.align		4
        /*001c*/ 	.byte	0x04, 0x17
        /*001e*/ 	.short	(.L_561 - .L_560)
.L_560:
        /*0020*/ 	.word	0x00000000
        /*0024*/ 	.short	0x0000
        /*0026*/ 	.short	0x0000
        /*0028*/ 	.byte	0x00, 0xf0, 0xe1, 0x02


	//----- nvinfo : EIATTR_MAXREG_COUNT
	.align		4
.L_561:
        /*002c*/ 	.byte	0x03, 0x1b
        /*002e*/ 	.short	0x00ff


	//----- nvinfo : EIATTR_NUM_BARRIERS
	.align		4
        /*0030*/ 	.byte	0x02, 0x4c
        /*0032*/ 	.byte	0x01
	.zero		1


	//----- nvinfo : EIATTR_MERCURY_ISA_VERSION
	.align		4
        /*0034*/ 	.byte	0x03, 0x5f
        /*0036*/ 	.short	0x0000


	//----- nvinfo : EIATTR_INT_WARP_WIDE_INSTR_OFFSETS
	.align		4
        /*0038*/ 	.byte	0x04, 0x31
        /*003a*/ 	.short	(.L_563 - .L_562)


	//   ....[0]....
.L_562:
        /*003c*/ 	.word	0x00001de0


	//   ....[1]....
        /*0040*/ 	.word	0x000036e0


	//----- nvinfo : EIATTR_COOP_GROUP_MASK_REGIDS
	.align		4
.L_563:
        /*0044*/ 	.byte	0x04, 0x29
        /*0046*/ 	.short	(.L_565 - .L_564)


	//   ....[0]....
.L_564:
        /*0048*/ 	.word	0xffffffff


	//   ....[1]....
        /*004c*/ 	.word	0xffffffff


	//   ....[2]....
        /*0050*/ 	.word	0xffffffff


	//   ....[3]....
        /*0054*/ 	.word	0xffffffff


	//   ....[4]....
        /*0058*/ 	.word	0xffffffff


	//   ....[5]....
        /*005c*/ 	.word	0xffffffff


	//   ....[6]....
        /*0060*/ 	.word	0xffffffff


	//   ....[7]....
        /*0064*/ 	.word	0xffffffff


	//   ....[8]....
        /*0068*/ 	.word	0xffffffff


	//   ....[9]....
        /*006c*/ 	.word	0xffffffff


	//----- nvinfo : EIATTR_COOP_GROUP_INSTR_OFFSETS
	.align		4
.L_565:
        /*0070*/ 	.byte	0x04, 0x28
        /*0072*/ 	.short	(.L_567 - .L_566)


	//   ....[0]....
.L_566:
        /*0074*/ 	.word	0x00000e50


	//   ....[1]....
        /*0078*/ 	.word	0x00000e60


	//   ....[2]....
        /*007c*/ 	.word	0x00000e90


	//   ....[3]....
        /*0080*/ 	.word	0x00000eb0


	//   ....[4]....
        /*0084*/ 	.word	0x00000ee0


	//   ....[5]....
        /*0088*/ 	.word	0x00000f00


	//   ....[6]....
        /*008c*/ 	.word	0x00000f30


	//   ....[7]....
        /*0090*/ 	.word	0x00000f50


	//   ....[8]....
        /*0094*/ 	.word	0x00000f80


	//   ....[9]....
        /*0098*/ 	.word	0x00000fa0


	//----- nvinfo : EIATTR_EXIT_INSTR_OFFSETS
	.align		4
.L_567:
        /*009c*/ 	.byte	0x04, 0x1c
        /*009e*/ 	.short	(.L_569 - .L_568)


	//   ....[0]....
.L_568:
        /*00a0*/ 	.word	0x00003750


	//   ....[1]....
        /*00a4*/ 	.word	0x00003890


	//   ....[2]....
        /*00a8*/ 	.word	0x00003b10


	//----- nvinfo : EIATTR_MAX_THREADS
	.align		4
.L_569:
        /*00ac*/ 	.byte	0x04, 0x05
        /*00ae*/ 	.short	(.L_571 - .L_570)
.L_570:
        /*00b0*/ 	.word	0x00000100
        /*00b4*/ 	.word	0x00000001
        /*00b8*/ 	.word	0x00000001


	//----- nvinfo : EIATTR_CRS_STACK_SIZE
	.align		4
.L_571:
        /*00bc*/ 	.byte	0x04, 0x1e
        /*00be*/ 	.short	(.L_573 - .L_572)
.L_572:
        /*00c0*/ 	.word	0x00000000
.L_573:


//--------------------- .nv.info._Z35group_norm_nhwc_bwd_one_pass_kernelI11Bf16IOBf16WLi128ELi16ELi256EEv26Group_norm_nhwc_bwd_params --------------------------
	.section	.nv.info._Z35group_norm_nhwc_bwd_one_pass_kernelI11Bf16IOBf16WLi128ELi16ELi256EEv26Group_norm_nhwc_bwd_params,"",@"SHT_CUDA_INFO"
	.sectionflags	@""
	.align	4


	//----- nvinfo : EIATTR_CUDA_API_VERSION
	.align		4
        /*0000*/ 	.byte	0x04, 0x37
        /*0002*/ 	.short	(.L_575 - .L_574)
.L_574:
        /*0004*/ 	.word	0x00000082


	//----- nvinfo : EIATTR_SW2861232_WAR
	.align		4
.L_575:
        /*0008*/ 	.byte	0x01, 0x35
	.zero		2


	//----- nvinfo : EIATTR_PARAM_CBANK
	.align		4
        /*000c*/ 	.byte	0x04, 0x0a
        /*000e*/ 	.short	(.L_577 - .L_576)
	.align		4
.L_576:
        /*0010*/ 	.word	index@(.nv.constant0._Z35group_norm_nhwc_bwd_one_pass_kernelI11Bf16IOBf16WLi128ELi16ELi256EEv26Group_norm_nhwc_bwd_params)
        /*0014*/ 	.short	0x0160
        /*0016*/ 	.short	0x00b8


	//----- nvinfo : EIATTR_CBANK_PARAM_SIZE
	.align		4
.L_577:
        /*0018*/ 	.byte	0x03, 0x19
        /*001a*/ 	.short	0x00b8


	//----- nvinfo : EIATTR_KPARAM_INFO
	.align		4
        /*001c*/ 	.byte	0x04, 0x17
        /*001e*/ 	.short	(.L_579 - .L_578)
.L_578:
        /*0020*/ 	.word	0x00000000
        /*0024*/ 	.short	0x0000
        /*0026*/ 	.short	0x0000
        /*0028*/ 	.byte	0x00, 0xf0, 0xe1, 0x02


	//----- nvinfo : EIATTR_MAXREG_COUNT
	.align		4
.L_579:
        /*002c*/ 	.byte	0x03, 0x1b
        /*002e*/ 	.short	0x00ff


	//----- nvinfo : EIATTR_NUM_BARRIERS
	.align		4
        /*0030*/ 	.byte	0x02, 0x4c
        /*0032*/ 	.byte	0x01
	.zero		1


	//----- nvinfo : EIATTR_MERCURY_ISA_VERSION
	.align		4
        /*0034*/ 	.byte	0x03, 0x5f
        /*0036*/ 	.short	0x0000


	//----- nvinfo : EIATTR_INT_WARP_WIDE_INSTR_OFFSETS
	.align		4
        /*0038*/ 	.byte	0x04, 0x31
        /*003a*/ 	.short	(.L_581 - .L_580)


	//   ....[0]....
.L_580:
        /*003c*/ 	.word	0x00002590


	//   ....[1]....
        /*0040*/ 	.word	0x000044e0


	//----- nvinfo : EIATTR_COOP_GROUP_MASK_REGIDS
	.align		4
.L_581:
        /*0044*/ 	.byte	0x04, 0x29
        /*0046*/ 	.short	(.L_583 - .L_582)


	//   ....[0]....
.L_582:
        /*0048*/ 	.word	0xffffffff


	//   ....[1]....
        /*004c*/ 	.word	0xffffffff


	//   ....[2]....
        /*0050*/ 	.word	0xffffffff


	//   ....[3]....
        /*0054*/ 	.word	0xffffffff


	//   ....[4]....
        /*0058*/ 	.word	0xffffffff


	//   ....[5]....
        /*005c*/ 	.word	0xffffffff


	//   ....[6]....
        /*0060*/ 	.word	0xffffffff


	//   ....[7]....
        /*0064*/ 	.word	0xffffffff


	//   ....[8]....
        /*0068*/ 	.word	0xffffffff


	//   ....[9]....
        /*006c*/ 	.word	0xffffffff


	//----- nvinfo : EIATTR_COOP_GROUP_INSTR_OFFSETS
	.align		4
.L_583:
        /*0070*/ 	.byte	0x04, 0x28
        /*0072*/ 	.short	(.L_585 - .L_584)


	//   ....[0]....
.L_584:
        /*0074*/ 	.word	0x00001510


	//   ....[1]....
        /*0078*/ 	.word	0x00001540


	//   ....[2]....
        /*007c*/ 	.word	0x00001640


	//   ....[3]....
        /*0080*/ 	.word	0x00001670


	//   ....[4]....
        /*0084*/ 	.word	0x000016c0


	//   ....[5]....
        /*0088*/ 	.word	0x000016e0


	//   ....[6]....
        /*008c*/ 	.word	0x00001710


	//   ....[7]....
        /*0090*/ 	.word	0x00001730


	//   ....[8]....
        /*0094*/ 	.word	0x00001760


	//   ....[9]....
        /*0098*/ 	.word	0x00001780


	//----- nvinfo : EIATTR_EXIT_INSTR_OFFSETS
	.align		4
.L_585:
        /*009c*/ 	.byte	0x04, 0x1c
        /*009e*/ 	.short	(.L_587 - .L_586)


	//   ....[0]....
.L_586:
        /*00a0*/ 	.word	0x00004550


	//   ....[1]....
        /*00a4*/ 	.word	0x00004690


	//   ....[2]....
        /*00a8*/ 	.word	0x00004910


	//----- nvinfo : EIATTR_MAX_THREADS
	.align		4
.L_587:
        /*00ac*/ 	.byte	0x04, 0x05
        /*00ae*/ 	.short	(.L_589 - .L_588)
.L_588:
        /*00b0*/ 	.word	0x00000100
        /*00b4*/ 	.word	0x00000001
        /*00b8*/ 	.word	0x00000001


	//----- nvinfo : EIATTR_CRS_STACK_SIZE
	.align		4
.L_589:
        /*00bc*/ 	.byte	0x04, 0x1e
        /*00be*/ 	.short	(.L_591 - .L_590)
.L_590:
        /*00c0*/ 	.word	0x00000000
.L_591:


//--------------------- .nv.info._Z35group_norm_nhwc_bwd_one_pass_kernelI11Bf16IOBf16WLi256ELi16ELi256EEv26Group_norm_nhwc_bwd_params --------------------------
	.section	.nv.info._Z35group_norm_nhwc_bwd_one_pass_kernelI11Bf16IOBf16WLi256ELi16ELi256EEv26Group_norm_nhwc_bwd_params,"",@"SHT_CUDA_INFO"
	.sectionflags	@""
	.align	4


	//----- nvinfo : EIATTR_CUDA_API_VERSION
	.align		4
        /*0000*/ 	.byte	0x04, 0x37
        /*0002*/ 	.short	(.L_593 - .L_592)
.L_592:
        /*0004*/ 	.word	0x00000082


	//----- nvinfo : EIATTR_SW2861232_WAR
	.align		4
.L_593:
        /*0008*/ 	.byte	0x01, 0x35
	.zero		2


	//----- nvinfo : EIATTR_PARAM_CBANK
	.align		4
        /*000c*/ 	.byte	0x04, 0x0a
        /*000e*/ 	.short	(.L_595 - .L_594)
	.align		4
.L_594:
        /*0010*/ 	.word	index@(.nv.constant0._Z35group_norm_nhwc_bwd_one_pass_kernelI11Bf16IOBf16WLi256ELi16ELi256EEv26Group_norm_nhwc_bwd_params)
        /*0014*/ 	.short	0x0160
        /*0016*/ 	.short	0x00b8


	//----- nvinfo : EIATTR_CBANK_PARAM_SIZE
	.align		4
.L_595:
        /*0018*/ 	.byte	0x03, 0x19
        /*001a*/ 	.short	0x00b8


	//----- nvinfo : EIATTR_KPARAM_INFO
	.align		4
        /*001c*/ 	.byte	0x04, 0x17
        /*001e*/ 	.short	(.L_597 - .L_596)
.L_596:
        /*0020*/ 	.word	0x00000000
        /*0024*/ 	.short	0x0000
        /*0026*/ 	.short	0x0000
        /*0028*/ 	.byte	0x00, 0xf0, 0xe1, 0x02


	//----- nvinfo : EIATTR_MAXREG_COUNT
	.align		4
.L_597:
        /*002c*/ 	.byte	0x03, 0x1b
        /*002e*/ 	.short	0x00ff


	//----- nvinfo : EIATTR_NUM_BARRIERS
	.align		4
        /*0030*/ 	.byte	0x02, 0x4c
        /*0032*/ 	.byte	0x01
	.zero		1


	//----- nvinfo : EIATTR_MERCURY_ISA_VERSION
	.align		4
        /*0034*/ 	.byte	0x03, 0x5f
        /*0036*/ 	.short	0x0000


	//----- nvinfo : EIATTR_INT_WARP_WIDE_INSTR_OFFSETS
	.align		4
        /*0038*/ 	.byte	0x04, 0x31
        /*003a*/ 	.short	(.L_599 - .L_598)


	//   ....[0]....
.L_598:
        /*003c*/ 	.word	0x000033d0


	//   ....[1]....
        /*0040*/ 	.word	0x00005f90


	//----- nvinfo : EIATTR_COOP_GROUP_MASK_REGIDS
	.align		4
.L_599:
        /*0044*/ 	.byte	0x04, 0x29
        /*0046*/ 	.short	(.L_601 - .L_600)


	//   ....[0]....
.L_600:
        /*0048*/ 	.word	0xffffffff


	//   ....[1]....
        /*004c*/ 	.word	0xffffffff


	//   ....[2]....
        /*0050*/ 	.word	0xffffffff


	//   ....[3]....
        /*0054*/ 	.word	0xffffffff


	//   ....[4]....
        /*0058*/ 	.word	0xffffffff


	//   ....[5]....
        /*005c*/ 	.word	0xffffffff


	//   ....[6]....
        /*0060*/ 	.word	0xffffffff


	//   ....[7]....
        /*0064*/ 	.word	0xffffffff


	//   ....[8]....
        /*0068*/ 	.word	0xffffffff


	//   ....[9]....
        /*006c*/ 	.word	0xffffffff


	//----- nvinfo : EIATTR_COOP_GROUP_INSTR_OFFSETS
	.align		4
.L_601:
        /*0070*/ 	.byte	0x04, 0x28
        /*0072*/ 	.short	(.L_603 - .L_602)


	//   ....[0]....
.L_602:
        /*0074*/ 	.word	0x00002400


	//   ....[1]....
        /*0078*/ 	.word	0x00002430


	//   ....[2]....
        /*007c*/ 	.word	0x00002490


	//   ....[3]....
        /*0080*/ 	.word	0x000024b0


	//   ....[4]....
        /*0084*/ 	.word	0x000024e0


	//   ....[5]....
        /*0088*/ 	.word	0x00002500


	//   ....[6]....
        /*008c*/ 	.word	0x00002530


	//   ....[7]....
        /*0090*/ 	.word	0x00002550


	//   ....[8]....
        /*0094*/ 	.word	0x00002580


	//   ....[9]....
        /*0098*/ 	.word	0x000025a0


	//----- nvinfo : EIATTR_EXIT_INSTR_OFFSETS
	.align		4
.L_603:
        /*009c*/ 	.byte	0x04, 0x1c
        /*009e*/ 	.short	(.L_605 - .L_604)


	//   ....[0]....
.L_604:
        /*00a0*/ 	.word	0x00006000


	//   ....[1]....
        /*00a4*/ 	.word	0x00006140


	//   ....[2]....
        /*00a8*/ 	.word	0x000063c0


	//----- nvinfo : EIATTR_MAX_THREADS
	.align		4
.L_605:
        /*00ac*/ 	.byte	0x04, 0x05
        /*00ae*/ 	.short	(.L_607 - .L_606)
.L_606:
        /*00b0*/ 	.word	0x00000100
        /*00b4*/ 	.word	0x00000001
        /*00b8*/ 	.word	0x00000001


	//----- nvinfo : EIATTR_CRS_STACK_SIZE
	.align		4
.L_607:
        /*00bc*/ 	.byte	0x04, 0x1e
        /*00be*/ 	.short	(.L_609 - .L_608)
.L_608:
        /*00c0*/ 	.word	0x00000000
.L_609:


//--------------------- .nv.info._Z35group_norm_nhwc_bwd_one_pass_kernelI11Bf16IOBf16WLi512ELi16ELi256EEv26Group_norm_nhwc_bwd_params --------------------------
	.section	.nv.info._Z35group_norm_nhwc_bwd_one_pass_kernelI11Bf16IOBf16WLi512ELi16ELi256EEv26Group_norm_nhwc_bwd_params,"",@"SHT_CUDA_INFO"
	.sectionflags	@""
	.align	4


	//----- nvinfo : EIATTR_CUDA_API_VERSION
	.align		4
        /*0000*/ 	.byte	0x04, 0x37
        /*0002*/ 	.short	(.L_611 - .L_610)
.L_610:
        /*0004*/ 	.word	0x00000082


	//----- nvinfo : EIATTR_SW2861232_WAR
	.align		4
.L_611:
        /*0008*/ 	.byte	0x01, 0x35
	.zero		2


	//----- nvinfo : EIATTR_PARAM_CBANK
	.align		4
        /*000c*/ 	.byte	0x04, 0x0a
        /*000e*/ 	.short	(.L_613 - .L_612)
	.align		4
.L_612:
        /*0010*/ 	.word	index@(.nv.constant0._Z35group_norm_nhwc_bwd_one_pass_kernelI11Bf16IOBf16WLi512ELi16ELi256EEv26Group_norm_nhwc_bwd_params)
        /*0014*/ 	.short	0x0160
        /*0016*/ 	.short	0x00b8


	//----- nvinfo : EIATTR_CBANK_PARAM_SIZE
	.align		4
.L_613:
        /*0018*/ 	.byte	0x03, 0x19
        /*001a*/ 	.short	0x00b8


	//----- nvinfo : EIATTR_KPARAM_INFO
	.align		4
        /*001c*/ 	.byte	0x04, 0x17
        /*001e*/ 	.short	(.L_615 - .L_614)
.L_614:
        /*0020*/ 	.word	0x00000000
        /*0024*/ 	.short	0x0000
        /*0026*/ 	.short	0x0000
        /*0028*/ 	.byte	0x00, 0xf0, 0xe1, 0x02


	//----- nvinfo : EIATTR_MAXREG_COUNT
	.align		4
.L_615:
        /*002c*/ 	.byte	0x03, 0x1b
        /*002e*/ 	.short	0x00ff


	//----- nvinfo : EIATTR_NUM_BARRIERS
	.align		4
        /*0030*/ 	.byte	0x02, 0x4c
        /*0032*/ 	.byte	0x01
	.zero		1


	//----- nvinfo : EIATTR_ANNOTATIONS
	.align		4
        /*0034*/ 	.byte	0x04, 0x55
        /*0036*/ 	.short	(.L_617 - .L_616)


	//   ....[0]....
.L_616:
        /*0038*/ 	.word	0x00000001
        /*003c*/ 	.byte	0x60, 0x02, 0x00, 0x00, 0x01, 0x00, 0x00, 0x00, 0x70, 0x4f, 0x00, 0x00


	//----- nvinfo : EIATTR_MERCURY_ISA_VERSION
	.align		4
.L_617:
        /*0048*/ 	.byte	0x03, 0x5f
        /*004a*/ 	.short	0x0000


	//----- nvinfo : EIATTR_INT_WARP_WIDE_INSTR_OFFSETS
	.align		4
        /*004c*/ 	.byte	0x04, 0x31
        /*004e*/ 	.short	(.L_619 - .L_618)


	//   ....[0]....
.L_618:
        /*0050*/ 	.word	0x00005180


	//   ....[1]....
        /*0054*/ 	.word	0x00009520


	//----- nvinfo : EIATTR_COOP_GROUP_MASK_REGIDS
	.align		4
.L_619:
        /*0058*/ 	.byte	0x04, 0x29
        /*005a*/ 	.short	(.L_621 - .L_620)


	//   ....[0]....
.L_620:
        /*005c*/ 	.word	0xffffffff


	//   ....[1]....
        /*0060*/ 	.word	0xffffffff


	//   ....[2]....
        /*0064*/ 	.word	0xffffffff


	//   ....[3]....
        /*0068*/ 	.word	0xffffffff


	//   ....[4]....
        /*006c*/ 	.word	0xffffffff


	//   ....[5]....
        /*0070*/ 	.word	0xffffffff


	//   ....[6]....
        /*0074*/ 	.word	0xffffffff


	//   ....[7]....
        /*0078*/ 	.word	0xffffffff


	//   ....[8]....
        /*007c*/ 	.word	0xffffffff


	//   ....[9]....
        /*0080*/ 	.word	0xffffffff


	//----- nvinfo : EIATTR_COOP_GROUP_INSTR_OFFSETS
	.align		4
.L_621:
        /*0084*/ 	.byte	0x04, 0x28
        /*0086*/ 	.short	(.L_623 - .L_622)


	//   ....[0]....
.L_622:
        /*0088*/ 	.word	0x00004090


	//   ....[1]....
        /*008c*/ 	.word	0x000040c0


	//   ....[2]....
        /*0090*/ 	.word	0x000041b0


	//   ....[3]....
        /*0094*/ 	.word	0x000041e0


	//   ....[4]....
        /*0098*/ 	.word	0x000042a0


	//   ....[5]....
        /*009c*/ 	.word	0x000042c0


	//   ....[6]....
        /*00a0*/ 	.word	0x000042f0


	//   ....[7]....
        /*00a4*/ 	.word	0x00004310


	//   ....[8]....
        /*00a8*/ 	.word	0x00004340


	//   ....[9]....
        /*00ac*/ 	.word	0x00004360


	//----- nvinfo : EIATTR_EXIT_INSTR_OFFSETS
	.align		4
.L_623:
        /*00b0*/ 	.byte	0x04, 0x1c
        /*00b2*/ 	.short	(.L_625 - .L_624)


	//   ....[0]....
.L_624:
        /*00b4*/ 	.word	0x00009590


	//   ....[1]....
        /*00b8*/ 	.word	0x000096d0


	//   ....[2]....
        /*00bc*/ 	.word	0x00009950


	//----- nvinfo : EIATTR_MAX_THREADS
	.align		4
.L_625:
        /*00c0*/ 	.byte	0x04, 0x05
        /*00c2*/ 	.short	(.L_627 - .L_626)
.L_626:
        /*00c4*/ 	.word	0x00000100
        /*00c8*/ 	.word	0x00000001
        /*00cc*/ 	.word	0x00000001


	//----- nvinfo : EIATTR_CRS_STACK_SIZE
	.align		4
.L_627:
        /*00d0*/ 	.byte	0x04, 0x1e
        /*00d2*/ 	.short	(.L_629 - .L_628)
.L_628:
        /*00d4*/ 	.word	0x00000000
.L_629:


//--------------------- .nv.info._Z35group_norm_nhwc_bwd_one_pass_kernelI11Bf16IOFp16WLi64ELi16ELi256EEv26Group_norm_nhwc_bwd_params --------------------------
	.section	.nv.info._Z35group_norm_nhwc_bwd_one_pass_kernelI11Bf16IOFp16WLi64ELi16ELi256EEv26Group_norm_nhwc_bwd_params,"",@"SHT_CUDA_INFO"
	.sectionflags	@""
	.align	4


	//----- nvinfo : EIATTR_CUDA_API_VERSION
	.align		4
        /*0000*/ 	.byte	0x04, 0x37
        /*0002*/ 	.short	(.L_631 - .L_630)
.L_630:
        /*0004*/ 	.word	0x00000082


	//----- nvinfo : EIATTR_SW2861232_WAR
	.align		4
.L_631:
        /*0008*/ 	.byte	0x01, 0x35
	.zero		2


	//----- nvinfo : EIATTR_PARAM_CBANK
	.align		4
        /*000c*/ 	.byte	0x04, 0x0a
        /*000e*/ 	.short	(.L_633 - .L_632)
	.align		4
.L_632:
        /*0010*/ 	.word	index@(.nv.constant0._Z35group_norm_nhwc_bwd_one_pass_kernelI11Bf16IOFp16WLi64ELi16ELi256EEv26Group_norm_nhwc_bwd_params)
        /*0014*/ 	.short	0x0160
        /*0016*/ 	.short	0x00b8


	//----- nvinfo : EIATTR_CBANK_PARAM_SIZE
	.align		4
.L_633:
        /*0018*/ 	.byte	0x03, 0x19
        /*001a*/ 	.short	0x00b8


	//----- nvinfo : EIATTR_KPARAM_INFO
	.align		4
        /*001c*/ 	.byte	0x04, 0x17
        /*001e*/ 	.short	(.L_635 - .L_634)
.L_634:
        /*0020*/ 	.word	0x00000000
        /*0024*/ 	.short	0x0000
        /*0026*/ 	.short	0x0000
        /*0028*/ 	.byte	0x00, 0xf0, 0xe1, 0x02


	//----- nvinfo : EIATTR_MAXREG_COUNT
	.align		4
.L_635:
        /*002c*/ 	.byte	0x03, 0x1b
        /*002e*/ 	.short	0x00ff


	//----- nvinfo : EIATTR_NUM_BARRIERS
	.align		4
        /*0030*/ 	.byte	0x02, 0x4c
        /*0032*/ 	.byte	0x01
	.zero		1


	//----- nvinfo : EIATTR_MERCURY_ISA_VERSION
	.align		4
        /*0034*/ 	.byte	0x03, 0x5f
        /*0036*/ 	.short	0x0000


	//----- nvinfo : EIATTR_INT_WARP_WIDE_INSTR_OFFSETS
	.align		4
        /*0038*/ 	.byte	0x04, 0x31
        /*003a*/ 	.short	(.L_637 - .L_636)


	//   ....[0]....
.L_636:
        /*003c*/ 	.word	0x00001de0


	//   ....[1]....
        /*0040*/ 	.word	0x000036e0


	//----- nvinfo : EIATTR_COOP_GROUP_MASK_REGIDS
	.align		4
.L_637:
        /*0044*/ 	.byte	0x04, 0x29
        /*0046*/ 	.short	(.L_639 - .L_638)


	//   ....[0]....
.L_638:
        /*0048*/ 	.word	0xffffffff


	//   ....[1]....
        /*004c*/ 	.word	0xffffffff


	//   ....[2]....
        /*0050*/ 	.word	0xffffffff


	//   ....[3]....
        /*0054*/ 	.word	0xffffffff


	//   ....[4]....
        /*0058*/ 	.word	0xffffffff


	//   ....[5]....
        /*005c*/ 	.word	0xffffffff


	//   ....[6]....
        /*0060*/ 	.word	0xffffffff


	//   ....[7]....
        /*0064*/ 	.word	0xffffffff


	//   ....[8]....
        /*0068*/ 	.word	0xffffffff


	//   ....[9]....
        /*006c*/ 	.word	0xffffffff


	//----- nvinfo : EIATTR_COOP_GROUP_INSTR_OFFSETS
	.align		4
.L_639:
        /*0070*/ 	.byte	0x04, 0x28
        /*0072*/ 	.short	(.L_641 - .L_640)


	//   ....[0]....
.L_640:
        /*0074*/ 	.word	0x00000e50


	//   ....[1]....
        /*0078*/ 	.word	0x00000e60


	//   ....[2]....
        /*007c*/ 	.word	0x00000e90


	//   ....[3]....
        /*0080*/ 	.word	0x00000eb0


	//   ....[4]....
        /*0084*/ 	.word	0x00000ee0


	//   ....[5]....
        /*0088*/ 	.word	0x00000f00


	//   ....[6]....
        /*008c*/ 	.word	0x00000f30


	//   ....[7]....
        /*0090*/ 	.word	0x00000f50


	//   ....[8]....
        /*0094*/ 	.word	0x00000f80


	//   ....[9]....
        /*0098*/ 	.word	0x00000fa0


	//----- nvinfo : EIATTR_EXIT_INSTR_OFFSETS
	.align		4
.L_641:
        /*009c*/ 	.byte	0x04, 0x1c
        /*009e*/ 	.short	(.L_643 - .L_642)


	//   ....[0]....
.L_642:
        /*00a0*/ 	.word	0x00003750


	//   ....[1]....
        /*00a4*/ 	.word	0x00003890


	//   ....[2]....
        /*00a8*/ 	.word	0x00003b10


	//----- nvinfo : EIATTR_MAX_THREADS
	.align		4
.L_643:
        /*00ac*/ 	.byte	0x04, 0x05
        /*00ae*/ 	.short	(.L_645 - .L_644)
.L_644:
        /*00b0*/ 	.word	0x00000100
        /*00b4*/ 	.word	0x00000001
        /*00b8*/ 	.word	0x00000001


	//----- nvinfo : EIATTR_CRS_STACK_SIZE
	.align		4
.L_645:
        /*00bc*/ 	.byte	0x04, 0x1e
        /*00be*/ 	.short	(.L_647 - .L_646)
.L_646:
        /*00c0*/ 	.word	0x00000000
.L_647:


//--------------------- .nv.info._Z35group_norm_nhwc_bwd_one_pass_kernelI11Bf16IOFp16WLi128ELi16ELi256EEv26Group_norm_nhwc_bwd_params --------------------------
	.section	.nv.info._Z35group_norm_nhwc_bwd_one_pass_kernelI11Bf16IOFp16WLi128ELi16ELi256EEv26Group_norm_nhwc_bwd_params,"",@"SHT_CUDA_INFO"
	.sectionflags	@""
	.align	4


	//----- nvinfo : EIATTR_CUDA_API_VERSION
	.align		4
        /*0000*/ 	.byte	0x04, 0x37
        /*0002*/ 	.short	(.L_649 - .L_648)
.L_648:
        /*0004*/ 	.word	0x00000082


	//----- nvinfo : EIATTR_SW2861232_WAR
	.align		4
.L_649:
        /*0008*/ 	.byte	0x01, 0x35
	.zero		2


	//----- nvinfo : EIATTR_PARAM_CBANK
	.align		4
        /*000c*/ 	.byte	0x04, 0x0a
        /*000e*/ 	.short	(.L_651 - .L_650)
	.align		4
.L_650:
        /*0010*/ 	.word	index@(.nv.constant0._Z35group_norm_nhwc_bwd_one_pass_kernelI11Bf16IOFp16WLi128ELi16ELi256EEv26Group_norm_nhwc_bwd_params)
        /*0014*/ 	.short	0x0160
        /*0016*/ 	.short	0x00b8


	//----- nvinfo : EIATTR_CBANK_PARAM_SIZE
	.align		4
.L_651:
        /*0018*/ 	.byte	0x03, 0x19
        /*001a*/ 	.short	0x00b8


	//----- nvinfo : EIATTR_KPARAM_INFO
	.align		4
        /*001c*/ 	.byte	0x04, 0x17
        /*001e*/ 	.short	(.L_653 - .L_652)
.L_652:
        /*0020*/ 	.word	0x00000000
        /*0024*/ 	.short	0x0000
        /*0026*/ 	.short	0x0000
        /*0028*/ 	.byte	0x00, 0xf0, 0xe1, 0x02


	//----- nvinfo : EIATTR_MAXREG_COUNT
	.align		4
.L_653:
        /*002c*/ 	.byte	0x03, 0x1b
        /*002e*/ 	.short	0x00ff


	//----- nvinfo : EIATTR_NUM_BARRIERS
	.align		4
        /*0030*/ 	.byte	0x02, 0x4c
        /*0032*/ 	.byte	0x01
	.zero		1


	//----- nvinfo : EIATTR_MERCURY_ISA_VERSION
	.align		4
        /*0034*/ 	.byte	0x03, 0x5f
        /*0036*/ 	.short	0x0000


	//----- nvinfo : EIATTR_INT_WARP_WIDE_INSTR_OFFSETS
	.align		4
        /*0038*/ 	.byte	0x04, 0x31
        /*003a*/ 	.short	(.L_655 - .L_654)


	//   ....[0]....
.L_654:
        /*003c*/ 	.word	0x00002590


	//   ....[1]....
        /*0040*/ 	.word	0x000044e0


	//----- nvinfo : EIATTR_COOP_GROUP_MASK_REGIDS
	.align		4
.L_655:
        /*0044*/ 	.byte	0x04, 0x29
        /*0046*/ 	.short	(.L_657 - .L_656)


	//   ....[0]....
.L_656:
        /*0048*/ 	.word	0xffffffff


	//   ....[1]....
        /*004c*/ 	.word	0xffffffff


	//   ....[2]....
        /*0050*/ 	.word	0xffffffff


	//   ....[3]....
        /*0054*/ 	.word	0xffffffff


	//   ....[4]....
        /*0058*/ 	.word	0xffffffff


	//   ....[5]....
        /*005c*/ 	.word	0xffffffff


	//   ....[6]....
        /*0060*/ 	.word	0xffffffff


	//   ....[7]....
        /*0064*/ 	.word	0xffffffff


	//   ....[8]....
        /*0068*/ 	.word	0xffffffff


	//   ....[9]....
        /*006c*/ 	.word	0xffffffff


	//----- nvinfo : EIATTR_COOP_GROUP_INSTR_OFFSETS
	.align		4
.L_657:
        /*0070*/ 	.byte	0x04, 0x28
        /*0072*/ 	.short	(.L_659 - .L_658)


	//   ....[0]....
.L_658:
        /*0074*/ 	.word	0x00001510


	//   ....[1]....
        /*0078*/ 	.word	0x00001540


	//   ....[2]....
        /*007c*/ 	.word	0x00001640


	//   ....[3]....
        /*0080*/ 	.word	0x00001670


	//   ....[4]....
        /*0084*/ 	.word	0x000016c0


	//   ....[5]....
        /*0088*/ 	.word	0x000016e0


	//   ....[6]....
        /*008c*/ 	.word	0x00001710


	//   ....[7]....
        /*0090*/ 	.word	0x00001730


	//   ....[8]....
        /*0094*/ 	.word	0x00001760


	//   ....[9]....
        /*0098*/ 	.word	0x00001780


	//----- nvinfo : EIATTR_EXIT_INSTR_OFFSETS
	.align		4
.L_659:
        /*009c*/ 	.byte	0x04, 0x1c
        /*009e*/ 	.short	(.L_661 - .L_660)


	//   ....[0]....
.L_660:
        /*00a0*/ 	.word	0x00004550


	//   ....[1]....
        /*00a4*/ 	.word	0x00004690


	//   ....[2]....
        /*00a8*/ 	.word	0x00004910


	//----- nvinfo : EIATTR_MAX_THREADS
	.align		4
.L_661:
        /*00ac*/ 	.byte	0x04, 0x05
        /*00ae*/ 	.short	(.L_663 - .L_662)
.L_662:
        /*00b0*/ 	.word	0x00000100
        /*00b4*/ 	.word	0x00000001
        /*00b8*/ 	.word	0x00000001


	//----- nvinfo : EIATTR_CRS_STACK_SIZE
	.align		4
.L_663:
        /*00bc*/ 	.byte	0x04, 0x1e
        /*00be*/ 	.short	(.L_665 - .L_664)
.L_664:
        /*00c0*/ 	.word	0x00000000
.L_665:


//--------------------- .nv.info._Z35group_norm_nhwc_bwd_one_pass_kernelI11Bf16IOFp16WLi256ELi16ELi256EEv26Group_norm_nhwc_bwd_params --------------------------
	.section	.nv.info._Z35group_norm_nhwc_bwd_one_pass_kernelI11Bf16IOFp16WLi256ELi16ELi256EEv26Group_norm_nhwc_bwd_params,"",@"SHT_CUDA_INFO"
	.sectionflags	@""
	.align	4


	//----- nvinfo : EIATTR_CUDA_API_VERSION
	.align		4
        /*0000*/ 	.byte	0x04, 0x37
        /*0002*/ 	.short	(.L_667 - .L_666)
.L_666:
        /*0004*/ 	.word	0x00000082


	//----- nvinfo : EIATTR_SW2861232_WAR
	.align		4
.L_667:
        /*0008*/ 	.byte	0x01, 0x35
	.zero		2


	//----- nvinfo : EIATTR_PARAM_CBANK
	.align		4
        /*000c*/ 	.byte	0x04, 0x0a
        /*000e*/ 	.short	(.L_669 - .L_668)
	.align		4
.L_668:
        /*0010*/ 	.word	index@(.nv.constant0._Z35group_norm_nhwc_bwd_one_pass_kernelI11Bf16IOFp16WLi256ELi16ELi256EEv26Group_norm_nhwc_bwd_params)
        /*0014*/ 	.short	0x0160
        /*0016*/ 	.short	0x00b8


	//----- nvinfo : EIATTR_CBANK_PARAM_SIZE
	.align		4
.L_669:
        /*0018*/ 	.byte	0x03, 0x19
        /*001a*/ 	.short	0x00b8


	//----- nvinfo : EIATTR_KPARAM_INFO
	.align		4
        /*001c*/ 	.byte	0x04, 0x17
        /*001e*/ 	.short	(.L_671 - .L_670)
.L_670:
        /*0020*/ 	.word	0x00000000
        /*0024*/ 	.short	0x0000
        /*0026*/ 	.short	0x0000
        /*0028*/ 	.byte	0x00, 0xf0, 0xe1, 0x02


	//----- nvinfo : EIATTR_MAXREG_COUNT
	.align		4
.L_671:
        /*002c*/ 	.byte	0x03, 0x1b
        /*002e*/ 	.short	0x00ff


	//----- nvinfo : EIATTR_NUM_BARRIERS
	.align		4
        /*0030*/ 	.byte	0x02, 0x4c
        /*0032*/ 	.byte	0x01
	.zero		1


	//----- nvinfo : EIATTR_MERCURY_ISA_VERSION
	.align		4
        /*0034*/ 	.byte	0x03, 0x5f
        /*0036*/ 	.short	0x0000


	//----- nvinfo : EIATTR_INT_WARP_WIDE_INSTR_OFFSETS
	.align		4
        /*0038*/ 	.byte	0x04, 0x31
        /*003a*/ 	.short	(.L_673 - .L_672)


	//   ....[0]....
.L_672:
        /*003c*/ 	.word	0x000033d0


	//   ....[1]....
        /*0040*/ 	.word	0x00005f90


	//----- nvinfo : EIATTR_COOP_GROUP_MASK_REGIDS
	.align		4
.L_673:
        /*0044*/ 	.byte	0x04, 0x29
        /*0046*/ 	.short	(.L_675 - .L_674)


	//   ....[0]....
.L_674:
        /*0048*/ 	.word	0xffffffff


	//   ....[1]....
        /*004c*/ 	.word	0xffffffff


	//   ....[2]....
        /*0050*/ 	.word	0xffffffff


	//   ....[3]....
        /*0054*/ 	.word	0xffffffff


	//   ....[4]....
        /*0058*/ 	.word	0xffffffff


	//   ....[5]....
        /*005c*/ 	.word	0xffffffff


	//   ....[6]....
        /*0060*/ 	.word	0xffffffff


	//   ....[7]....
        /*0064*/ 	.word	0xffffffff


	//   ....[8]....
        /*0068*/ 	.word	0xffffffff


	//   ....[9]....
        /*006c*/ 	.word	0xffffffff


	//----- nvinfo : EIATTR_COOP_GROUP_INSTR_OFFSETS
	.align		4
.L_675:
        /*0070*/ 	.byte	0x04, 0x28
        /*0072*/ 	.short	(.L_677 - .L_676)


	//   ....[0]....
.L_676:
        /*0074*/ 	.word	0x00002400


	//   ....[1]....
        /*0078*/ 	.word	0x00002430


	//   ....[2]....
        /*007c*/ 	.word	0x00002490


	//   ....[3]....
        /*0080*/ 	.word	0x000024b0


	//   ....[4]....
        /*0084*/ 	.word	0x000024e0


	//   ....[5]....
        /*0088*/ 	.word	0x00002500


	//   ....[6]....
        /*008c*/ 	.word	0x00002530


	//   ....[7]....
        /*0090*/ 	.word	0x00002550


	//   ....[8]....
        /*0094*/ 	.word	0x00002580


	//   ....[9]....
        /*0098*/ 	.word	0x000025a0


	//----- nvinfo : EIATTR_EXIT_INSTR_OFFSETS
	.align		4
.L_677:
        /*009c*/ 	.byte	0x04, 0x1c
        /*009e*/ 	.short	(.L_679 - .L_678)


	//   ....[0]....
.L_678:
        /*00a0*/ 	.word	0x00006000


	//   ....[1]....
        /*00a4*/ 	.word	0x00006140


	//   ....[2]....
        /*00a8*/ 	.word	0x000063c0


	//----- nvinfo : EIATTR_MAX_THREADS
	.align		4
.L_679:
        /*00ac*/ 	.byte	0x04, 0x05
        /*00ae*/ 	.short	(.L_681 - .L_680)
.L_680:
        /*00b0*/ 	.word	0x00000100
        /*00b4*/ 	.word	0x00000001
        /*00b8*/ 	.word	0x00000001


	//----- nvinfo : EIATTR_CRS_STACK_SIZE
	.align		4
.L_681:
        /*00bc*/ 	.byte	0x04, 0x1e
        /*00be*/ 	.short	(.L_683 - .L_682)
.L_682:
        /*00c0*/ 	.word	0x00000000
.L_683:


//--------------------- .nv.info._Z35group_norm_nhwc_bwd_one_pass_kernelI11Bf16IOFp16WLi512ELi16ELi256EEv26Group_norm_nhwc_bwd_params --------------------------
	.section	.nv.info._Z35group_norm_nhwc_bwd_one_pass_kernelI11Bf16IOFp16WLi512ELi16ELi256EEv26Group_norm_nhwc_bwd_params,"",@"SHT_CUDA_INFO"
	.sectionflags	@""
	.align	4


	//----- nvinfo : EIATTR_CUDA_API_VERSION
	.align		4
        /*0000*/ 	.byte	0x04, 0x37
        /*0002*/ 	.short	(.L_685 - .L_684)
.L_684:
        /*0004*/ 	.word	0x00000082


	//----- nvinfo : EIATTR_SW2861232_WAR
	.align		4
.L_685:
        /*0008*/ 	.byte	0x01, 0x35
	.zero		2


	//----- nvinfo : EIATTR_PARAM_CBANK
	.align		4
        /*000c*/ 	.byte	0x04, 0x0a
        /*000e*/ 	.short	(.L_687 - .L_686)
	.align		4
.L_686:
        /*0010*/ 	.word	index@(.nv.constant0._Z35group_norm_nhwc_bwd_one_pass_kernelI11Bf16IOFp16WLi512ELi16ELi256EEv26Group_norm_nhwc_bwd_params)
        /*0014*/ 	.short	0x0160
        /*0016*/ 	.short	0x00b8


	//----- nvinfo : EIATTR_CBANK_PARAM_SIZE
	.align		4
.L_687:
        /*0018*/ 	.byte	0x03, 0x19
        /*001a*/ 	.short	0x00b8


	//----- nvinfo : EIATTR_KPARAM_INFO
	.align		4
        /*001c*/ 	.byte	0x04, 0x17
        /*001e*/ 	.short	(.L_689 - .L_688)
.L_688:
        /*0020*/ 	.word	0x00000000
        /*0024*/ 	.short	0x0000
        /*0026*/ 	.short	0x0000
        /*0028*/ 	.byte	0x00, 0xf0, 0xe1, 0x02


	//----- nvinfo : EIATTR_MAXREG_COUNT
	.align		4
.L_689:
        /*002c*/ 	.byte	0x03, 0x1b
        /*002e*/ 	.short	0x00ff


	//----- nvinfo : EIATTR_NUM_BARRIERS
	.align		4
        /*0030*/ 	.byte	0x02, 0x4c
        /*0032*/ 	.byte	0x01
	.zero		1


	//----- nvinfo : EIATTR_ANNOTATIONS
	.align		4
        /*0034*/ 	.byte	0x04, 0x55
        /*0036*/ 	.short	(.L_691 - .L_690)


	//   ....[0]....
.L_690:
        /*0038*/ 	.word	0x00000001
        /*003c*/ 	.byte	0x60, 0x02, 0x00, 0x00, 0x01, 0x00, 0x00, 0x00, 0x70, 0x4f, 0x00, 0x00


	//----- nvinfo : EIATTR_MERCURY_ISA_VERSION
	.align		4
.L_691:
        /*0048*/ 	.byte	0x03, 0x5f
        /*004a*/ 	.short	0x0000


	//----- nvinfo : EIATTR_INT_WARP_WIDE_INSTR_OFFSETS
	.align		4
        /*004c*/ 	.byte	0x04, 0x31
        /*004e*/ 	.short	(.L_693 - .L_692)


	//   ....[0]....
.L_692:
        /*0050*/ 	.word	0x00005180


	//   ....[1]....
        /*0054*/ 	.word	0x00009520


	//----- nvinfo : EIATTR_COOP_GROUP_MASK_REGIDS
	.align		4
.L_693:
        /*0058*/ 	.byte	0x04, 0x29
        /*005a*/ 	.short	(.L_695 - .L_694)


	//   ....[0]....
.L_694:
        /*005c*/ 	.word	0xffffffff


	//   ....[1]....
        /*0060*/ 	.word	0xffffffff


	//   ....[2]....
        /*0064*/ 	.word	0xffffffff


	//   ....[3]....
        /*0068*/ 	.word	0xffffffff


	//   ....[4]....
        /*006c*/ 	.word	0xffffffff


	//   ....[5]....
        /*0070*/ 	.word	0xffffffff


	//   ....[6]....
        /*0074*/ 	.word	0xffffffff


	//   ....[7]....
        /*0078*/ 	.word	0xffffffff


	//   ....[8]....
        /*007c*/ 	.word	0xffffffff


	//   ....[9]....
        /*0080*/ 	.word	0xffffffff


	//----- nvinfo : EIATTR_COOP_GROUP_INSTR_OFFSETS
	.align		4
.L_695:
        /*0084*/ 	.byte	0x04, 0x28
        /*0086*/ 	.short	(.L_697 - .L_696)


	//   ....[0]....
.L_696:
        /*0088*/ 	.word	0x00004090


	//   ....[1]....
        /*008c*/ 	.word	0x000040c0


	//   ....[2]....
        /*0090*/ 	.word	0x000041b0


	//   ....[3]....
        /*0094*/ 	.word	0x000041e0


	//   ....[4]....
        /*0098*/ 	.word	0x000042a0


	//   ....[5]....
        /*009c*/ 	.word	0x000042c0


	//   ....[6]....
        /*00a0*/ 	.word	0x000042f0


	//   ....[7]....
        /*00a4*/ 	.word	0x00004310


	//   ....[8]....
        /*00a8*/ 	.word	0x00004340


	//   ....[9]....
        /*00ac*/ 	.word	0x00004360


	//----- nvinfo : EIATTR_EXIT_INSTR_OFFSETS
	.align		4
.L_697:
        /*00b0*/ 	.byte	0x04, 0x1c
        /*00b2*/ 	.short	(.L_699 - .L_698)


	//   ....[0]....
.L_698:
        /*00b4*/ 	.word	0x00009590


	//   ....[1]....
        /*00b8*/ 	.word	0x000096d0


	//   ....[2]....
        /*00bc*/ 	.word	0x00009950


	//----- nvinfo : EIATTR_MAX_THREADS
	.align		4
.L_699:
        /*00c0*/ 	.byte	0x04, 0x05
        /*00c2*/ 	.short	(.L_701 - .L_700)
.L_700:
        /*00c4*/ 	.word	0x00000100
        /*00c8*/ 	.word	0x00000001
        /*00cc*/ 	.word	0x00000001


	//----- nvinfo : EIATTR_CRS_STACK_SIZE
	.align		4
.L_701:
        /*00d0*/ 	.byte	0x04, 0x1e
        /*00d2*/ 	.short	(.L_703 - .L_702)
.L_702:
        /*00d4*/ 	.word	0x00000000
.L_703:


//--------------------- .nv.info._Z35group_norm_nhwc_bwd_one_pass_kernelI11Fp16IOFp32WLi64ELi16ELi256EEv26Group_norm_nhwc_bwd_params --------------------------
	.section	.nv.info._Z35group_norm_nhwc_bwd_one_pass_kernelI11Fp16IOFp32WLi64ELi16ELi256EEv26Group_norm_nhwc_bwd_params,"",@"SHT_CUDA_INFO"
	.sectionflags	@""
	.align	4


	//----- nvinfo : EIATTR_CUDA_API_VERSION
	.align		4
        /*0000*/ 	.byte	0x04, 0x37
        /*0002*/ 	.short	(.L_705 - .L_704)
.L_704:
        /*0004*/ 	.word	0x00000082


	//----- nvinfo : EIATTR_SW2861232_WAR
	.align		4
.L_705:
        /*0008*/ 	.byte	0x01, 0x35
	.zero		2


	//----- nvinfo : EIATTR_PARAM_CBANK
	.align		4
        /*000c*/ 	.byte	0x04, 0x0a
        /*000e*/ 	.short	(.L_707 - .L_706)
	.align		4
.L_706:
        /*0010*/ 	.word	index@(.nv.constant0._Z35group_norm_nhwc_bwd_one_pass_kernelI11Fp16IOFp32WLi64ELi16ELi256EEv26Group_norm_nhwc_bwd_params)
        /*0014*/ 	.short	0x0160
        /*0016*/ 	.short	0x00b8


	//----- nvinfo : EIATTR_CBANK_PARAM_SIZE
	.align		4
.L_707:
        /*0018*/ 	.byte	0x03, 0x19
        /*001a*/ 	.short	0x00b8


	//----- nvinfo : EIATTR_KPARAM_INFO
	.align		4
        /*001c*/ 	.byte	0x04, 0x17
        /*001e*/ 	.short	(.L_709 - .L_708)
.L_708:
        /*0020*/ 	.word	0x00000000
        /*0024*/ 	.short	0x0000
        /*0026*/ 	.short	0x0000
        /*0028*/ 	.byte	0x00, 0xf0, 0xe1, 0x02


	//----- nvinfo : EIATTR_MAXREG_COUNT
	.align		4
.L_709:
        /*002c*/ 	.byte	0x03, 0x1b
        /*002e*/ 	.short	0x00ff


	//----- nvinfo : EIATTR_NUM_BARRIERS
	.align		4
        /*0030*/ 	.byte	0x02, 0x4c
        /*0032*/ 	.byte	0x01
	.zero		1


	//----- nvinfo : EIATTR_MERCURY_ISA_VERSION
	.align		4
        /*0034*/ 	.byte	0x03, 0x5f
        /*0036*/ 	.short	0x0000


	//----- nvinfo : EIATTR_INT_WARP_WIDE_INSTR_OFFSETS
	.align		4
        /*0038*/ 	.byte	0x04, 0x31
        /*003a*/ 	.short	(.L_711 - .L_710)


	//   ....[0]....
.L_710:
        /*003c*/ 	.word	0x00001db0


	//   ....[1]....
        /*0040*/ 	.word	0x000036b0


	//----- nvinfo : EIATTR_COOP_GROUP_MASK_REGIDS
	.align		4
.L_711:
        /*0044*/ 	.byte	0x04, 0x29
        /*0046*/ 	.short	(.L_713 - .L_712)


	//   ....[0]....
.L_712:
        /*0048*/ 	.word	0xffffffff


	//   ....[1]....
        /*004c*/ 	.word	0xffffffff


	//   ....[2]....
        /*0050*/ 	.word	0xffffffff


	//   ....[3]....
        /*0054*/ 	.word	0xffffffff


	//   ....[4]....
        /*0058*/ 	.word	0xffffffff


	//   ....[5]....
        /*005c*/ 	.word	0xffffffff


	//   ....[6]....
        /*0060*/ 	.word	0xffffffff


	//   ....[7]....
        /*0064*/ 	.word	0xffffffff


	//   ....[8]....
        /*0068*/ 	.word	0xffffffff


	//   ....[9]....
        /*006c*/ 	.word	0xffffffff


	//----- nvinfo : EIATTR_COOP_GROUP_INSTR_OFFSETS
	.align		4
.L_713:
        /*0070*/ 	.byte	0x04, 0x28
        /*0072*/ 	.short	(.L_715 - .L_714)


	//   ....[0]....
.L_714:
        /*0074*/ 	.word	0x00000e00


	//   ....[1]....
        /*0078*/ 	.word	0x00000e30


	//   ....[2]....
        /*007c*/ 	.word	0x00000e70


	//   ....[3]....
        /*0080*/ 	.word	0x00000e90


	//   ....[4]....
        /*0084*/ 	.word	0x00000ec0


	//   ....[5]....
        /*0088*/ 	.word	0x00000ee0


	//   ....[6]....
        /*008c*/ 	.word	0x00000f10


	//   ....[7]....
        /*0090*/ 	.word	0x00000f30


	//   ....[8]....
        /*0094*/ 	.word	0x00000f60


	//   ....[9]....
        /*0098*/ 	.word	0x00000f80


	//----- nvinfo : EIATTR_EXIT_INSTR_OFFSETS
	.align		4
.L_715:
        /*009c*/ 	.byte	0x04, 0x1c
        /*009e*/ 	.short	(.L_717 - .L_716)


	//   ....[0]....
.L_716:
        /*00a0*/ 	.word	0x00003720


	//   ....[1]....
        /*00a4*/ 	.word	0x00003860


	//   ....[2]....
        /*00a8*/ 	.word	0x00003ab0


	//----- nvinfo : EIATTR_MAX_THREADS
	.align		4
.L_717:
        /*00ac*/ 	.byte	0x04, 0x05
        /*00ae*/ 	.short	(.L_719 - .L_718)
.L_718:
        /*00b0*/ 	.word	0x00000100
        /*00b4*/ 	.word	0x00000001
        /*00b8*/ 	.word	0x00000001


	//----- nvinfo : EIATTR_CRS_STACK_SIZE
	.align		4
.L_719:
        /*00bc*/ 	.byte	0x04, 0x1e
        /*00be*/ 	.short	(.L_721 - .L_720)
.L_720:
        /*00c0*/ 	.word	0x00000000
.L_721:


//--------------------- .nv.info._Z35group_norm_nhwc_bwd_one_pass_kernelI11Fp16IOFp32WLi128ELi16ELi256EEv26Group_norm_nhwc_bwd_params --------------------------
	.section	.nv.info._Z35group_norm_nhwc_bwd_one_pass_kernelI11Fp16IOFp32WLi128ELi16ELi256EEv26Group_norm_nhwc_bwd_params,"",@"SHT_CUDA_INFO"
	.sectionflags	@""
	.align	4


	//----- nvinfo : EIATTR_CUDA_API_VERSION
	.align		4
        /*0000*/ 	.byte	0x04, 0x37
        /*0002*/ 	.short	(.L_723 - .L_722)
.L_722:
        /*0004*/ 	.word	0x00000082


	//----- nvinfo : EIATTR_SW2861232_WAR
	.align		4
.L_723:
        /*0008*/ 	.byte	0x01, 0x35
	.zero		2


	//----- nvinfo : EIATTR_PARAM_CBANK
	.align		4
        /*000c*/ 	.byte	0x04, 0x0a
        /*000e*/ 	.short	(.L_725 - .L_724)
	.align		4
.L_724:
        /*0010*/ 	.word	index@(.nv.constant0._Z35group_norm_nhwc_bwd_one_pass_kernelI11Fp16IOFp32WLi128ELi16ELi256EEv26Group_norm_nhwc_bwd_params)
        /*0014*/ 	.short	0x0160
        /*0016*/ 	.short	0x00b8


	//----- nvinfo : EIATTR_CBANK_PARAM_SIZE
	.align		4
.L_725:
        /*0018*/ 	.byte	0x03, 0x19
        /*001a*/ 	.short	0x00b8


	//----- nvinfo : EIATTR_KPARAM_INFO
	.align		4
        /*001c*/ 	.byte	0x04, 0x17
        /*001e*/ 	.short	(.L_727 - .L_726)
.L_726:
        /*0020*/ 	.word	0x00000000
        /*0024*/ 	.short	0x0000
        /*0026*/ 	.short	0x0000
        /*0028*/ 	.byte	0x00, 0xf0, 0xe1, 0x02


	//----- nvinfo : EIATTR_MAXREG_COUNT
	.align		4
.L_727:
        /*002c*/ 	.byte	0x03, 0x1b
        /*002e*/ 	.short	0x00ff


	//----- nvinfo : EIATTR_NUM_BARRIERS
	.align		4
        /*0030*/ 	.byte	0x02, 0x4c
        /*0032*/ 	.byte	0x01
	.zero		1


	//----- nvinfo : EIATTR_MERCURY_ISA_VERSION
	.align		4
        /*0034*/ 	.byte	0x03, 0x5f
        /*0036*/ 	.short	0x0000


	//----- nvinfo : EIATTR_INT_WARP_WIDE_INSTR_OFFSETS
	.align		4
        /*0038*/ 	.byte	0x04, 0x31
        /*003a*/ 	.short	(.L_729 - .L_728)


	//   ....[0]....
.L_728:
        /*003c*/ 	.word	0x000024e0


	//   ....[1]....
        /*0040*/ 	.word	0x00004430


	//----- nvinfo : EIATTR_COOP_GROUP_MASK_REGIDS
	.align		4
.L_729:
        /*0044*/ 	.byte	0x04, 0x29
        /*0046*/ 	.short	(.L_731 - .L_730)


	//   ....[0]....
.L_730:
        /*0048*/ 	.word	0xffffffff


	//   ....[1]....
        /*004c*/ 	.word	0xffffffff


	//   ....[2]....
        /*0050*/ 	.word	0xffffffff


	//   ....[3]....
        /*0054*/ 	.word	0xffffffff


	//   ....[4]....
        /*0058*/ 	.word	0xffffffff


	//   ....[5]....
        /*005c*/ 	.word	0xffffffff


	//   ....[6]....
        /*0060*/ 	.word	0xffffffff


	//   ....[7]....
        /*0064*/ 	.word	0xffffffff


	//   ....[8]....
        /*0068*/ 	.word	0xffffffff


	//   ....[9]....
        /*006c*/ 	.word	0xffffffff


	//----- nvinfo : EIATTR_COOP_GROUP_INSTR_OFFSETS
	.align		4
.L_731:
        /*0070*/ 	.byte	0x04, 0x28
        /*0072*/ 	.short	(.L_733 - .L_732)


	//   ....[0]....
.L_732:
        /*0074*/ 	.word	0x00001480


	//   ....[1]....
        /*0078*/ 	.word	0x000014b0


	//   ....[2]....
        /*007c*/ 	.word	0x000015a0


	//   ....[3]....
        /*0080*/ 	.word	0x000015d0


	//   ....[4]....
        /*0084*/ 	.word	0x00001630


	//   ....[5]....
        /*0088*/ 	.word	0x00001650


	//   ....[6]....
        /*008c*/ 	.word	0x00001680


	//   ....[7]....
        /*0090*/ 	.word	0x000016a0


	//   ....[8]....
        /*0094*/ 	.word	0x000016d0


	//   ....[9]....
        /*0098*/ 	.word	0x000016f0


	//----- nvinfo : EIATTR_EXIT_INSTR_OFFSETS
	.align		4
.L_733:
        /*009c*/ 	.byte	0x04, 0x1c
        /*009e*/ 	.short	(.L_735 - .L_734)


	//   ....[0]....
.L_734:
        /*00a0*/ 	.word	0x000044a0


	//   ....[1]....
        /*00a4*/ 	.word	0x000045e0


	//   ....[2]....
        /*00a8*/ 	.word	0x00004830


	//----- nvinfo : EIATTR_MAX_THREADS
	.align		4
.L_735:
        /*00ac*/ 	.byte	0x04, 0x05
        /*00ae*/ 	.short	(.L_737 - .L_736)
.L_736:
        /*00b0*/ 	.word	0x00000100
        /*00b4*/ 	.word	0x00000001
        /*00b8*/ 	.word	0x00000001


	//----- nvinfo : EIATTR_CRS_STACK_SIZE
	.align		4
.L_737:
        /*00bc*/ 	.byte	0x04, 0x1e
        /*00be*/ 	.short	(.L_739 - .L_738)
.L_738:
        /*00c0*/ 	.word	0x00000000
.L_739:


//--------------------- .nv.info._Z35group_norm_nhwc_bwd_one_pass_kernelI11Fp16IOFp32WLi256ELi16ELi256EEv26Group_norm_nhwc_bwd_params --------------------------
	.section	.nv.info._Z35group_norm_nhwc_bwd_one_pass_kernelI11Fp16IOFp32WLi256ELi16ELi256EEv26Group_norm_nhwc_bwd_params,"",@"SHT_CUDA_INFO"
	.sectionflags	@""
	.align	4


	//----- nvinfo : EIATTR_CUDA_API_VERSION
	.align		4
        /*0000*/ 	.byte	0x04, 0x37
        /*0002*/ 	.short	(.L_741 - .L_740)
.L_740:
        /*0004*/ 	.word	0x00000082


	//----- nvinfo : EIATTR_SW2861232_WAR
	.align		4
.L_741:
        /*0008*/ 	.byte	0x01, 0x35
	.zero		2


	//----- nvinfo : EIATTR_PARAM_CBANK
	.align		4
        /*000c*/ 	.byte	0x04, 0x0a
        /*000e*/ 	.short	(.L_743 - .L_742)
	.align		4
.L_742:
        /*0010*/ 	.word	index@(.nv.constant0._Z35group_norm_nhwc_bwd_one_pass_kernelI11Fp16IOFp32WLi256ELi16ELi256EEv26Group_norm_nhwc_bwd_params)
        /*0014*/ 	.short	0x0160
        /*0016*/ 	.short	0x00b8


	//----- nvinfo : EIATTR_CBANK_PARAM_SIZE
	.align		4
.L_743:
        /*0018*/ 	.byte	0x03, 0x19
        /*001a*/ 	.short	0x00b8


	//----- nvinfo : EIATTR_KPARAM_INFO
	.align		4
        /*001c*/ 	.byte	0x04, 0x17
        /*001e*/ 	.short	(.L_745 - .L_744)
.L_744:
        /*0020*/ 	.word	0x00000000
        /*0024*/ 	.short	0x0000
        /*0026*/ 	.short	0x0000
        /*0028*/ 	.byte	0x00, 0xf0, 0xe1, 0x02


	//----- nvinfo : EIATTR_MAXREG_COUNT
	.align		4
.L_745:
        /*002c*/ 	.byte	0x03, 0x1b
        /*002e*/ 	.short	0x00ff


	//----- nvinfo : EIATTR_NUM_BARRIERS
	.align		4
        /*0030*/ 	.byte	0x02, 0x4c
        /*0032*/ 	.byte	0x01
	.zero		1


	//----- nvinfo : EIATTR_MERCURY_ISA_VERSION
	.align		4
        /*0034*/ 	.byte	0x03, 0x5f
        /*0036*/ 	.short	0x0000


	//----- nvinfo : EIATTR_INT_WARP_WIDE_INSTR_OFFSETS
	.align		4
        /*0038*/ 	.byte	0x04, 0x31
        /*003a*/ 	.short	(.L_747 - .L_746)


	//   ....[0]....
.L_746:
        /*003c*/ 	.word	0x00003370


	//   ....[1]....
        /*0040*/ 	.word	0x00005f30


	//----- nvinfo : EIATTR_COOP_GROUP_MASK_REGIDS
	.align		4
.L_747:
        /*0044*/ 	.byte	0x04, 0x29
        /*0046*/ 	.short	(.L_749 - .L_748)


	//   ....[0]....
.L_748:
        /*0048*/ 	.word	0xffffffff


	//   ....[1]....
        /*004c*/ 	.word	0xffffffff


	//   ....[2]....
        /*0050*/ 	.word	0xffffffff


	//   ....[3]....
        /*0054*/ 	.word	0xffffffff


	//   ....[4]....
        /*0058*/ 	.word	0xffffffff


	//   ....[5]....
        /*005c*/ 	.word	0xffffffff


	//   ....[6]....
        /*0060*/ 	.word	0xffffffff


	//   ....[7]....
        /*0064*/ 	.word	0xffffffff


	//   ....[8]....
        /*0068*/ 	.word	0xffffffff


	//   ....[9]....
        /*006c*/ 	.word	0xffffffff


	//----- nvinfo : EIATTR_COOP_GROUP_INSTR_OFFSETS
	.align		4
.L_749:
        /*0070*/ 	.byte	0x04, 0x28
        /*0072*/ 	.short	(.L_751 - .L_750)


	//   ....[0]....
.L_750:
        /*0074*/ 	.word	0x00002360


	//   ....[1]....
        /*0078*/ 	.word	0x00002370


	//   ....[2]....
        /*007c*/ 	.word	0x000023a0


	//   ....[3]....
        /*0080*/ 	.word	0x000023c0


	//   ....[4]....
        /*0084*/ 	.word	0x000023f0


	//   ....[5]....
        /*0088*/ 	.word	0x00002410


	//   ....[6]....
        /*008c*/ 	.word	0x00002440


	//   ....[7]....
        /*0090*/ 	.word	0x00002460


	//   ....[8]....
        /*0094*/ 	.word	0x00002490


	//   ....[9]....
        /*0098*/ 	.word	0x000024b0


	//----- nvinfo : EIATTR_EXIT_INSTR_OFFSETS
	.align		4
.L_751:
        /*009c*/ 	.byte	0x04, 0x1c
        /*009e*/ 	.short	(.L_753 - .L_752)


	//   ....[0]....
.L_752:
        /*00a0*/ 	.word	0x00005fa0


	//   ....[1]....
        /*00a4*/ 	.word	0x000060e0


	//   ....[2]....
        /*00a8*/ 	.word	0x00006330


	//----- nvinfo : EIATTR_MAX_THREADS
	.align		4
.L_753:
        /*00ac*/ 	.byte	0x04, 0x05
        /*00ae*/ 	.short	(.L_755 - .L_754)
.L_754:
        /*00b0*/ 	.word	0x00000100
        /*00b4*/ 	.word	0x00000001
        /*00b8*/ 	.word	0x00000001


	//----- nvinfo : EIATTR_CRS_STACK_SIZE
	.align		4
.L_755:
        /*00bc*/ 	.byte	0x04, 0x1e
        /*00be*/ 	.short	(.L_757 - .L_756)
.L_756:
        /*00c0*/ 	.word	0x00000000
.L_757:


//--------------------- .nv.info._Z35group_norm_nhwc_bwd_one_pass_kernelI11Fp16IOFp32WLi512ELi16ELi256EEv26Group_norm_nhwc_bwd_params --------------------------
	.section	.nv.info._Z35group_norm_nhwc_bwd_one_pass_kernelI11Fp16IOFp32WLi512ELi16ELi256EEv26Group_norm_nhwc_bwd_params,"",@"SHT_CUDA_INFO"
	.sectionflags	@""
	.align	4


	//----- nvinfo : EIATTR_CUDA_API_VERSION
	.align		4
        /*0000*/ 	.byte	0x04, 0x37
        /*0002*/ 	.short	(.L_759 - .L_758)
.L_758:
        /*0004*/ 	.word	0x00000082


	//----- nvinfo : EIATTR_SW2861232_WAR
	.align		4
.L_759:
        /*0008*/ 	.byte	0x01, 0x35
	.zero		2


	//----- nvinfo : EIATTR_PARAM_CBANK
	.align		4
        /*000c*/ 	.byte	0x04, 0x0a
        /*000e*/ 	.short	(.L_761 - .L_760)
	.align		4
.L_760:
        /*0010*/ 	.word	index@(.nv.constant0._Z35group_norm_nhwc_bwd_one_pass_kernelI11Fp16IOFp32WLi512ELi16ELi256EEv26Group_norm_nhwc_bwd_params)
        /*0014*/ 	.short	0x0160
        /*0016*/ 	.short	0x00b8


	//----- nvinfo : EIATTR_CBANK_PARAM_SIZE
	.align		4
.L_761:
        /*0018*/ 	.byte	0x03, 0x19
        /*001a*/ 	.short	0x00b8


	//----- nvinfo : EIATTR_KPARAM_INFO
	.align		4
        /*001c*/ 	.byte	0x04, 0x17
        /*001e*/ 	.short	(.L_763 - .L_762)
.L_762:
        /*0020*/ 	.word	0x00000000
        /*0024*/ 	.short	0x0000
        /*0026*/ 	.short	0x0000
        /*0028*/ 	.byte	0x00, 0xf0, 0xe1, 0x02


	//----- nvinfo : EIATTR_MAXREG_COUNT
	.align		4
.L_763:
        /*002c*/ 	.byte	0x03, 0x1b
        /*002e*/ 	.short	0x00ff


	//----- nvinfo : EIATTR_NUM_BARRIERS
	.align		4
        /*0030*/ 	.byte	0x02, 0x4c
        /*0032*/ 	.byte	0x01
	.zero		1


	//----- nvinfo : EIATTR_ANNOTATIONS
	.align		4
        /*0034*/ 	.byte	0x04, 0x55
        /*0036*/ 	.short	(.L_765 - .L_764)


	//   ....[0]....
.L_764:
        /*0038*/ 	.word	0x00000001
        /*003c*/ 	.byte	0x60, 0x02, 0x00, 0x00, 0x01, 0x00, 0x00, 0x00, 0x20, 0x4f, 0x00, 0x00


	//----- nvinfo : EIATTR_MERCURY_ISA_VERSION
	.align		4
.L_765:
        /*0048*/ 	.byte	0x03, 0x5f
        /*004a*/ 	.short	0x0000


	//----- nvinfo : EIATTR_INT_WARP_WIDE_INSTR_OFFSETS
	.align		4
        /*004c*/ 	.byte	0x04, 0x31
        /*004e*/ 	.short	(.L_767 - .L_766)


	//   ....[0]....
.L_766:
        /*0050*/ 	.word	0x00005130


	//   ....[1]....
        /*0054*/ 	.word	0x000094d0


	//----- nvinfo : EIATTR_COOP_GROUP_MASK_REGIDS
	.align		4
.L_767:
        /*0058*/ 	.byte	0x04, 0x29
        /*005a*/ 	.short	(.L_769 - .L_768)


	//   ....[0]....
.L_768:
        /*005c*/ 	.word	0xffffffff


	//   ....[1]....
        /*0060*/ 	.word	0xffffffff


	//   ....[2]....
        /*0064*/ 	.word	0xffffffff


	//   ....[3]....
        /*0068*/ 	.word	0xffffffff


	//   ....[4]....
        /*006c*/ 	.word	0xffffffff


	//   ....[5]....
        /*0070*/ 	.word	0xffffffff


	//   ....[6]....
        /*0074*/ 	.word	0xffffffff


	//   ....[7]....
        /*0078*/ 	.word	0xffffffff


	//   ....[8]....
        /*007c*/ 	.word	0xffffffff


	//   ....[9]....
        /*0080*/ 	.word	0xffffffff


	//----- nvinfo : EIATTR_COOP_GROUP_INSTR_OFFSETS
	.align		4
.L_769:
        /*0084*/ 	.byte	0x04, 0x28
        /*0086*/ 	.short	(.L_771 - .L_770)


	//   ....[0]....
.L_770:
        /*0088*/ 	.word	0x00004040


	//   ....[1]....
        /*008c*/ 	.word	0x00004070


	//   ....[2]....
        /*0090*/ 	.word	0x00004160


	//   ....[3]....
        /*0094*/ 	.word	0x00004190


	//   ....[4]....
        /*0098*/ 	.word	0x00004250


	//   ....[5]....
        /*009c*/ 	.word	0x00004270


	//   ....[6]....
        /*00a0*/ 	.word	0x000042a0


	//   ....[7]....
        /*00a4*/ 	.word	0x000042c0


	//   ....[8]....
        /*00a8*/ 	.word	0x000042f0


	//   ....[9]....
        /*00ac*/ 	.word	0x00004310


	//----- nvinfo : EIATTR_EXIT_INSTR_OFFSETS
	.align		4
.L_771:
        /*00b0*/ 	.byte	0x04, 0x1c
        /*00b2*/ 	.short	(.L_773 - .L_772)


	//   ....[0]....
.L_772:
        /*00b4*/ 	.word	0x00009540


	//   ....[1]....
        /*00b8*/ 	.word	0x00009680


	//   ....[2]....
        /*00bc*/ 	.word	0x000098d0


	//----- nvinfo : EIATTR_MAX_THREADS
	.align		4
.L_773:
        /*00c0*/ 	.byte	0x04, 0x05
        /*00c2*/ 	.short	(.L_775 - .L_774)
.L_774:
        /*00c4*/ 	.word	0x00000100
        /*00c8*/ 	.word	0x00000001
        /*00cc*/ 	.word	0x00000001


	//----- nvinfo : EIATTR_CRS_STACK_SIZE
	.align		4
.L_775:
        /*00d0*/ 	.byte	0x04, 0x1e
        /*00d2*/ 	.short	(.L_777 - .L_776)
.L_776:
        /*00d4*/ 	.word	0x00000000
.L_777:


//--------------------- .nv.info._Z35group_norm_nhwc_bwd_one_pass_kernelI11Fp16IOBf16WLi64ELi16ELi256EEv26Group_norm_nhwc_bwd_params --------------------------
	.section	.nv.info._Z35group_norm_nhwc_bwd_one_pass_kernelI11Fp16IOBf16WLi64ELi16ELi256EEv26Group_norm_nhwc_bwd_params,"",@"SHT_CUDA_INFO"
	.sectionflags	@""
	.align	4


	//----- nvinfo : EIATTR_CUDA_API_VERSION
	.align		4
        /*0000*/ 	.byte	0x04, 0x37
        /*0002*/ 	.short	(.L_779 - .L_778)
.L_778:
        /*0004*/ 	.word	0x00000082


	//----- nvinfo : EIATTR_SW2861232_WAR
	.align		4
.L_779:
        /*0008*/ 	.byte	0x01, 0x35
	.zero		2


	//----- nvinfo : EIATTR_PARAM_CBANK
	.align		4
        /*000c*/ 	.byte	0x04, 0x0a
        /*000e*/ 	.short	(.L_781 - .L_780)
	.align		4
.L_780:
        /*0010*/ 	.word	index@(.nv.constant0._Z35group_norm_nhwc_bwd_one_pass_kernelI11Fp16IOBf16WLi64ELi16ELi256EEv26Group_norm_nhwc_bwd_params)
        /*0014*/ 	.short	0x0160
        /*0016*/ 	.short	0x00b8


	//----- nvinfo : EIATTR_CBANK_PARAM_SIZE
	.align		4
.L_781:
        /*0018*/ 	.byte	0x03, 0x19
        /*001a*/ 	.short	0x00b8


	//----- nvinfo : EIATTR_KPARAM_INFO
	.align		4
        /*001c*/ 	.byte	0x04, 0x17
        /*001e*/ 	.short	(.L_783 - .L_782)
.L_782:
        /*0020*/ 	.word	0x00000000
        /*0024*/ 	.short	0x0000
        /*0026*/ 	.short	0x0000
        /*0028*/ 	.byte	0x00, 0xf0, 0xe1, 0x02


	//----- nvinfo : EIATTR_MAXREG_COUNT
	.align		4
.L_783:
        /*002c*/ 	.byte	0x03, 0x1b
        /*002e*/ 	.short	0x00ff


	//----- nvinfo : EIATTR_NUM_BARRIERS
	.align		4
        /*0030*/ 	.byte	0x02, 0x4c
        /*0032*/ 	.byte	0x01
	.zero		1


	//----- nvinfo : EIATTR_MERCURY_ISA_VERSION
	.align		4
        /*0034*/ 	.byte	0x03, 0x5f
        /*0036*/ 	.short	0x0000


	//----- nvinfo : EIATTR_INT_WARP_WIDE_INSTR_OFFSETS
	.align		4
        /*0038*/ 	.byte	0x04, 0x31
        /*003a*/ 	.short	(.L_785 - .L_784)


	//   ....[0]....
.L_784:
        /*003c*/ 	.word	0x00001de0


	//   ....[1]....
        /*0040*/ 	.word	0x000036e0


	//----- nvinfo : EIATTR_COOP_GROUP_MASK_REGIDS
	.align		4
.L_785:
        /*0044*/ 	.byte	0x04, 0x29
        /*0046*/ 	.short	(.L_787 - .L_786)


	//   ....[0]....
.L_786:
        /*0048*/ 	.word	0xffffffff


	//   ....[1]....
        /*004c*/ 	.word	0xffffffff


	//   ....[2]....
        /*0050*/ 	.word	0xffffffff


	//   ....[3]....
        /*0054*/ 	.word	0xffffffff


	//   ....[4]....
        /*0058*/ 	.word	0xffffffff


	//   ....[5]....
        /*005c*/ 	.word	0xffffffff


	//   ....[6]....
        /*0060*/ 	.word	0xffffffff


	//   ....[7]....
        /*0064*/ 	.word	0xffffffff


	//   ....[8]....
        /*0068*/ 	.word	0xffffffff


	//   ....[9]....
        /*006c*/ 	.word	0xffffffff


	//----- nvinfo : EIATTR_COOP_GROUP_INSTR_OFFSETS
	.align		4
.L_787:
        /*0070*/ 	.byte	0x04, 0x28
        /*0072*/ 	.short	(.L_789 - .L_788)


	//   ....[0]....
.L_788:
        /*0074*/ 	.word	0x00000e50


	//   ....[1]....
        /*0078*/ 	.word	0x00000e60


	//   ....[2]....
        /*007c*/ 	.word	0x00000e90


	//   ....[3]....
        /*0080*/ 	.word	0x00000eb0


	//   ....[4]....
        /*0084*/ 	.word	0x00000ee0


	//   ....[5]....
        /*0088*/ 	.word	0x00000f00


	//   ....[6]....
        /*008c*/ 	.word	0x00000f30


	//   ....[7]....
        /*0090*/ 	.word	0x00000f50


	//   ....[8]....
        /*0094*/ 	.word	0x00000f80


	//   ....[9]....
        /*0098*/ 	.word	0x00000fa0


	//----- nvinfo : EIATTR_EXIT_INSTR_OFFSETS
	.align		4
.L_789:
        /*009c*/ 	.byte	0x04, 0x1c
        /*009e*/ 	.short	(.L_791 - .L_790)


	//   ....[0]....
.L_790:
        /*00a0*/ 	.word	0x00003750


	//   ....[1]....
        /*00a4*/ 	.word	0x00003890


	//   ....[2]....
        /*00a8*/ 	.word	0x00003b10


	//----- nvinfo : EIATTR_MAX_THREADS
	.align		4
.L_791:
        /*00ac*/ 	.byte	0x04, 0x05
        /*00ae*/ 	.short	(.L_793 - .L_792)
.L_792:
        /*00b0*/ 	.word	0x00000100
        /*00b4*/ 	.word	0x00000001
        /*00b8*/ 	.word	0x00000001


	//----- nvinfo : EIATTR_CRS_STACK_SIZE
	.align		4
.L_793:
        /*00bc*/ 	.byte	0x04, 0x1e
        /*00be*/ 	.short	(.L_795 - .L_794)
.L_794:
        /*00c0*/ 	.word	0x00000000
.L_795:


//--------------------- .nv.info._Z35group_norm_nhwc_bwd_one_pass_kernelI11Fp16IOBf16WLi128ELi16ELi256EEv26Group_norm_nhwc_bwd_params --------------------------
	.section	.nv.info._Z35group_norm_nhwc_bwd_one_pass_kernelI11Fp16IOBf16WLi128ELi16ELi256EEv26Group_norm_nhwc_bwd_params,"",@"SHT_CUDA_INFO"
	.sectionflags	@""
	.align	4


	//----- nvinfo : EIATTR_CUDA_API_VERSION
	.align		4
        /*0000*/ 	.byte	0x04, 0x37
        /*0002*/ 	.short	(.L_797 - .L_796)
.L_796:
        /*0004*/ 	.word	0x00000082


	//----- nvinfo : EIATTR_SW2861232_WAR
	.align		4
.L_797:
        /*0008*/ 	.byte	0x01, 0x35
	.zero		2


	//----- nvinfo : EIATTR_PARAM_CBANK
	.align		4
        /*000c*/ 	.byte	0x04, 0x0a
        /*000e*/ 	.short	(.L_799 - .L_798)
	.align		4
.L_798:
        /*0010*/ 	.word	index@(.nv.constant0._Z35group_norm_nhwc_bwd_one_pass_kernelI11Fp16IOBf16WLi128ELi16ELi256EEv26Group_norm_nhwc_bwd_params)
        /*0014*/ 	.short	0x0160
        /*0016*/ 	.short	0x00b8


	//----- nvinfo : EIATTR_CBANK_PARAM_SIZE
	.align		4
.L_799:
        /*0018*/ 	.byte	0x03, 0x19
        /*001a*/ 	.short	0x00b8


	//----- nvinfo : EIATTR_KPARAM_INFO
	.align		4
        /*001c*/ 	.byte	0x04, 0x17
        /*001e*/ 	.short	(.L_801 - .L_800)
.L_800:
        /*0020*/ 	.word	0x00000000
        /*0024*/ 	.short	0x0000
        /*0026*/ 	.short	0x0000
        /*0028*/ 	.byte	0x00, 0xf0, 0xe1, 0x02


	//----- nvinfo : EIATTR_MAXREG_COUNT
	.align		4
.L_801:
        /*002c*/ 	.byte	0x03, 0x1b
        /*002e*/ 	.short	0x00ff


	//----- nvinfo : EIATTR_NUM_BARRIERS
	.align		4
        /*0030*/ 	.byte	0x02, 0x4c
        /*0032*/ 	.byte	0x01
	.zero		1


	//----- nvinfo : EIATTR_MERCURY_ISA_VERSION
	.align		4
        /*0034*/ 	.byte	0x03, 0x5f
        /*0036*/ 	.short	0x0000


	//----- nvinfo : EIATTR_INT_WARP_WIDE_INSTR_OFFSETS
	.align		4
        /*0038*/ 	.byte	0x04, 0x31
        /*003a*/ 	.short	(.L_803 - .L_802)


	//   ....[0]....
.L_802:
        /*003c*/ 	.word	0x00002590


	//   ....[1]....
        /*0040*/ 	.word	0x000044e0


	//----- nvinfo : EIATTR_COOP_GROUP_MASK_REGIDS
	.align		4
.L_803:
        /*0044*/ 	.byte	0x04, 0x29
        /*0046*/ 	.short	(.L_805 - .L_804)


	//   ....[0]....
.L_804:
        /*0048*/ 	.word	0xffffffff


	//   ....[1]....
        /*004c*/ 	.word	0xffffffff


	//   ....[2]....
        /*0050*/ 	.word	0xffffffff


	//   ....[3]....
        /*0054*/ 	.word	0xffffffff


	//   ....[4]....
        /*0058*/ 	.word	0xffffffff


	//   ....[5]....
        /*005c*/ 	.word	0xffffffff


	//   ....[6]....
        /*0060*/ 	.word	0xffffffff


	//   ....[7]....
        /*0064*/ 	.word	0xffffffff


	//   ....[8]....
        /*0068*/ 	.word	0xffffffff


	//   ....[9]....
        /*006c*/ 	.word	0xffffffff


	//----- nvinfo : EIATTR_COOP_GROUP_INSTR_OFFSETS
	.align		4
.L_805:
        /*0070*/ 	.byte	0x04, 0x28
        /*0072*/ 	.short	(.L_807 - .L_806)


	//   ....[0]....
.L_806:
        /*0074*/ 	.word	0x00001510


	//   ....[1]....
        /*0078*/ 	.word	0x00001540


	//   ....[2]....
        /*007c*/ 	.word	0x00001640


	//   ....[3]....
        /*0080*/ 	.word	0x00001670


	//   ....[4]....
        /*0084*/ 	.word	0x000016c0


	//   ....[5]....
        /*0088*/ 	.word	0x000016e0


	//   ....[6]....
        /*008c*/ 	.word	0x00001710


	//   ....[7]....
        /*0090*/ 	.word	0x00001730


	//   ....[8]....
        /*0094*/ 	.word	0x00001760


	//   ....[9]....
        /*0098*/ 	.word	0x00001780


	//----- nvinfo : EIATTR_EXIT_INSTR_OFFSETS
	.align		4
.L_807:
        /*009c*/ 	.byte	0x04, 0x1c
        /*009e*/ 	.short	(.L_809 - .L_808)


	//   ....[0]....
.L_808:
        /*00a0*/ 	.word	0x00004550


	//   ....[1]....
        /*00a4*/ 	.word	0x00004690


	//   ....[2]....
        /*00a8*/ 	.word	0x00004910


	//----- nvinfo : EIATTR_MAX_THREADS
	.align		4
.L_809:
        /*00ac*/ 	.byte	0x04, 0x05
        /*00ae*/ 	.short	(.L_811 - .L_810)
.L_810:
        /*00b0*/ 	.word	0x00000100
        /*00b4*/ 	.word	0x00000001
        /*00b8*/ 	.word	0x00000001


	//----- nvinfo : EIATTR_CRS_STACK_SIZE
	.align		4
.L_811:
        /*00bc*/ 	.byte	0x04, 0x1e
        /*00be*/ 	.short	(.L_813 - .L_812)
.L_812:
        /*00c0*/ 	.word	0x00000000
.L_813:


//--------------------- .nv.info._Z35group_norm_nhwc_bwd_one_pass_kernelI11Fp16IOBf16WLi256ELi16ELi256EEv26Group_norm_nhwc_bwd_params --------------------------
	.section	.nv.info._Z35group_norm_nhwc_bwd_one_pass_kernelI11Fp16IOBf16WLi256ELi16ELi256EEv26Group_norm_nhwc_bwd_params,"",@"SHT_CUDA_INFO"
	.sectionflags	@""
	.align	4


	//----- nvinfo : EIATTR_CUDA_API_VERSION
	.align		4
        /*0000*/ 	.byte	0x04, 0x37
        /*0002*/ 	.short	(.L_815 - .L_814)
.L_814:
        /*0004*/ 	.word	0x00000082


	//----- nvinfo : EIATTR_SW2861232_WAR
	.align		4
.L_815:
        /*0008*/ 	.byte	0x01, 0x35
	.zero		2


	//----- nvinfo : EIATTR_PARAM_CBANK
	.align		4
        /*000c*/ 	.byte	0x04, 0x0a
        /*000e*/ 	.short	(.L_817 - .L_816)
	.align		4
.L_816:
        /*0010*/ 	.word	index@(.nv.constant0._Z35group_norm_nhwc_bwd_one_pass_kernelI11Fp16IOBf16WLi256ELi16ELi256EEv26Group_norm_nhwc_bwd_params)
        /*0014*/ 	.short	0x0160
        /*0016*/ 	.short	0x00b8


	//----- nvinfo : EIATTR_CBANK_PARAM_SIZE
	.align		4
.L_817:
        /*0018*/ 	.byte	0x03, 0x19
        /*001a*/ 	.short	0x00b8


	//----- nvinfo : EIATTR_KPARAM_INFO
	.align		4
        /*001c*/ 	.byte	0x04, 0x17
        /*001e*/ 	.short	(.L_819 - .L_818)
.L_818:
        /*0020*/ 	.word	0x00000000
        /*0024*/ 	.short	0x0000
        /*0026*/ 	.short	0x0000
        /*0028*/ 	.byte	0x00, 0xf0, 0xe1, 0x02


	//----- nvinfo : EIATTR_MAXREG_COUNT
	.align		4
.L_819:
        /*002c*/ 	.byte	0x03, 0x1b
        /*002e*/ 	.short	0x00ff


	//----- nvinfo : EIATTR_NUM_BARRIERS
	.align		4
        /*0030*/ 	.byte	0x02, 0x4c
        /*0032*/ 	.byte	0x01
	.zero		1


	//----- nvinfo : EIATTR_MERCURY_ISA_VERSION
	.align		4
        /*0034*/ 	.byte	0x03, 0x5f
        /*0036*/ 	.short	0x0000


	//----- nvinfo : EIATTR_INT_WARP_WIDE_INSTR_OFFSETS
	.align		4
        /*0038*/ 	.byte	0x04, 0x31
        /*003a*/ 	.short	(.L_821 - .L_820)


	//   ....[0]....
.L_820:
        /*003c*/ 	.word	0x000033e0


	//   ....[1]....
        /*0040*/ 	.word	0x00005fa0


	//----- nvinfo : EIATTR_COOP_GROUP_MASK_REGIDS
	.align		4
.L_821:
        /*0044*/ 	.byte	0x04, 0x29
        /*0046*/ 	.short	(.L_823 - .L_822)


	//   ....[0]....
.L_822:
        /*0048*/ 	.word	0xffffffff


	//   ....[1]....
        /*004c*/ 	.word	0xffffffff


	//   ....[2]....
        /*0050*/ 	.word	0xffffffff


	//   ....[3]....
        /*0054*/ 	.word	0xffffffff


	//   ....[4]....
        /*0058*/ 	.word	0xffffffff


	//   ....[5]....
        /*005c*/ 	.word	0xffffffff


	//   ....[6]....
        /*0060*/ 	.word	0xffffffff


	//   ....[7]....
        /*0064*/ 	.word	0xffffffff


	//   ....[8]....
        /*0068*/ 	.word	0xffffffff


	//   ....[9]....
        /*006c*/ 	.word	0xffffffff


	//----- nvinfo : EIATTR_COOP_GROUP_INSTR_OFFSETS
	.align		4
.L_823:
        /*0070*/ 	.byte	0x04, 0x28
        /*0072*/ 	.short	(.L_825 - .L_824)


	//   ....[0]....
.L_824:
        /*0074*/ 	.word	0x000023e0


	//   ....[1]....
        /*0078*/ 	.word	0x00002410


	//   ....[2]....
        /*007c*/ 	.word	0x00002490


	//   ....[3]....
        /*0080*/ 	.word	0x000024b0


	//   ....[4]....
        /*0084*/ 	.word	0x000024e0


	//   ....[5]....
        /*0088*/ 	.word	0x00002500


	//   ....[6]....
        /*008c*/ 	.word	0x00002530


	//   ....[7]....
        /*0090*/ 	.word	0x00002550


	//   ....[8]....
        /*0094*/ 	.word	0x00002580


	//   ....[9]....
        /*0098*/ 	.word	0x000025a0


	//----- nvinfo : EIATTR_EXIT_INSTR_OFFSETS
	.align		4
.L_825:
        /*009c*/ 	.byte	0x04, 0x1c
        /*009e*/ 	.short	(.L_827 - .L_826)


	//   ....[0]....
.L_826:
        /*00a0*/ 	.word	0x00006010


	//   ....[1]....
        /*00a4*/ 	.word	0x00006150


	//   ....[2]....
        /*00a8*/ 	.word	0x000063d0


	//----- nvinfo : EIATTR_MAX_THREADS
	.align		4
.L_827:
        /*00ac*/ 	.byte	0x04, 0x05
        /*00ae*/ 	.short	(.L_829 - .L_828)
.L_828:
        /*00b0*/ 	.word	0x00000100
        /*00b4*/ 	.word	0x00000001
        /*00b8*/ 	.word	0x00000001


	//----- nvinfo : EIATTR_CRS_STACK_SIZE
	.align		4
.L_829:
        /*00bc*/ 	.byte	0x04, 0x1e
        /*00be*/ 	.short	(.L_831 - .L_830)
.L_830:
        /*00c0*/ 	.word	0x00000000
.L_831:


//--------------------- .nv.info._Z35group_norm_nhwc_bwd_one_pass_kernelI11Fp16IOBf16WLi512ELi16ELi256EEv26Group_norm_nhwc_bwd_params --------------------------
	.section	.nv.info._Z35group_norm_nhwc_bwd_one_pass_kernelI11Fp16IOBf16WLi512ELi16ELi256EEv26Group_norm_nhwc_bwd_params,"",@"SHT_CUDA_INFO"
	.sectionflags	@""
	.align	4


	//----- nvinfo : EIATTR_CUDA_API_VERSION
	.align		4
        /*0000*/ 	.byte	0x04, 0x37
        /*0002*/ 	.short	(.L_833 - .L_832)
.L_832:
        /*0004*/ 	.word	0x00000082


	//----- nvinfo : EIATTR_SW2861232_WAR
	.align		4
.L_833:
        /*0008*/ 	.byte	0x01, 0x35
	.zero		2


	//----- nvinfo : EIATTR_PARAM_CBANK
	.align		4
        /*000c*/ 	.byte	0x04, 0x0a
        /*000e*/ 	.short	(.L_835 - .L_834)
	.align		4
.L_834:
        /*0010*/ 	.word	index@(.nv.constant0._Z35group_norm_nhwc_bwd_one_pass_kernelI11Fp16IOBf16WLi512ELi16ELi256EEv26Group_norm_nhwc_bwd_params)
        /*0014*/ 	.short	0x0160
        /*0016*/ 	.short	0x00b8


	//----- nvinfo : EIATTR_CBANK_PARAM_SIZE
	.align		4
.L_835:
        /*0018*/ 	.byte	0x03, 0x19
        /*001a*/ 	.short	0x00b8


	//----- nvinfo : EIATTR_KPARAM_INFO
	.align		4
        /*001c*/ 	.byte	0x04, 0x17
        /*001e*/ 	.short	(.L_837 - .L_836)
.L_836:
        /*0020*/ 	.word	0x00000000
        /*0024*/ 	.short	0x0000
        /*0026*/ 	.short	0x0000
        /*0028*/ 	.byte	0x00, 0xf0, 0xe1, 0x02


	//----- nvinfo : EIATTR_MAXREG_COUNT
	.align		4
.L_837:
        /*002c*/ 	.byte	0x03, 0x1b
        /*002e*/ 	.short	0x00ff


	//----- nvinfo : EIATTR_NUM_BARRIERS
	.align		4
        /*0030*/ 	.byte	0x02, 0x4c
        /*0032*/ 	.byte	0x01
	.zero		1


	//----- nvinfo : EIATTR_ANNOTATIONS
	.align		4
        /*0034*/ 	.byte	0x04, 0x55
        /*0036*/ 	.short	(.L_839 - .L_838)


	//   ....[0]....
.L_838:
        /*0038*/ 	.word	0x00000001
        /*003c*/ 	.byte	0x60, 0x02, 0x00, 0x00, 0x01, 0x00, 0x00, 0x00, 0x70, 0x4f, 0x00, 0x00


	//----- nvinfo : EIATTR_MERCURY_ISA_VERSION
	.align		4
.L_839:
        /*0048*/ 	.byte	0x03, 0x5f
        /*004a*/ 	.short	0x0000


	//----- nvinfo : EIATTR_INT_WARP_WIDE_INSTR_OFFSETS
	.align		4
        /*004c*/ 	.byte	0x04, 0x31
        /*004e*/ 	.short	(.L_841 - .L_840)


	//   ....[0]....
.L_840:
        /*0050*/ 	.word	0x00005180


	//   ....[1]....
        /*0054*/ 	.word	0x00009520


	//----- nvinfo : EIATTR_COOP_GROUP_MASK_REGIDS
	.align		4
.L_841:
        /*0058*/ 	.byte	0x04, 0x29
        /*005a*/ 	.short	(.L_843 - .L_842)


	//   ....[0]....
.L_842:
        /*005c*/ 	.word	0xffffffff


	//   ....[1]....
        /*0060*/ 	.word	0xffffffff


	//   ....[2]....
        /*0064*/ 	.word	0xffffffff


	//   ....[3]....
        /*0068*/ 	.word	0xffffffff


	//   ....[4]....
        /*006c*/ 	.word	0xffffffff


	//   ....[5]....
        /*0070*/ 	.word	0xffffffff


	//   ....[6]....
        /*0074*/ 	.word	0xffffffff


	//   ....[7]....
        /*0078*/ 	.word	0xffffffff


	//   ....[8]....
        /*007c*/ 	.word	0xffffffff


	//   ....[9]....
        /*0080*/ 	.word	0xffffffff


	//----- nvinfo : EIATTR_COOP_GROUP_INSTR_OFFSETS
	.align		4
.L_843:
        /*0084*/ 	.byte	0x04, 0x28
        /*0086*/ 	.short	(.L_845 - .L_844)


	//   ....[0]....
.L_844:
        /*0088*/ 	.word	0x00004090


	//   ....[1]....
        /*008c*/ 	.word	0x000040c0


	//   ....[2]....
        /*0090*/ 	.word	0x000041b0


	//   ....[3]....
        /*0094*/ 	.word	0x000041e0


	//   ....[4]....
        /*0098*/ 	.word	0x000042a0


	//   ....[5]....
        /*009c*/ 	.word	0x000042c0


	//   ....[6]....
        /*00a0*/ 	.word	0x000042f0


	//   ....[7]....
        /*00a4*/ 	.word	0x00004310


	//   ....[8]....
        /*00a8*/ 	.word	0x00004340


	//   ....[9]....
        /*00ac*/ 	.word	0x00004360


	//----- nvinfo : EIATTR_EXIT_INSTR_OFFSETS
	.align		4
.L_845:
        /*00b0*/ 	.byte	0x04, 0x1c
        /*00b2*/ 	.short	(.L_847 - .L_846)


	//   ....[0]....
.L_846:
        /*00b4*/ 	.word	0x00009590


	//   ....[1]....
        /*00b8*/ 	.word	0x000096d0


	//   ....[2]....
        /*00bc*/ 	.word	0x00009950


	//----- nvinfo : EIATTR_MAX_THREADS
	.align		4
.L_847:
        /*00c0*/ 	.byte	0x04, 0x05
        /*00c2*/ 	.short	(.L_849 - .L_848)
.L_848:
        /*00c4*/ 	.word	0x00000100
        /*00c8*/ 	.word	0x00000001
        /*00cc*/ 	.word	0x00000001


	//----- nvinfo : EIATTR_CRS_STACK_SIZE
	.align		4
.L_849:
        /*00d0*/ 	.byte	0x04, 0x1e
        /*00d2*/ 	.short	(.L_851 - .L_850)
.L_850:
        /*00d4*/ 	.word	0x00000000
.L_851:


//--------------------- .nv.info._Z35group_norm_nhwc_bwd_one_pass_kernelI11Fp16IOFp16WLi64ELi16ELi256EEv26Group_norm_nhwc_bwd_params --------------------------
	.section	.nv.info._Z35group_norm_nhwc_bwd_one_pass_kernelI11Fp16IOFp16WLi64ELi16ELi256EEv26Group_norm_nhwc_bwd_params,"",@"SHT_CUDA_INFO"
	.sectionflags	@""
	.align	4


	//----- nvinfo : EIATTR_CUDA_API_VERSION
	.align		4
        /*0000*/ 	.byte	0x04, 0x37
        /*0002*/ 	.short	(.L_853 - .L_852)
.L_852:
        /*0004*/ 	.word	0x00000082


	//----- nvinfo : EIATTR_SW2861232_WAR
	.align		4
.L_853:
        /*0008*/ 	.byte	0x01, 0x35
	.zero		2


	//----- nvinfo : EIATTR_PARAM_CBANK
	.align		4
        /*000c*/ 	.byte	0x04, 0x0a
        /*000e*/ 	.short	(.L_855 - .L_854)
	.align		4
.L_854:
        /*0010*/ 	.word	index@(.nv.constant0._Z35group_norm_nhwc_bwd_one_pass_kernelI11Fp16IOFp16WLi64ELi16ELi256EEv26Group_norm_nhwc_bwd_params)
        /*0014*/ 	.short	0x0160
        /*0016*/ 	.short	0x00b8


	//----- nvinfo : EIATTR_CBANK_PARAM_SIZE
	.align		4
.L_855:
        /*0018*/ 	.byte	0x03, 0x19
        /*001a*/ 	.short	0x00b8


	//----- nvinfo : EIATTR_KPARAM_INFO
	.align		4
        /*001c*/ 	.byte	0x04, 0x17
        /*001e*/ 	.short	(.L_857 - .L_856)
.L_856:
        /*0020*/ 	.word	0x00000000
        /*0024*/ 	.short	0x0000
        /*0026*/ 	.short	0x0000
        /*0028*/ 	.byte	0x00, 0xf0, 0xe1, 0x02


	//----- nvinfo : EIATTR_MAXREG_COUNT
	.align		4
.L_857:
        /*002c*/ 	.byte	0x03, 0x1b
        /*002e*/ 	.short	0x00ff


	//----- nvinfo : EIATTR_NUM_BARRIERS
	.align		4
        /*0030*/ 	.byte	0x02, 0x4c
        /*0032*/ 	.byte	0x01
	.zero		1


	//----- nvinfo : EIATTR_MERCURY_ISA_VERSION
	.align		4
        /*0034*/ 	.byte	0x03, 0x5f
        /*0036*/ 	.short	0x0000


	//----- nvinfo : EIATTR_INT_WARP_WIDE_INSTR_OFFSETS
	.align		4
        /*0038*/ 	.byte	0x04, 0x31
        /*003a*/ 	.short	(.L_859 - .L_858)


	//   ....[0]....
.L_858:
        /*003c*/ 	.word	0x00001de0


	//   ....[1]....
        /*0040*/ 	.word	0x000036e0


	//----- nvinfo : EIATTR_COOP_GROUP_MASK_REGIDS
	.align		4
.L_859:
        /*0044*/ 	.byte	0x04, 0x29
        /*0046*/ 	.short	(.L_861 - .L_860)


	//   ....[0]....
.L_860:
        /*0048*/ 	.word	0xffffffff


	//   ....[1]....
        /*004c*/ 	.word	0xffffffff


	//   ....[2]....
        /*0050*/ 	.word	0xffffffff


	//   ....[3]....
        /*0054*/ 	.word	0xffffffff


	//   ....[4]....
        /*0058*/ 	.word	0xffffffff


	//   ....[5]....
        /*005c*/ 	.word	0xffffffff


	//   ....[6]....
        /*0060*/ 	.word	0xffffffff


	//   ....[7]....
        /*0064*/ 	.word	0xffffffff


	//   ....[8]....
        /*0068*/ 	.word	0xffffffff


	//   ....[9]....
        /*006c*/ 	.word	0xffffffff


	//----- nvinfo : EIATTR_COOP_GROUP_INSTR_OFFSETS
	.align		4
.L_861:
        /*0070*/ 	.byte	0x04, 0x28
        /*0072*/ 	.short	(.L_863 - .L_862)


	//   ....[0]....
.L_862:
        /*0074*/ 	.word	0x00000e50


	//   ....[1]....
        /*0078*/ 	.word	0x00000e60


	//   ....[2]....
        /*007c*/ 	.word	0x00000e90


	//   ....[3]....
        /*0080*/ 	.word	0x00000eb0


	//   ....[4]....
        /*0084*/ 	.word	0x00000ee0


	//   ....[5]....
        /*0088*/ 	.word	0x00000f00


	//   ....[6]....
        /*008c*/ 	.word	0x00000f30


	//   ....[7]....
        /*0090*/ 	.word	0x00000f50


	//   ....[8]....
        /*0094*/ 	.word	0x00000f80


	//   ....[9]....
        /*0098*/ 	.word	0x00000fa0


	//----- nvinfo : EIATTR_EXIT_INSTR_OFFSETS
	.align		4
.L_863:
        /*009c*/ 	.byte	0x04, 0x1c
        /*009e*/ 	.short	(.L_865 - .L_864)


	//   ....[0]....
.L_864:
        /*00a0*/ 	.word	0x00003750


	//   ....[1]....
        /*00a4*/ 	.word	0x00003890


	//   ....[2]....
        /*00a8*/ 	.word	0x00003b10


	//----- nvinfo : EIATTR_MAX_THREADS
	.align		4
.L_865:
        /*00ac*/ 	.byte	0x04, 0x05
        /*00ae*/ 	.short	(.L_867 - .L_866)
.L_866:
        /*00b0*/ 	.word	0x00000100
        /*00b4*/ 	.word	0x00000001
        /*00b8*/ 	.word	0x00000001


	//----- nvinfo : EIATTR_CRS_STACK_SIZE
	.align		4
.L_867:
        /*00bc*/ 	.byte	0x04, 0x1e
        /*00be*/ 	.short	(.L_869 - .L_868)
.L_868:
        /*00c0*/ 	.word	0x00000000
.L_869:


//--------------------- .nv.info._Z35group_norm_nhwc_bwd_one_pass_kernelI11Fp16IOFp16WLi128ELi16ELi256EEv26Group_norm_nhwc_bwd_params --------------------------
	.section	.nv.info._Z35group_norm_nhwc_bwd_one_pass_kernelI11Fp16IOFp16WLi128ELi16ELi256EEv26Group_norm_nhwc_bwd_params,"",@"SHT_CUDA_INFO"
	.sectionflags	@""
	.align	4


	//----- nvinfo : EIATTR_CUDA_API_VERSION
	.align		4
        /*0000*/ 	.byte	0x04, 0x37
        /*0002*/ 	.short	(.L_871 - .L_870)
.L_870:
        /*0004*/ 	.word	0x00000082


	//----- nvinfo : EIATTR_SW2861232_WAR
	.align		4
.L_871:
        /*0008*/ 	.byte	0x01, 0x35
	.zero		2


	//----- nvinfo : EIATTR_PARAM_CBANK
	.align		4
        /*000c*/ 	.byte	0x04, 0x0a
        /*000e*/ 	.short	(.L_873 - .L_872)
	.align		4
.L_872:
        /*0010*/ 	.word	index@(.nv.constant0._Z35group_norm_nhwc_bwd_one_pass_kernelI11Fp16IOFp16WLi128ELi16ELi256EEv26Group_norm_nhwc_bwd_params)
        /*0014*/ 	.short	0x0160
        /*0016*/ 	.short	0x00b8


	//----- nvinfo : EIATTR_CBANK_PARAM_SIZE
	.align		4
.L_873:
        /*0018*/ 	.byte	0x03, 0x19
        /*001a*/ 	.short	0x00b8


	//----- nvinfo : EIATTR_KPARAM_INFO
	.align		4
        /*001c*/ 	.byte	0x04, 0x17
        /*001e*/ 	.short	(.L_875 - .L_874)
.L_874:
        /*0020*/ 	.word	0x00000000
        /*0024*/ 	.short	0x0000
        /*0026*/ 	.short	0x0000
        /*0028*/ 	.byte	0x00, 0xf0, 0xe1, 0x02


	//----- nvinfo : EIATTR_MAXREG_COUNT
	.align		4
.L_875:
        /*002c*/ 	.byte	0x03, 0x1b
        /*002e*/ 	.short	0x00ff


	//----- nvinfo : EIATTR_NUM_BARRIERS
	.align		4
        /*0030*/ 	.byte	0x02, 0x4c
        /*0032*/ 	.byte	0x01
	.zero		1


	//----- nvinfo : EIATTR_MERCURY_ISA_VERSION
	.align		4
        /*0034*/ 	.byte	0x03, 0x5f
        /*0036*/ 	.short	0x0000


	//----- nvinfo : EIATTR_INT_WARP_WIDE_INSTR_OFFSETS
	.align		4
        /*0038*/ 	.byte	0x04, 0x31
        /*003a*/ 	.short	(.L_877 - .L_876)


	//   ....[0]....
.L_876:
        /*003c*/ 	.word	0x00002590


	//   ....[1]....
        /*0040*/ 	.word	0x000044e0


	//----- nvinfo : EIATTR_COOP_GROUP_MASK_REGIDS
	.align		4
.L_877:
        /*0044*/ 	.byte	0x04, 0x29
        /*0046*/ 	.short	(.L_879 - .L_878)


	//   ....[0]....
.L_878:
        /*0048*/ 	.word	0xffffffff


	//   ....[1]....
        /*004c*/ 	.word	0xffffffff


	//   ....[2]....
        /*0050*/ 	.word	0xffffffff


	//   ....[3]....
        /*0054*/ 	.word	0xffffffff


	//   ....[4]....
        /*0058*/ 	.word	0xffffffff


	//   ....[5]....
        /*005c*/ 	.word	0xffffffff


	//   ....[6]....
        /*0060*/ 	.word	0xffffffff


	//   ....[7]....
        /*0064*/ 	.word	0xffffffff


	//   ....[8]....
        /*0068*/ 	.word	0xffffffff


	//   ....[9]....
        /*006c*/ 	.word	0xffffffff


	//----- nvinfo : EIATTR_COOP_GROUP_INSTR_OFFSETS
	.align		4
.L_879:
        /*0070*/ 	.byte	0x04, 0x28
        /*0072*/ 	.short	(.L_881 - .L_880)


	//   ....[0]....
.L_880:
        /*0074*/ 	.word	0x00001510


	//   ....[1]....
        /*0078*/ 	.word	0x00001540


	//   ....[2]....
        /*007c*/ 	.word	0x00001640


	//   ....[3]....
        /*0080*/ 	.word	0x00001670


	//   ....[4]....
        /*0084*/ 	.word	0x000016c0


	//   ....[5]....
        /*0088*/ 	.word	0x000016e0


	//   ....[6]....
        /*008c*/ 	.word	0x00001710


	//   ....[7]....
        /*0090*/ 	.word	0x00001730


	//   ....[8]....
        /*0094*/ 	.word	0x00001760


	//   ....[9]....
        /*0098*/ 	.word	0x00001780


	//----- nvinfo : EIATTR_EXIT_INSTR_OFFSETS
	.align		4
.L_881:
        /*009c*/ 	.byte	0x04, 0x1c
        /*009e*/ 	.short	(.L_883 - .L_882)


	//   ....[0]....
.L_882:
        /*00a0*/ 	.word	0x00004550


	//   ....[1]....
        /*00a4*/ 	.word	0x00004690


	//   ....[2]....
        /*00a8*/ 	.word	0x00004910


	//----- nvinfo : EIATTR_MAX_THREADS
	.align		4
.L_883:
        /*00ac*/ 	.byte	0x04, 0x05
        /*00ae*/ 	.short	(.L_885 - .L_884)
.L_884:
        /*00b0*/ 	.word	0x00000100
        /*00b4*/ 	.word	0x00000001
        /*00b8*/ 	.word	0x00000001


	//----- nvinfo : EIATTR_CRS_STACK_SIZE
	.align		4
.L_885:
        /*00bc*/ 	.byte	0x04, 0x1e
        /*00be*/ 	.short	(.L_887 - .L_886)
.L_886:
        /*00c0*/ 	.word	0x00000000
.L_887:


//--------------------- .nv.info._Z35group_norm_nhwc_bwd_one_pass_kernelI11Fp16IOFp16WLi256ELi16ELi256EEv26Group_norm_nhwc_bwd_params --------------------------
	.section	.nv.info._Z35group_norm_nhwc_bwd_one_pass_kernelI11Fp16IOFp16WLi256ELi16ELi256EEv26Group_norm_nhwc_bwd_params,"",@"SHT_CUDA_INFO"
	.sectionflags	@""
	.align	4


	//----- nvinfo : EIATTR_CUDA_API_VERSION
	.align		4
        /*0000*/ 	.byte	0x04, 0x37
        /*0002*/ 	.short	(.L_889 - .L_888)
.L_888:
        /*0004*/ 	.word	0x00000082


	//----- nvinfo : EIATTR_SW2861232_WAR
	.align		4
.L_889:
        /*0008*/ 	.byte	0x01, 0x35
	.zero		2


	//----- nvinfo : EIATTR_PARAM_CBANK
	.align		4
        /*000c*/ 	.byte	0x04, 0x0a
        /*000e*/ 	.short	(.L_891 - .L_890)
	.align		4
.L_890:
        /*0010*/ 	.word	index@(.nv.constant0._Z35group_norm_nhwc_bwd_one_pass_kernelI11Fp16IOFp16WLi256ELi16ELi256EEv26Group_norm_nhwc_bwd_params)
        /*0014*/ 	.short	0x0160
        /*0016*/ 	.short	0x00b8


	//----- nvinfo : EIATTR_CBANK_PARAM_SIZE
	.align		4
.L_891:
        /*0018*/ 	.byte	0x03, 0x19
        /*001a*/ 	.short	0x00b8


	//----- nvinfo : EIATTR_KPARAM_INFO
	.align		4
        /*001c*/ 	.byte	0x04, 0x17
        /*001e*/ 	.short	(.L_893 - .L_892)
.L_892:
        /*0020*/ 	.word	0x00000000
        /*0024*/ 	.short	0x0000
        /*0026*/ 	.short	0x0000
        /*0028*/ 	.byte	0x00, 0xf0, 0xe1, 0x02


	//----- nvinfo : EIATTR_MAXREG_COUNT
	.align		4
.L_893:
        /*002c*/ 	.byte	0x03, 0x1b
        /*002e*/ 	.short	0x00ff


	//----- nvinfo : EIATTR_NUM_BARRIERS
	.align		4
        /*0030*/ 	.byte	0x02, 0x4c
        /*0032*/ 	.byte	0x01
	.zero		1


	//----- nvinfo : EIATTR_MERCURY_ISA_VERSION
	.align		4
        /*0034*/ 	.byte	0x03, 0x5f
        /*0036*/ 	.short	0x0000


	//----- nvinfo : EIATTR_INT_WARP_WIDE_INSTR_OFFSETS
	.align		4
        /*0038*/ 	.byte	0x04, 0x31
        /*003a*/ 	.short	(.L_895 - .L_894)


	//   ....[0]....
.L_894:
        /*003c*/ 	.word	0x000033e0


	//   ....[1]....
        /*0040*/ 	.word	0x00005fa0


	//----- nvinfo : EIATTR_COOP_GROUP_MASK_REGIDS
	.align		4
.L_895:
        /*0044*/ 	.byte	0x04, 0x29
        /*0046*/ 	.short	(.L_897 - .L_896)


	//   ....[0]....
.L_896:
        /*0048*/ 	.word	0xffffffff


	//   ....[1]....
        /*004c*/ 	.word	0xffffffff


	//   ....[2]....
        /*0050*/ 	.word	0xffffffff


	//   ....[3]....
        /*0054*/ 	.word	0xffffffff


	//   ....[4]....
        /*0058*/ 	.word	0xffffffff


	//   ....[5]....
        /*005c*/ 	.word	0xffffffff


	//   ....[6]....
        /*0060*/ 	.word	0xffffffff


	//   ....[7]....
        /*0064*/ 	.word	0xffffffff


	//   ....[8]....
        /*0068*/ 	.word	0xffffffff


	//   ....[9]....
        /*006c*/ 	.word	0xffffffff


	//----- nvinfo : EIATTR_COOP_GROUP_INSTR_OFFSETS
	.align		4
.L_897:
        /*0070*/ 	.byte	0x04, 0x28
        /*0072*/ 	.short	(.L_899 - .L_898)


	//   ....[0]....
.L_898:
        /*0074*/ 	.word	0x000023e0


	//   ....[1]....
        /*0078*/ 	.word	0x00002410


	//   ....[2]....
        /*007c*/ 	.word	0x00002490


	//   ....[3]....
        /*0080*/ 	.word	0x000024b0


	//   ....[4]....
        /*0084*/ 	.word	0x000024e0


	//   ....[5]....
        /*0088*/ 	.word	0x00002500


	//   ....[6]....
        /*008c*/ 	.word	0x00002530


	//   ....[7]....
        /*0090*/ 	.word	0x00002550


	//   ....[8]....
        /*0094*/ 	.word	0x00002580


	//   ....[9]....
        /*0098*/ 	.word	0x000025a0


	//----- nvinfo : EIATTR_EXIT_INSTR_OFFSETS
	.align		4
.L_899:
        /*009c*/ 	.byte	0x04, 0x1c
        /*009e*/ 	.short	(.L_901 - .L_900)


	//   ....[0]....
.L_900:
        /*00a0*/ 	.word	0x00006010


	//   ....[1]....
        /*00a4*/ 	.word	0x00006150


	//   ....[2]....
        /*00a8*/ 	.word	0x000063d0


	//----- nvinfo : EIATTR_MAX_THREADS
	.align		4
.L_901:
        /*00ac*/ 	.byte	0x04, 0x05
        /*00ae*/ 	.short	(.L_903 - .L_902)
.L_902:
        /*00b0*/ 	.word	0x00000100
        /*00b4*/ 	.word	0x00000001
        /*00b8*/ 	.word	0x00000001


	//----- nvinfo : EIATTR_CRS_STACK_SIZE
	.align		4
.L_903:
        /*00bc*/ 	.byte	0x04, 0x1e
        /*00be*/ 	.short	(.L_905 - .L_904)
.L_904:
        /*00c0*/ 	.word	0x00000000
.L_905:


//--------------------- .nv.info._Z35group_norm_nhwc_bwd_one_pass_kernelI11Fp16IOFp16WLi512ELi16ELi256EEv26Group_norm_nhwc_bwd_params --------------------------
	.section	.nv.info._Z35group_norm_nhwc_bwd_one_pass_kernelI11Fp16IOFp16WLi512ELi16ELi256EEv26Group_norm_nhwc_bwd_params,"",@"SHT_CUDA_INFO"
	.sectionflags	@""
	.align	4


	//----- nvinfo : EIATTR_CUDA_API_VERSION
	.align		4
        /*0000*/ 	.byte	0x04, 0x37
        /*0002*/ 	.short	(.L_907 - .L_906)
.L_906:
        /*0004*/ 	.word	0x00000082


	//----- nvinfo : EIATTR_SW2861232_WAR
	.align		4
.L_907:
        /*0008*/ 	.byte	0x01, 0x35
	.zero		2


	//----- nvinfo : EIATTR_PARAM_CBANK
	.align		4
        /*000c*/ 	.byte	0x04, 0x0a
        /*000e*/ 	.short	(.L_909 - .L_908)
	.align		4
.L_908:
        /*0010*/ 	.word	index@(.nv.constant0._Z35group_norm_nhwc_bwd_one_pass_kernelI11Fp16IOFp16WLi512ELi16ELi256EEv26Group_norm_nhwc_bwd_params)
        /*0014*/ 	.short	0x0160
        /*0016*/ 	.short	0x00b8


	//----- nvinfo : EIATTR_CBANK_PARAM_SIZE
	.align		4
.L_909:
        /*0018*/ 	.byte	0x03, 0x19
        /*001a*/ 	.short	0x00b8


	//----- nvinfo : EIATTR_KPARAM_INFO
	.align		4
        /*001c*/ 	.byte	0x04, 0x17
        /*001e*/ 	.short	(.L_911 - .L_910)
.L_910:
        /*0020*/ 	.word	0x00000000
        /*0024*/ 	.short	0x0000
        /*0026*/ 	.short	0x0000
        /*0028*/ 	.byte	0x00, 0xf0, 0xe1, 0x02


	//----- nvinfo : EIATTR_MAXREG_COUNT
	.align		4
.L_911:
        /*002c*/ 	.byte	0x03, 0x1b
        /*002e*/ 	.short	0x00ff


	//----- nvinfo : EIATTR_NUM_BARRIERS
	.align		4
        /*0030*/ 	.byte	0x02, 0x4c
        /*0032*/ 	.byte	0x01
	.zero		1


	//----- nvinfo : EIATTR_ANNOTATIONS
	.align		4
        /*0034*/ 	.byte	0x04, 0x55
        /*0036*/ 	.short	(.L_913 - .L_912)


	//   ....[0]....
.L_912:
        /*0038*/ 	.word	0x00000001
        /*003c*/ 	.byte	0x60, 0x02, 0x00, 0x00, 0x01, 0x00, 0x00, 0x00, 0x70, 0x4f, 0x00, 0x00


	//----- nvinfo : EIATTR_MERCURY_ISA_VERSION
	.align		4
.L_913:
        /*0048*/ 	.byte	0x03, 0x5f
        /*004a*/ 	.short	0x0000


	//----- nvinfo : EIATTR_INT_WARP_WIDE_INSTR_OFFSETS
	.align		4
        /*004c*/ 	.byte	0x04, 0x31
        /*004e*/ 	.short	(.L_915 - .L_914)


	//   ....[0]....
.L_914:
        /*0050*/ 	.word	0x00005180


	//   ....[1]....
        /*0054*/ 	.word	0x00009520


	//----- nvinfo : EIATTR_COOP_GROUP_MASK_REGIDS
	.align		4
.L_915:
        /*0058*/ 	.byte	0x04, 0x29
        /*005a*/ 	.short	(.L_917 - .L_916)


	//   ....[0]....
.L_916:
        /*005c*/ 	.word	0xffffffff


	//   ....[1]....
        /*0060*/ 	.word	0xffffffff


	//   ....[2]....
        /*0064*/ 	.word	0xffffffff


	//   ....[3]....
        /*0068*/ 	.word	0xffffffff


	//   ....[4]....
        /*006c*/ 	.word	0xffffffff


	//   ....[5]....
        /*0070*/ 	.word	0xffffffff


	//   ....[6]....
        /*0074*/ 	.word	0xffffffff


	//   ....[7]....
        /*0078*/ 	.word	0xffffffff


	//   ....[8]....
        /*007c*/ 	.word	0xffffffff


	//   ....[9]....
        /*0080*/ 	.word	0xffffffff


	//----- nvinfo : EIATTR_COOP_GROUP_INSTR_OFFSETS
	.align		4
.L_917:
        /*0084*/ 	.byte	0x04, 0x28
        /*0086*/ 	.short	(.L_919 - .L_918)


	//   ....[0]....
.L_918:
        /*0088*/ 	.word	0x00004090


	//   ....[1]....
        /*008c*/ 	.word	0x000040c0


	//   ....[2]....
        /*0090*/ 	.word	0x000041b0


	//   ....[3]....
        /*0094*/ 	.word	0x000041e0


	//   ....[4]....
        /*0098*/ 	.word	0x000042a0


	//   ....[5]....
        /*009c*/ 	.word	0x000042c0


	//   ....[6]....
        /*00a0*/ 	.word	0x000042f0


	//   ....[7]....
        /*00a4*/ 	.word	0x00004310


	//   ....[8]....
        /*00a8*/ 	.word	0x00004340


	//   ....[9]....
        /*00ac*/ 	.word	0x00004360


	//----- nvinfo : EIATTR_EXIT_INSTR_OFFSETS
	.align		4
.L_919:
        /*00b0*/ 	.byte	0x04, 0x1c
        /*00b2*/ 	.short	(.L_921 - .L_920)


	//   ....[0]....
.L_920:
        /*00b4*/ 	.word	0x00009590


	//   ....[1]....
        /*00b8*/ 	.word	0x000096d0


	//   ....[2]....
        /*00bc*/ 	.word	0x00009950


	//----- nvinfo : EIATTR_MAX_THREADS
	.align		4
.L_921:
        /*00c0*/ 	.byte	0x04, 0x05
        /*00c2*/ 	.short	(.L_923 - .L_922)
.L_922:
        /*00c4*/ 	.word	0x00000100
        /*00c8*/ 	.word	0x00000001
        /*00cc*/ 	.word	0x00000001


	//----- nvinfo : EIATTR_CRS_STACK_SIZE
	.align		4
.L_923:
        /*00d0*/ 	.byte	0x04, 0x1e
        /*00d2*/ 	.short	(.L_925 - .L_924)
.L_924:
        /*00d4*/ 	.word	0x00000000
.L_925:


//--------------------- .nv.info._Z35group_norm_nhwc_bwd_one_pass_kernelI11Fp32IOFp32WLi64ELi16ELi256EEv26Group_norm_nhwc_bwd_params --------------------------
	.section	.nv.info._Z35group_norm_nhwc_bwd_one_pass_kernelI11Fp32IOFp32WLi64ELi16ELi256EEv26Group_norm_nhwc_bwd_params,"",@"SHT_CUDA_INFO"
	.sectionflags	@""
	.align	4


	//----- nvinfo : EIATTR_CUDA_API_VERSION
	.align		4
        /*0000*/ 	.byte	0x04, 0x37
        /*0002*/ 	.short	(.L_927 - .L_926)
.L_926:
        /*0004*/ 	.word	0x00000082


	//----- nvinfo : EIATTR_SW2861232_WAR
	.align		4
.L_927:
        /*0008*/ 	.byte	0x01, 0x35
	.zero		2


	//----- nvinfo : EIATTR_PARAM_CBANK
	.align		4
        /*000c*/ 	.byte	0x04, 0x0a
        /*000e*/ 	.short	(.L_929 - .L_928)
	.align		4
.L_928:
        /*0010*/ 	.word	index@(.nv.constant0._Z35group_norm_nhwc_bwd_one_pass_kernelI11Fp32IOFp32WLi64ELi16ELi256EEv26Group_norm_nhwc_bwd_params)
        /*0014*/ 	.short	0x0160
        /*0016*/ 	.short	0x00b8


	//----- nvinfo : EIATTR_CBANK_PARAM_SIZE
	.align		4
.L_929:
        /*0018*/ 	.byte	0x03, 0x19
        /*001a*/ 	.short	0x00b8


	//----- nvinfo : EIATTR_KPARAM_INFO
	.align		4
        /*001c*/ 	.byte	0x04, 0x17
        /*001e*/ 	.short	(.L_931 - .L_930)
.L_930:
        /*0020*/ 	.word	0x00000000
        /*0024*/ 	.short	0x0000
        /*0026*/ 	.short	0x0000
        /*0028*/ 	.byte	0x00, 0xf0, 0xe1, 0x02


	//----- nvinfo : EIATTR_MAXREG_COUNT
	.align		4
.L_931:
        /*002c*/ 	.byte	0x03, 0x1b
        /*002e*/ 	.short	0x00ff


	//----- nvinfo : EIATTR_NUM_BARRIERS
	.align		4
        /*0030*/ 	.byte	0x02, 0x4c
        /*0032*/ 	.byte	0x01
	.zero		1


	//----- nvinfo : EIATTR_MERCURY_ISA_VERSION
	.align		4
        /*0034*/ 	.byte	0x03, 0x5f
        /*0036*/ 	.short	0x0000


	//----- nvinfo : EIATTR_INT_WARP_WIDE_INSTR_OFFSETS
	.align		4
        /*0038*/ 	.byte	0x04, 0x31
        /*003a*/ 	.short	(.L_933 - .L_932)


	//   ....[0]....
.L_932:
        /*003c*/ 	.word	0x00001d50


	//   ....[1]....
        /*0040*/ 	.word	0x00003530


	//----- nvinfo : EIATTR_COOP_GROUP_MASK_REGIDS
	.align		4
.L_933:
        /*0044*/ 	.byte	0x04, 0x29
        /*0046*/ 	.short	(.L_935 - .L_934)


	//   ....[0]....
.L_934:
        /*0048*/ 	.word	0xffffffff


	//   ....[1]....
        /*004c*/ 	.word	0xffffffff


	//   ....[2]....
        /*0050*/ 	.word	0xffffffff


	//   ....[3]....
        /*0054*/ 	.word	0xffffffff


	//   ....[4]....
        /*0058*/ 	.word	0xffffffff


	//   ....[5]....
        /*005c*/ 	.word	0xffffffff


	//   ....[6]....
        /*0060*/ 	.word	0xffffffff


	//   ....[7]....
        /*0064*/ 	.word	0xffffffff


	//   ....[8]....
        /*0068*/ 	.word	0xffffffff


	//   ....[9]....
        /*006c*/ 	.word	0xffffffff


	//----- nvinfo : EIATTR_COOP_GROUP_INSTR_OFFSETS
	.align		4
.L_935:
        /*0070*/ 	.byte	0x04, 0x28
        /*0072*/ 	.short	(.L_937 - .L_936)


	//   ....[0]....
.L_936:
        /*0074*/ 	.word	0x00000da0


	//   ....[1]....
        /*0078*/ 	.word	0x00000dd0


	//   ....[2]....
        /*007c*/ 	.word	0x00000e60


	//   ....[3]....
        /*0080*/ 	.word	0x00000e80


	//   ....[4]....
        /*0084*/ 	.word	0x00000eb0


	//   ....[5]....
        /*0088*/ 	.word	0x00000ed0


	//   ....[6]....
        /*008c*/ 	.word	0x00000f00


	//   ....[7]....
        /*0090*/ 	.word	0x00000f20


	//   ....[8]....
        /*0094*/ 	.word	0x00000f50


	//   ....[9]....
        /*0098*/ 	.word	0x00000f70


	//----- nvinfo : EIATTR_EXIT_INSTR_OFFSETS
	.align		4
.L_937:
        /*009c*/ 	.byte	0x04, 0x1c
        /*009e*/ 	.short	(.L_939 - .L_938)


	//   ....[0]....
.L_938:
        /*00a0*/ 	.word	0x000035a0


	//   ....[1]....
        /*00a4*/ 	.word	0x000036e0


	//   ....[2]....
        /*00a8*/ 	.word	0x00003930


	//----- nvinfo : EIATTR_MAX_THREADS
	.align		4
.L_939:
        /*00ac*/ 	.byte	0x04, 0x05
        /*00ae*/ 	.short	(.L_941 - .L_940)
.L_940:
        /*00b0*/ 	.word	0x00000100
        /*00b4*/ 	.word	0x00000001
        /*00b8*/ 	.word	0x00000001


	//----- nvinfo : EIATTR_CRS_STACK_SIZE
	.align		4
.L_941:
        /*00bc*/ 	.byte	0x04, 0x1e
        /*00be*/ 	.short	(.L_943 - .L_942)
.L_942:
        /*00c0*/ 	.word	0x00000000
.L_943:


//--------------------- .nv.info._Z35group_norm_nhwc_bwd_one_pass_kernelI11Fp32IOFp32WLi128ELi16ELi256EEv26Group_norm_nhwc_bwd_params --------------------------
	.section	.nv.info._Z35group_norm_nhwc_bwd_one_pass_kernelI11Fp32IOFp32WLi128ELi16ELi256EEv26Group_norm_nhwc_bwd_params,"",@"SHT_CUDA_INFO"
	.sectionflags	@""
	.align	4


	//----- nvinfo : EIATTR_CUDA_API_VERSION
	.align		4
        /*0000*/ 	.byte	0x04, 0x37
        /*0002*/ 	.short	(.L_945 - .L_944)
.L_944:
        /*0004*/ 	.word	0x00000082


	//----- nvinfo : EIATTR_SW2861232_WAR
	.align		4
.L_945:
        /*0008*/ 	.byte	0x01, 0x35
	.zero		2


	//----- nvinfo : EIATTR_PARAM_CBANK
	.align		4
        /*000c*/ 	.byte	0x04, 0x0a
        /*000e*/ 	.short	(.L_947 - .L_946)
	.align		4
.L_946:
        /*0010*/ 	.word	index@(.nv.constant0._Z35group_norm_nhwc_bwd_one_pass_kernelI11Fp32IOFp32WLi128ELi16ELi256EEv26Group_norm_nhwc_bwd_params)
        /*0014*/ 	.short	0x0160
        /*0016*/ 	.short	0x00b8


	//----- nvinfo : EIATTR_CBANK_PARAM_SIZE
	.align		4
.L_947:
        /*0018*/ 	.byte	0x03, 0x19
        /*001a*/ 	.short	0x00b8


	//----- nvinfo : EIATTR_KPARAM_INFO
	.align		4
        /*001c*/ 	.byte	0x04, 0x17
        /*001e*/ 	.short	(.L_949 - .L_948)
.L_948:
        /*0020*/ 	.word	0x00000000
        /*0024*/ 	.short	0x0000
        /*0026*/ 	.short	0x0000
        /*0028*/ 	.byte	0x00, 0xf0, 0xe1, 0x02


	//----- nvinfo : EIATTR_MAXREG_COUNT
	.align		4
.L_949:
        /*002c*/ 	.byte	0x03, 0x1b
        /*002e*/ 	.short	0x00ff


	//----- nvinfo : EIATTR_NUM_BARRIERS
	.align		4
        /*0030*/ 	.byte	0x02, 0x4c
        /*0032*/ 	.byte	0x01
	.zero		1


	//----- nvinfo : EIATTR_MERCURY_ISA_VERSION
	.align		4
        /*0034*/ 	.byte	0x03, 0x5f
        /*0036*/ 	.short	0x0000


	//----- nvinfo : EIATTR_INT_WARP_WIDE_INSTR_OFFSETS
	.align		4
        /*0038*/ 	.byte	0x04, 0x31
        /*003a*/ 	.short	(.L_951 - .L_950)


	//   ....[0]....
.L_950:
        /*003c*/ 	.word	0x00002430


	//   ....[1]....
        /*0040*/ 	.word	0x000040e0


	//----- nvinfo : EIATTR_COOP_GROUP_MASK_REGIDS
	.align		4
.L_951:
        /*0044*/ 	.byte	0x04, 0x29
        /*0046*/ 	.short	(.L_953 - .L_952)


	//   ....[0]....
.L_952:
        /*0048*/ 	.word	0xffffffff


	//   ....[1]....
        /*004c*/ 	.word	0xffffffff


	//   ....[2]....
        /*0050*/ 	.word	0xffffffff


	//   ....[3]....
        /*0054*/ 	.word	0xffffffff


	//   ....[4]....
        /*0058*/ 	.word	0xffffffff


	//   ....[5]....
        /*005c*/ 	.word	0xffffffff


	//   ....[6]....
        /*0060*/ 	.word	0xffffffff


	//   ....[7]....
        /*0064*/ 	.word	0xffffffff


	//   ....[8]....
        /*0068*/ 	.word	0xffffffff


	//   ....[9]....
        /*006c*/ 	.word	0xffffffff


	//----- nvinfo : EIATTR_COOP_GROUP_INSTR_OFFSETS
	.align		4
.L_953:
        /*0070*/ 	.byte	0x04, 0x28
        /*0072*/ 	.short	(.L_955 - .L_954)


	//   ....[0]....
.L_954:
        /*0074*/ 	.word	0x000013d0


	//   ....[1]....
        /*0078*/ 	.word	0x00001400


	//   ....[2]....
        /*007c*/ 	.word	0x00001500


	//   ....[3]....
        /*0080*/ 	.word	0x00001530


	//   ....[4]....
        /*0084*/ 	.word	0x00001560


	//   ....[5]....
        /*0088*/ 	.word	0x00001580


	//   ....[6]....
        /*008c*/ 	.word	0x000015b0


	//   ....[7]....
        /*0090*/ 	.word	0x000015d0


	//   ....[8]....
        /*0094*/ 	.word	0x00001600


	//   ....[9]....
        /*0098*/ 	.word	0x00001620


	//----- nvinfo : EIATTR_EXIT_INSTR_OFFSETS
	.align		4
.L_955:
        /*009c*/ 	.byte	0x04, 0x1c
        /*009e*/ 	.short	(.L_957 - .L_956)


	//   ....[0]....
.L_956:
        /*00a0*/ 	.word	0x00004150


	//   ....[1]....
        /*00a4*/ 	.word	0x00004290


	//   ....[2]....
        /*00a8*/ 	.word	0x000044e0


	//----- nvinfo : EIATTR_MAX_THREADS
	.align		4
.L_957:
        /*00ac*/ 	.byte	0x04, 0x05
        /*00ae*/ 	.short	(.L_959 - .L_958)
.L_958:
        /*00b0*/ 	.word	0x00000100
        /*00b4*/ 	.word	0x00000001
        /*00b8*/ 	.word	0x00000001


	//----- nvinfo : EIATTR_CRS_STACK_SIZE
	.align		4
.L_959:
        /*00bc*/ 	.byte	0x04, 0x1e
        /*00be*/ 	.short	(.L_961 - .L_960)
.L_960:
        /*00c0*/ 	.word	0x00000000
.L_961:


//--------------------- .nv.info._Z35group_norm_nhwc_bwd_one_pass_kernelI11Fp32IOFp32WLi256ELi16ELi256EEv26Group_norm_nhwc_bwd_params --------------------------
	.section	.nv.info._Z35group_norm_nhwc_bwd_one_pass_kernelI11Fp32IOFp32WLi256ELi16ELi256EEv26Group_norm_nhwc_bwd_params,"",@"SHT_CUDA_INFO"
	.sectionflags	@""
	.align	4


	//----- nvinfo : EIATTR_CUDA_API_VERSION
	.align		4
        /*0000*/ 	.byte	0x04, 0x37
        /*0002*/ 	.short	(.L_963 - .L_962)
.L_962:
        /*0004*/ 	.word	0x00000082


	//----- nvinfo : EIATTR_SW2861232_WAR
	.align		4
.L_963:
        /*0008*/ 	.byte	0x01, 0x35
	.zero		2


	//----- nvinfo : EIATTR_PARAM_CBANK
	.align		4
        /*000c*/ 	.byte	0x04, 0x0a
        /*000e*/ 	.short	(.L_965 - .L_964)
	.align		4
.L_964:
        /*0010*/ 	.word	index@(.nv.constant0._Z35group_norm_nhwc_bwd_one_pass_kernelI11Fp32IOFp32WLi256ELi16ELi256EEv26Group_norm_nhwc_bwd_params)
        /*0014*/ 	.short	0x0160
        /*0016*/ 	.short	0x00b8


	//----- nvinfo : EIATTR_CBANK_PARAM_SIZE
	.align		4
.L_965:
        /*0018*/ 	.byte	0x03, 0x19
        /*001a*/ 	.short	0x00b8


	//----- nvinfo : EIATTR_KPARAM_INFO
	.align		4
        /*001c*/ 	.byte	0x04, 0x17
        /*001e*/ 	.short	(.L_967 - .L_966)
.L_966:
        /*0020*/ 	.word	0x00000000
        /*0024*/ 	.short	0x0000
        /*0026*/ 	.short	0x0000
        /*0028*/ 	.byte	0x00, 0xf0, 0xe1, 0x02


	//----- nvinfo : EIATTR_MAXREG_COUNT
	.align		4
.L_967:
        /*002c*/ 	.byte	0x03, 0x1b
        /*002e*/ 	.short	0x00ff


	//----- nvinfo : EIATTR_NUM_BARRIERS
	.align		4
        /*0030*/ 	.byte	0x02, 0x4c
        /*0032*/ 	.byte	0x01
	.zero		1


	//----- nvinfo : EIATTR_MERCURY_ISA_VERSION
	.align		4
        /*0034*/ 	.byte	0x03, 0x5f
        /*0036*/ 	.short	0x0000


	//----- nvinfo : EIATTR_INT_WARP_WIDE_INSTR_OFFSETS
	.align		4
        /*0038*/ 	.byte	0x04, 0x31
        /*003a*/ 	.short	(.L_969 - .L_968)


	//   ....[0]....
.L_968:
        /*003c*/ 	.word	0x00003200


	//   ....[1]....
        /*0040*/ 	.word	0x00005910


	//----- nvinfo : EIATTR_COOP_GROUP_MASK_REGIDS
	.align		4
.L_969:
        /*0044*/ 	.byte	0x04, 0x29
        /*0046*/ 	.short	(.L_971 - .L_970)


	//   ....[0]....
.L_970:
        /*0048*/ 	.word	0xffffffff


	//   ....[1]....
        /*004c*/ 	.word	0xffffffff


	//   ....[2]....
        /*0050*/ 	.word	0xffffffff


	//   ....[3]....
        /*0054*/ 	.word	0xffffffff


	//   ....[4]....
        /*0058*/ 	.word	0xffffffff


	//   ....[5]....
        /*005c*/ 	.word	0xffffffff


	//   ....[6]....
        /*0060*/ 	.word	0xffffffff


	//   ....[7]....
        /*0064*/ 	.word	0xffffffff


	//   ....[8]....
        /*0068*/ 	.word	0xffffffff


	//   ....[9]....
        /*006c*/ 	.word	0xffffffff


	//----- nvinfo : EIATTR_COOP_GROUP_INSTR_OFFSETS
	.align		4
.L_971:
        /*0070*/ 	.byte	0x04, 0x28
        /*0072*/ 	.short	(.L_973 - .L_972)


	//   ....[0]....
.L_972:
        /*0074*/ 	.word	0x00002210


	//   ....[1]....
        /*0078*/ 	.word	0x00002220


	//   ....[2]....
        /*007c*/ 	.word	0x00002270


	//   ....[3]....
        /*0080*/ 	.word	0x00002280


	//   ....[4]....
        /*0084*/ 	.word	0x000022b0


	//   ....[5]....
        /*0088*/ 	.word	0x000022d0


	//   ....[6]....
        /*008c*/ 	.word	0x00002300


	//   ....[7]....
        /*0090*/ 	.word	0x00002320


	//   ....[8]....
        /*0094*/ 	.word	0x00002350


	//   ....[9]....
        /*0098*/ 	.word	0x00002370


	//----- nvinfo : EIATTR_EXIT_INSTR_OFFSETS
	.align		4
.L_973:
        /*009c*/ 	.byte	0x04, 0x1c
        /*009e*/ 	.short	(.L_975 - .L_974)


	//   ....[0]....
.L_974:
        /*00a0*/ 	.word	0x000059e0


	//   ....[1]....
        /*00a4*/ 	.word	0x00005b20


	//   ....[2]....
        /*00a8*/ 	.word	0x00005d70


	//----- nvinfo : EIATTR_MAX_THREADS
	.align		4
.L_975:
        /*00ac*/ 	.byte	0x04, 0x05
        /*00ae*/ 	.short	(.L_977 - .L_976)
.L_976:
        /*00b0*/ 	.word	0x00000100
        /*00b4*/ 	.word	0x00000001
        /*00b8*/ 	.word	0x00000001


	//----- nvinfo : EIATTR_CRS_STACK_SIZE
	.align		4
.L_977:
        /*00bc*/ 	.byte	0x04, 0x1e
        /*00be*/ 	.short	(.L_979 - .L_978)
.L_978:
        /*00c0*/ 	.word	0x00000000
.L_979:


//--------------------- .nv.info._Z35group_norm_nhwc_bwd_one_pass_kernelI11Fp32IOFp32WLi512ELi16ELi256EEv26Group_norm_nhwc_bwd_params --------------------------
	.section	.nv.info._Z35group_norm_nhwc_bwd_one_pass_kernelI11Fp32IOFp32WLi512ELi16ELi256EEv26Group_norm_nhwc_bwd_params,"",@"SHT_CUDA_INFO"
	.sectionflags	@""
	.align	4


	//----- nvinfo : EIATTR_CUDA_API_VERSION
	.align		4
        /*0000*/ 	.byte	0x04, 0x37
        /*0002*/ 	.short	(.L_981 - .L_980)
.L_980:
        /*0004*/ 	.word	0x00000082


	//----- nvinfo : EIATTR_SW2861232_WAR
	.align		4
.L_981:
        /*0008*/ 	.byte	0x01, 0x35
	.zero		2


	//----- nvinfo : EIATTR_PARAM_CBANK
	.align		4
        /*000c*/ 	.byte	0x04, 0x0a
        /*000e*/ 	.short	(.L_983 - .L_982)
	.align		4
.L_982:
        /*0010*/ 	.word	index@(.nv.constant0._Z35group_norm_nhwc_bwd_one_pass_kernelI11Fp32IOFp32WLi512ELi16ELi256EEv26Group_norm_nhwc_bwd_params)
        /*0014*/ 	.short	0x0160
        /*0016*/ 	.short	0x00b8


	//----- nvinfo : EIATTR_CBANK_PARAM_SIZE
	.align		4
.L_983:
        /*0018*/ 	.byte	0x03, 0x19
        /*001a*/ 	.short	0x00b8


	//----- nvinfo : EIATTR_KPARAM_INFO
	.align		4
        /*001c*/ 	.byte	0x04, 0x17
        /*001e*/ 	.short	(.L_985 - .L_984)
.L_984:
        /*0020*/ 	.word	0x00000000
        /*0024*/ 	.short	0x0000
        /*0026*/ 	.short	0x0000
        /*0028*/ 	.byte	0x00, 0xf0, 0xe1, 0x02


	//----- nvinfo : EIATTR_MAXREG_COUNT
	.align		4
.L_985:
        /*002c*/ 	.byte	0x03, 0x1b
        /*002e*/ 	.short	0x00ff


	//----- nvinfo : EIATTR_NUM_BARRIERS
	.align		4
        /*0030*/ 	.byte	0x02, 0x4c
        /*0032*/ 	.byte	0x01
	.zero		1


	//----- nvinfo : EIATTR_ANNOTATIONS
	.align		4
        /*0034*/ 	.byte	0x04, 0x55
        /*0036*/ 	.short	(.L_987 - .L_986)


	//   ....[0]....
.L_986:
        /*0038*/ 	.word	0x00000001
        /*003c*/ 	.byte	0x70, 0x04, 0x00, 0x00, 0x01, 0x00, 0x00, 0x00, 0xa0, 0x04, 0x00, 0x00, 0x01, 0x00, 0x00, 0x00
        /*004c*/ 	.byte	0xd0, 0x04, 0x00, 0x00, 0x01, 0x00, 0x00, 0x00, 0x40, 0x05, 0x00, 0x00, 0x01, 0x00, 0x00, 0x00
        /*005c*/ 	.byte	0x70, 0x05, 0x00, 0x00, 0x01, 0x00, 0x00, 0x00, 0xe0, 0x06, 0x00, 0x00, 0x01, 0x00, 0x00, 0x00
        /*006c*/ 	.byte	0x00, 0x07, 0x00, 0x00, 0x01, 0x00, 0x00, 0x00, 0x10, 0x07, 0x00, 0x00, 0x01, 0x00, 0x00, 0x00
        /*007c*/ 	.byte	0x70, 0x07, 0x00, 0x00, 0x01, 0x00, 0x00, 0x00, 0x10, 0x41, 0x00, 0x00, 0x01, 0x00, 0x00, 0x00
        /*008c*/ 	.byte	0x40, 0x73, 0x00, 0x00, 0x01, 0x00, 0x00, 0x00, 0xc0, 0x81, 0x00, 0x00, 0x01, 0x00, 0x00, 0x00
        /*009c*/ 	.byte	0x70, 0x84, 0x00, 0x00


	//----- nvinfo : EIATTR_MERCURY_ISA_VERSION
	.align		4
.L_987:
        /*00a0*/ 	.byte	0x03, 0x5f
        /*00a2*/ 	.short	0x0000


	//----- nvinfo : EIATTR_INT_WARP_WIDE_INSTR_OFFSETS
	.align		4
        /*00a4*/ 	.byte	0x04, 0x31
        /*00a6*/ 	.short	(.L_989 - .L_988)


	//   ....[0]....
.L_988:
        /*00a8*/ 	.word	0x00005150


	//   ....[1]....
        /*00ac*/ 	.word	0x00008be0


	//----- nvinfo : EIATTR_COOP_GROUP_MASK_REGIDS
	.align		4
.L_989:
        /*00b0*/ 	.byte	0x04, 0x29
        /*00b2*/ 	.short	(.L_991 - .L_990)


	//   ....[0]....
.L_990:
        /*00b4*/ 	.word	0xffffffff


	//   ....[1]....
        /*00b8*/ 	.word	0xffffffff


	//   ....[2]....
        /*00bc*/ 	.word	0xffffffff


	//   ....[3]....
        /*00c0*/ 	.word	0xffffffff


	//   ....[4]....
        /*00c4*/ 	.word	0xffffffff


	//   ....[5]....
        /*00c8*/ 	.word	0xffffffff


	//   ....[6]....
        /*00cc*/ 	.word	0xffffffff


	//   ....[7]....
        /*00d0*/ 	.word	0xffffffff


	//   ....[8]....
        /*00d4*/ 	.word	0xffffffff


	//   ....[9]....
        /*00d8*/ 	.word	0xffffffff


	//----- nvinfo : EIATTR_COOP_GROUP_INSTR_OFFSETS
	.align		4
.L_991:
        /*00dc*/ 	.byte	0x04, 0x28
        /*00de*/ 	.short	(.L_993 - .L_992)


	//   ....[0]....
.L_992:
        /*00e0*/ 	.word	0x000041b0


	//   ....[1]....
        /*00e4*/ 	.word	0x000041e0


	//   ....[2]....
        /*00e8*/ 	.word	0x00004210


	//   ....[3]....
        /*00ec*/ 	.word	0x00004230


	//   ....[4]....
        /*00f0*/ 	.word	0x00004260


	//   ....[5]....
        /*00f4*/ 	.word	0x00004280


	//   ....[6]....
        /*00f8*/ 	.word	0x000042b0


	//   ....[7]....
        /*00fc*/ 	.word	0x000042d0


	//   ....[8]....
        /*0100*/ 	.word	0x00004300


	//   ....[9]....
        /*0104*/ 	.word	0x00004320


	//----- nvinfo : EIATTR_EXIT_INSTR_OFFSETS
	.align		4
.L_993:
        /*0108*/ 	.byte	0x04, 0x1c
        /*010a*/ 	.short	(.L_995 - .L_994)


	//   ....[0]....
.L_994:
        /*010c*/ 	.word	0x00008c50


	//   ....[1]....
        /*0110*/ 	.word	0x00008d90


	//   ....[2]....
        /*0114*/ 	.word	0x00008fe0


	//----- nvinfo : EIATTR_MAX_THREADS
	.align		4
.L_995:
        /*0118*/ 	.byte	0x04, 0x05
        /*011a*/ 	.short	(.L_997 - .L_996)
.L_996:
        /*011c*/ 	.word	0x00000100
        /*0120*/ 	.word	0x00000001
        /*0124*/ 	.word	0x00000001


	//----- nvinfo : EIATTR_CRS_STACK_SIZE
	.align		4
.L_997:
        /*0128*/ 	.byte	0x04, 0x1e
        /*012a*/ 	.short	(.L_999 - .L_998)
.L_998:
        /*012c*/ 	.word	0x00000000
.L_999:


//--------------------- .nv.info._Z35group_norm_nhwc_bwd_one_pass_kernelI11Fp32IOBf16WLi64ELi16ELi256EEv26Group_norm_nhwc_bwd_params --------------------------
	.section	.nv.info._Z35group_norm_nhwc_bwd_one_pass_kernelI11Fp32IOBf16WLi64ELi16ELi256EEv26Group_norm_nhwc_bwd_params,"",@"SHT_CUDA_INFO"
	.sectionflags	@""
	.align	4


	//----- nvinfo : EIATTR_CUDA_API_VERSION
	.align		4
        /*0000*/ 	.byte	0x04, 0x37
        /*0002*/ 	.short	(.L_1001 - .L_1000)
.L_1000:
        /*0004*/ 	.word	0x00000082


	//----- nvinfo : EIATTR_SW2861232_WAR
	.align		4
.L_1001:
        /*0008*/ 	.byte	0x01, 0x35
	.zero		2


	//----- nvinfo : EIATTR_PARAM_CBANK
	.align		4
        /*000c*/ 	.byte	0x04, 0x0a
        /*000e*/ 	.short	(.L_1003 - .L_1002)
	.align		4
.L_1002:
        /*0010*/ 	.word	index@(.nv.constant0._Z35group_norm_nhwc_bwd_one_pass_kernelI11Fp32IOBf16WLi64ELi16ELi256EEv26Group_norm_nhwc_bwd_params)
        /*0014*/ 	.short	0x0160
        /*0016*/ 	.short	0x00b8


	//----- nvinfo : EIATTR_CBANK_PARAM_SIZE
	.align		4
.L_1003:
        /*0018*/ 	.byte	0x03, 0x19
        /*001a*/ 	.short	0x00b8


	//----- nvinfo : EIATTR_KPARAM_INFO
	.align		4
        /*001c*/ 	.byte	0x04, 0x17
        /*001e*/ 	.short	(.L_1005 - .L_1004)
.L_1004:
        /*0020*/ 	.word	0x00000000
        /*0024*/ 	.short	0x0000
        /*0026*/ 	.short	0x0000
        /*0028*/ 	.byte	0x00, 0xf0, 0xe1, 0x02


	//----- nvinfo : EIATTR_MAXREG_COUNT
	.align		4
.L_1005:
        /*002c*/ 	.byte	0x03, 0x1b
        /*002e*/ 	.short	0x00ff


	//----- nvinfo : EIATTR_NUM_BARRIERS
	.align		4
        /*0030*/ 	.byte	0x02, 0x4c
        /*0032*/ 	.byte	0x01
	.zero		1


	//----- nvinfo : EIATTR_MERCURY_ISA_VERSION
	.align		4
        /*0034*/ 	.byte	0x03, 0x5f
        /*0036*/ 	.short	0x0000


	//----- nvinfo : EIATTR_INT_WARP_WIDE_INSTR_OFFSETS
	.align		4
        /*0038*/ 	.byte	0x04, 0x31
        /*003a*/ 	.short	(.L_1007 - .L_1006)


	//   ....[0]....
.L_1006:
        /*003c*/ 	.word	0x00001dc0


	//   ....[1]....
        /*0040*/ 	.word	0x000035a0


	//----- nvinfo : EIATTR_COOP_GROUP_MASK_REGIDS
	.align		4
.L_1007:
        /*0044*/ 	.byte	0x04, 0x29
        /*0046*/ 	.short	(.L_1009 - .L_1008)


	//   ....[0]....
.L_1008:
        /*0048*/ 	.word	0xffffffff


	//   ....[1]....
        /*004c*/ 	.word	0xffffffff


	//   ....[2]....
        /*0050*/ 	.word	0xffffffff


	//   ....[3]....
        /*0054*/ 	.word	0xffffffff


	//   ....[4]....
        /*0058*/ 	.word	0xffffffff


	//   ....[5]....
        /*005c*/ 	.word	0xffffffff


	//   ....[6]....
        /*0060*/ 	.word	0xffffffff


	//   ....[7]....
        /*0064*/ 	.word	0xffffffff


	//   ....[8]....
        /*0068*/ 	.word	0xffffffff


	//   ....[9]....
        /*006c*/ 	.word	0xffffffff


	//----- nvinfo : EIATTR_COOP_GROUP_INSTR_OFFSETS
	.align		4
.L_1009:
        /*0070*/ 	.byte	0x04, 0x28
        /*0072*/ 	.short	(.L_1011 - .L_1010)


	//   ....[0]....
.L_1010:
        /*0074*/ 	.word	0x00000e00


	//   ....[1]....
        /*0078*/ 	.word	0x00000e10


	//   ....[2]....
        /*007c*/ 	.word	0x00000e40


	//   ....[3]....
        /*0080*/ 	.word	0x00000e60


	//   ....[4]....
        /*0084*/ 	.word	0x00000e90


	//   ....[5]....
        /*0088*/ 	.word	0x00000eb0


	//   ....[6]....
        /*008c*/ 	.word	0x00000ee0


	//   ....[7]....
        /*0090*/ 	.word	0x00000f00


	//   ....[8]....
        /*0094*/ 	.word	0x00000f30


	//   ....[9]....
        /*0098*/ 	.word	0x00000f50


	//----- nvinfo : EIATTR_EXIT_INSTR_OFFSETS
	.align		4
.L_1011:
        /*009c*/ 	.byte	0x04, 0x1c
        /*009e*/ 	.short	(.L_1013 - .L_1012)


	//   ....[0]....
.L_1012:
        /*00a0*/ 	.word	0x00003610


	//   ....[1]....
        /*00a4*/ 	.word	0x00003750


	//   ....[2]....
        /*00a8*/ 	.word	0x000039d0


	//----- nvinfo : EIATTR_MAX_THREADS
	.align		4
.L_1013:
        /*00ac*/ 	.byte	0x04, 0x05
        /*00ae*/ 	.short	(.L_1015 - .L_1014)
.L_1014:
        /*00b0*/ 	.word	0x00000100
        /*00b4*/ 	.word	0x00000001
        /*00b8*/ 	.word	0x00000001


	//----- nvinfo : EIATTR_CRS_STACK_SIZE
	.align		4
.L_1015:
        /*00bc*/ 	.byte	0x04, 0x1e
        /*00be*/ 	.short	(.L_1017 - .L_1016)
.L_1016:
        /*00c0*/ 	.word	0x00000000
.L_1017:


//--------------------- .nv.info._Z35group_norm_nhwc_bwd_one_pass_kernelI11Fp32IOBf16WLi128ELi16ELi256EEv26Group_norm_nhwc_bwd_params --------------------------
	.section	.nv.info._Z35group_norm_nhwc_bwd_one_pass_kernelI11Fp32IOBf16WLi128ELi16ELi256EEv26Group_norm_nhwc_bwd_params,"",@"SHT_CUDA_INFO"
	.sectionflags	@""
	.align	4


	//----- nvinfo : EIATTR_CUDA_API_VERSION
	.align		4
        /*0000*/ 	.byte	0x04, 0x37
        /*0002*/ 	.short	(.L_1019 - .L_1018)
.L_1018:
        /*0004*/ 	.word	0x00000082


	//----- nvinfo : EIATTR_SW2861232_WAR
	.align		4
.L_1019:
        /*0008*/ 	.byte	0x01, 0x35
	.zero		2


	//----- nvinfo : EIATTR_PARAM_CBANK
	.align		4
        /*000c*/ 	.byte	0x04, 0x0a
        /*000e*/ 	.short	(.L_1021 - .L_1020)
	.align		4
.L_1020:
        /*0010*/ 	.word	index@(.nv.constant0._Z35group_norm_nhwc_bwd_one_pass_kernelI11Fp32IOBf16WLi128ELi16ELi256EEv26Group_norm_nhwc_bwd_params)
        /*0014*/ 	.short	0x0160
        /*0016*/ 	.short	0x00b8


	//----- nvinfo : EIATTR_CBANK_PARAM_SIZE
	.align		4
.L_1021:
        /*0018*/ 	.byte	0x03, 0x19
        /*001a*/ 	.short	0x00b8


	//----- nvinfo : EIATTR_KPARAM_INFO
	.align		4
        /*001c*/ 	.byte	0x04, 0x17
        /*001e*/ 	.short	(.L_1023 - .L_1022)
.L_1022:
        /*0020*/ 	.word	0x00000000
        /*0024*/ 	.short	0x0000
        /*0026*/ 	.short	0x0000
        /*0028*/ 	.byte	0x00, 0xf0, 0xe1, 0x02


	//----- nvinfo : EIATTR_MAXREG_COUNT
	.align		4
.L_1023:
        /*002c*/ 	.byte	0x03, 0x1b
        /*002e*/ 	.short	0x00ff


	//----- nvinfo : EIATTR_NUM_BARRIERS
	.align		4
        /*0030*/ 	.byte	0x02, 0x4c
        /*0032*/ 	.byte	0x01
	.zero		1


	//----- nvinfo : EIATTR_MERCURY_ISA_VERSION
	.align		4
        /*0034*/ 	.byte	0x03, 0x5f
        /*0036*/ 	.short	0x0000


	//----- nvinfo : EIATTR_INT_WARP_WIDE_INSTR_OFFSETS
	.align		4
        /*0038*/ 	.byte	0x04, 0x31
        /*003a*/ 	.short	(.L_1025 - .L_1024)


	//   ....[0]....
.L_1024:
        /*003c*/ 	.word	0x000024a0


	//   ....[1]....
        /*0040*/ 	.word	0x00004150


	//----- nvinfo : EIATTR_COOP_GROUP_MASK_REGIDS
	.align		4
.L_1025:
        /*0044*/ 	.byte	0x04, 0x29
        /*0046*/ 	.short	(.L_1027 - .L_1026)


	//   ....[0]....
.L_1026:
        /*0048*/ 	.word	0xffffffff


	//   ....[1]....
        /*004c*/ 	.word	0xffffffff


	//   ....[2]....
        /*0050*/ 	.word	0xffffffff


	//   ....[3]....
        /*0054*/ 	.word	0xffffffff


	//   ....[4]....
        /*0058*/ 	.word	0xffffffff


	//   ....[5]....
        /*005c*/ 	.word	0xffffffff


	//   ....[6]....
        /*0060*/ 	.word	0xffffffff


	//   ....[7]....
        /*0064*/ 	.word	0xffffffff


	//   ....[8]....
        /*0068*/ 	.word	0xffffffff


	//   ....[9]....
        /*006c*/ 	.word	0xffffffff


	//----- nvinfo : EIATTR_COOP_GROUP_INSTR_OFFSETS
	.align		4
.L_1027:
        /*0070*/ 	.byte	0x04, 0x28
        /*0072*/ 	.short	(.L_1029 - .L_1028)


	//   ....[0]....
.L_1028:
        /*0074*/ 	.word	0x00001440


	//   ....[1]....
        /*0078*/ 	.word	0x00001470


	//   ....[2]....
        /*007c*/ 	.word	0x00001540


	//   ....[3]....
        /*0080*/ 	.word	0x00001560


	//   ....[4]....
        /*0084*/ 	.word	0x00001590


	//   ....[5]....
        /*0088*/ 	.word	0x000015b0


	//   ....[6]....
        /*008c*/ 	.word	0x000015e0


	//   ....[7]....
        /*0090*/ 	.word	0x00001600


	//   ....[8]....
        /*0094*/ 	.word	0x00001630


	//   ....[9]....
        /*0098*/ 	.word	0x00001650


	//----- nvinfo : EIATTR_EXIT_INSTR_OFFSETS
	.align		4
.L_1029:
        /*009c*/ 	.byte	0x04, 0x1c
        /*009e*/ 	.short	(.L_1031 - .L_1030)


	//   ....[0]....
.L_1030:
        /*00a0*/ 	.word	0x000041c0


	//   ....[1]....
        /*00a4*/ 	.word	0x00004300


	//   ....[2]....
        /*00a8*/ 	.word	0x00004580


	//----- nvinfo : EIATTR_MAX_THREADS
	.align		4
.L_1031:
        /*00ac*/ 	.byte	0x04, 0x05
        /*00ae*/ 	.short	(.L_1033 - .L_1032)
.L_1032:
        /*00b0*/ 	.word	0x00000100
        /*00b4*/ 	.word	0x00000001
        /*00b8*/ 	.word	0x00000001


	//----- nvinfo : EIATTR_CRS_STACK_SIZE
	.align		4
.L_1033:
        /*00bc*/ 	.byte	0x04, 0x1e
        /*00be*/ 	.short	(.L_1035 - .L_1034)
.L_1034:
        /*00c0*/ 	.word	0x00000000
.L_1035:


//--------------------- .nv.info._Z35group_norm_nhwc_bwd_one_pass_kernelI11Fp32IOBf16WLi256ELi16ELi256EEv26Group_norm_nhwc_bwd_params --------------------------
	.section	.nv.info._Z35group_norm_nhwc_bwd_one_pass_kernelI11Fp32IOBf16WLi256ELi16ELi256EEv26Group_norm_nhwc_bwd_params,"",@"SHT_CUDA_INFO"
	.sectionflags	@""
	.align	4


	//----- nvinfo : EIATTR_CUDA_API_VERSION
	.align		4
        /*0000*/ 	.byte	0x04, 0x37
        /*0002*/ 	.short	(.L_1037 - .L_1036)
.L_1036:
        /*0004*/ 	.word	0x00000082


	//----- nvinfo : EIATTR_SW2861232_WAR
	.align		4
.L_1037:
        /*0008*/ 	.byte	0x01, 0x35
	.zero		2


	//----- nvinfo : EIATTR_PARAM_CBANK
	.align		4
        /*000c*/ 	.byte	0x04, 0x0a
        /*000e*/ 	.short	(.L_1039 - .L_1038)
	.align		4
.L_1038:
        /*0010*/ 	.word	index@(.nv.constant0._Z35group_norm_nhwc_bwd_one_pass_kernelI11Fp32IOBf16WLi256ELi16ELi256EEv26Group_norm_nhwc_bwd_params)
        /*0014*/ 	.short	0x0160
        /*0016*/ 	.short	0x00b8


	//----- nvinfo : EIATTR_CBANK_PARAM_SIZE
	.align		4
.L_1039:
        /*0018*/ 	.byte	0x03, 0x19
        /*001a*/ 	.short	0x00b8


	//----- nvinfo : EIATTR_KPARAM_INFO
	.align		4
        /*001c*/ 	.byte	0x04, 0x17
        /*001e*/ 	.short	(.L_1041 - .L_1040)
.L_1040:
        /*0020*/ 	.word	0x00000000
        /*0024*/ 	.short	0x0000
        /*0026*/ 	.short	0x0000
        /*0028*/ 	.byte	0x00, 0xf0, 0xe1, 0x02


	//----- nvinfo : EIATTR_MAXREG_COUNT
	.align		4
.L_1041:
        /*002c*/ 	.byte	0x03, 0x1b
        /*002e*/ 	.short	0x00ff


	//----- nvinfo : EIATTR_NUM_BARRIERS
	.align		4
        /*0030*/ 	.byte	0x02, 0x4c
        /*0032*/ 	.byte	0x01
	.zero		1


	//----- nvinfo : EIATTR_MERCURY_ISA_VERSION
	.align		4
        /*0034*/ 	.byte	0x03, 0x5f
        /*0036*/ 	.short	0x0000


	//----- nvinfo : EIATTR_INT_WARP_WIDE_INSTR_OFFSETS
	.align		4
        /*0038*/ 	.byte	0x04, 0x31
        /*003a*/ 	.short	(.L_1043 - .L_1042)


	//   ....[0]....
.L_1042:
        /*003c*/ 	.word	0x00003290


	//   ....[1]....
        /*0040*/ 	.word	0x000059a0


	//----- nvinfo : EIATTR_COOP_GROUP_MASK_REGIDS
	.align		4
.L_1043:
        /*0044*/ 	.byte	0x04, 0x29
        /*0046*/ 	.short	(.L_1045 - .L_1044)


	//   ....[0]....
.L_1044:
        /*0048*/ 	.word	0xffffffff


	//   ....[1]....
        /*004c*/ 	.word	0xffffffff


	//   ....[2]....
        /*0050*/ 	.word	0xffffffff


	//   ....[3]....
        /*0054*/ 	.word	0xffffffff


	//   ....[4]....
        /*0058*/ 	.word	0xffffffff


	//   ....[5]....
        /*005c*/ 	.word	0xffffffff


	//   ....[6]....
        /*0060*/ 	.word	0xffffffff


	//   ....[7]....
        /*0064*/ 	.word	0xffffffff


	//   ....[8]....
        /*0068*/ 	.word	0xffffffff


	//   ....[9]....
        /*006c*/ 	.word	0xffffffff


	//----- nvinfo : EIATTR_COOP_GROUP_INSTR_OFFSETS
	.align		4
.L_1045:
        /*0070*/ 	.byte	0x04, 0x28
        /*0072*/ 	.short	(.L_1047 - .L_1046)


	//   ....[0]....
.L_1046:
        /*0074*/ 	.word	0x00002290


	//   ....[1]....
        /*0078*/ 	.word	0x000022c0


	//   ....[2]....
        /*007c*/ 	.word	0x00002360


	//   ....[3]....
        /*0080*/ 	.word	0x00002380


	//   ....[4]....
        /*0084*/ 	.word	0x000023b0


	//   ....[5]....
        /*0088*/ 	.word	0x000023d0


	//   ....[6]....
        /*008c*/ 	.word	0x00002400


	//   ....[7]....
        /*0090*/ 	.word	0x00002420


	//   ....[8]....
        /*0094*/ 	.word	0x00002450


	//   ....[9]....
        /*0098*/ 	.word	0x00002470


	//----- nvinfo : EIATTR_EXIT_INSTR_OFFSETS
	.align		4
.L_1047:
        /*009c*/ 	.byte	0x04, 0x1c
        /*009e*/ 	.short	(.L_1049 - .L_1048)


	//   ....[0]....
.L_1048:
        /*00a0*/ 	.word	0x00005a70


	//   ....[1]....
        /*00a4*/ 	.word	0x00005bb0


	//   ....[2]....
        /*00a8*/ 	.word	0x00005e30


	//----- nvinfo : EIATTR_MAX_THREADS
	.align		4
.L_1049:
        /*00ac*/ 	.byte	0x04, 0x05
        /*00ae*/ 	.short	(.L_1051 - .L_1050)
.L_1050:
        /*00b0*/ 	.word	0x00000100
        /*00b4*/ 	.word	0x00000001
        /*00b8*/ 	.word	0x00000001


	//----- nvinfo : EIATTR_CRS_STACK_SIZE
	.align		4
.L_1051:
        /*00bc*/ 	.byte	0x04, 0x1e
        /*00be*/ 	.short	(.L_1053 - .L_1052)
.L_1052:
        /*00c0*/ 	.word	0x00000000
.L_1053:


//--------------------- .nv.info._Z35group_norm_nhwc_bwd_one_pass_kernelI11Fp32IOBf16WLi512ELi16ELi256EEv26Group_norm_nhwc_bwd_params --------------------------
	.section	.nv.info._Z35group_norm_nhwc_bwd_one_pass_kernelI11Fp32IOBf16WLi512ELi16ELi256EEv26Group_norm_nhwc_bwd_params,"",@"SHT_CUDA_INFO"
	.sectionflags	@""
	.align	4


	//----- nvinfo : EIATTR_CUDA_API_VERSION
	.align		4
        /*0000*/ 	.byte	0x04, 0x37
        /*0002*/ 	.short	(.L_1055 - .L_1054)
.L_1054:
        /*0004*/ 	.word	0x00000082


	//----- nvinfo : EIATTR_SW2861232_WAR
	.align		4
.L_1055:
        /*0008*/ 	.byte	0x01, 0x35
	.zero		2


	//----- nvinfo : EIATTR_PARAM_CBANK
	.align		4
        /*000c*/ 	.byte	0x04, 0x0a
        /*000e*/ 	.short	(.L_1057 - .L_1056)
	.align		4
.L_1056:
        /*0010*/ 	.word	index@(.nv.constant0._Z35group_norm_nhwc_bwd_one_pass_kernelI11Fp32IOBf16WLi512ELi16ELi256EEv26Group_norm_nhwc_bwd_params)
        /*0014*/ 	.short	0x0160
        /*0016*/ 	.short	0x00b8


	//----- nvinfo : EIATTR_CBANK_PARAM_SIZE
	.align		4
.L_1057:
        /*0018*/ 	.byte	0x03, 0x19
        /*001a*/ 	.short	0x00b8


	//----- nvinfo : EIATTR_KPARAM_INFO
	.align		4
        /*001c*/ 	.byte	0x04, 0x17
        /*001e*/ 	.short	(.L_1059 - .L_1058)
.L_1058:
        /*0020*/ 	.word	0x00000000
        /*0024*/ 	.short	0x0000
        /*0026*/ 	.short	0x0000
        /*0028*/ 	.byte	0x00, 0xf0, 0xe1, 0x02


	//----- nvinfo : EIATTR_MAXREG_COUNT
	.align		4
.L_1059:
        /*002c*/ 	.byte	0x03, 0x1b
        /*002e*/ 	.short	0x00ff


	//----- nvinfo : EIATTR_NUM_BARRIERS
	.align		4
        /*0030*/ 	.byte	0x02, 0x4c
        /*0032*/ 	.byte	0x01
	.zero		1


	//----- nvinfo : EIATTR_ANNOTATIONS
	.align		4
        /*0034*/ 	.byte	0x04, 0x55
        /*0036*/ 	.short	(.L_1061 - .L_1060)


	//   ....[0]....
.L_1060:
        /* <DEDUP_REMOVED lines=8> */


	//----- nvinfo : EIATTR_MERCURY_ISA_VERSION
	.align		4
.L_1061:
        /*00a0*/ 	.byte	0x03, 0x5f
        /*00a2*/ 	.short	0x0000


	//----- nvinfo : EIATTR_INT_WARP_WIDE_INSTR_OFFSETS
	.align		4
        /*00a4*/ 	.byte	0x04, 0x31
        /*00a6*/ 	.short	(.L_1063 - .L_1062)


	//   ....[0]....
.L_1062:
        /*00a8*/ 	.word	0x00005180


	//   ....[1]....
        /*00ac*/ 	.word	0x00008c10


	//----- nvinfo : EIATTR_COOP_GROUP_MASK_REGIDS
	.align		4
.L_1063:
        /*00b0*/ 	.byte	0x04, 0x29
        /*00b2*/ 	.short	(.L_1065 - .L_1064)


	//   ....[0]....
.L_1064:
        /*00b4*/ 	.word	0xffffffff


	//   ....[1]....
        /*00b8*/ 	.word	0xffffffff


	//   ....[2]....
        /*00bc*/ 	.word	0xffffffff


	//   ....[3]....
        /*00c0*/ 	.word	0xffffffff


	//   ....[4]....
        /*00c4*/ 	.word	0xffffffff


	//   ....[5]....
        /*00c8*/ 	.word	0xffffffff


	//   ....[6]....
        /*00cc*/ 	.word	0xffffffff


	//   ....[7]....
        /*00d0*/ 	.word	0xffffffff


	//   ....[8]....
        /*00d4*/ 	.word	0xffffffff


	//   ....[9]....
        /*00d8*/ 	.word	0xffffffff


	//----- nvinfo : EIATTR_COOP_GROUP_INSTR_OFFSETS
	.align		4
.L_1065:
        /*00dc*/ 	.byte	0x04, 0x28
        /*00de*/ 	.short	(.L_1067 - .L_1066)


	//   ....[0]....
.L_1066:
        /*00e0*/ 	.word	0x00004200


	//   ....[1]....
        /*00e4*/ 	.word	0x00004230


	//   ....[2]....
        /*00e8*/ 	.word	0x00004260


	//   ....[3]....
        /*00ec*/ 	.word	0x00004280


	//   ....[4]....
        /*00f0*/ 	.word	0x000042b0


	//   ....[5]....
        /*00f4*/ 	.word	0x000042d0


	//   ....[6]....
        /*00f8*/ 	.word	0x00004300


	//   ....[7]....
        /*00fc*/ 	.word	0x00004320


	//   ....[8]....
        /*0100*/ 	.word	0x00004350


	//   ....[9]....
        /*0104*/ 	.word	0x00004370


	//----- nvinfo : EIATTR_EXIT_INSTR_OFFSETS
	.align		4
.L_1067:
        /*0108*/ 	.byte	0x04, 0x1c
        /*010a*/ 	.short	(.L_1069 - .L_1068)


	//   ....[0]....
.L_1068:
        /*010c*/ 	.word	0x00008c80


	//   ....[1]....
        /*0110*/ 	.word	0x00008dc0


	//   ....[2]....
        /*0114*/ 	.word	0x00009040


	//----- nvinfo : EIATTR_MAX_THREADS
	.align		4
.L_1069:
        /*0118*/ 	.byte	0x04, 0x05
        /*011a*/ 	.short	(.L_1071 - .L_1070)
.L_1070:
        /*011c*/ 	.word	0x00000100
        /*0120*/ 	.word	0x00000001
        /*0124*/ 	.word	0x00000001


	//----- nvinfo : EIATTR_CRS_STACK_SIZE
	.align		4
.L_1071:
        /*0128*/ 	.byte	0x04, 0x1e
        /*012a*/ 	.short	(.L_1073 - .L_1072)
.L_1072:
        /*012c*/ 	.word	0x00000000
.L_1073:


//--------------------- .nv.info._Z35group_norm_nhwc_bwd_one_pass_kernelI11Fp32IOFp16WLi64ELi16ELi256EEv26Group_norm_nhwc_bwd_params --------------------------
	.section	.nv.info._Z35group_norm_nhwc_bwd_one_pass_kernelI11Fp32IOFp16WLi64ELi16ELi256EEv26Group_norm_nhwc_bwd_params,"",@"SHT_CUDA_INFO"
	.sectionflags	@""
	.align	4


	//----- nvinfo : EIATTR_CUDA_API_VERSION
	.align		4
        /*0000*/ 	.byte	0x04, 0x37
        /*0002*/ 	.short	(.L_1075 - .L_1074)
.L_1074:
        /*0004*/ 	.word	0x00000082


	//----- nvinfo : EIATTR_SW2861232_WAR
	.align		4
.L_1075:
        /*0008*/ 	.byte	0x01, 0x35
	.zero		2


	//----- nvinfo : EIATTR_PARAM_CBANK
	.align		4
        /*000c*/ 	.byte	0x04, 0x0a
        /*000e*/ 	.short	(.L_1077 - .L_1076)
	.align		4
.L_1076:
        /*0010*/ 	.word	index@(.nv.constant0._Z35group_norm_nhwc_bwd_one_pass_kernelI11Fp32IOFp16WLi64ELi16ELi256EEv26Group_norm_nhwc_bwd_params)
        /*0014*/ 	.short	0x0160
        /*0016*/ 	.short	0x00b8


	//----- nvinfo : EIATTR_CBANK_PARAM_SIZE
	.align		4
.L_1077:
        /*0018*/ 	.byte	0x03, 0x19
        /*001a*/ 	.short	0x00b8


	//----- nvinfo : EIATTR_KPARAM_INFO
	.align		4
        /*001c*/ 	.byte	0x04, 0x17
        /*001e*/ 	.short	(.L_1079 - .L_1078)
.L_1078:
        /*0020*/ 	.word	0x00000000
        /*0024*/ 	.short	0x0000
        /*0026*/ 	.short	0x0000
        /*0028*/ 	.byte	0x00, 0xf0, 0xe1, 0x02


	//----- nvinfo : EIATTR_MAXREG_COUNT
	.align		4
.L_1079:
        /*002c*/ 	.byte	0x03, 0x1b
        /*002e*/ 	.short	0x00ff


	//----- nvinfo : EIATTR_NUM_BARRIERS
	.align		4
        /*0030*/ 	.byte	0x02, 0x4c
        /*0032*/ 	.byte	0x01
	.zero		1


	//----- nvinfo : EIATTR_MERCURY_ISA_VERSION
	.align		4
        /*0034*/ 	.byte	0x03, 0x5f
        /*0036*/ 	.short	0x0000


	//----- nvinfo : EIATTR_INT_WARP_WIDE_INSTR_OFFSETS
	.align		4
        /*0038*/ 	.byte	0x04, 0x31
        /*003a*/ 	.short	(.L_1081 - .L_1080)


	//   ....[0]....
.L_1080:
        /*003c*/ 	.word	0x00001dc0


	//   ....[1]....
        /*0040*/ 	.word	0x000035a0


	//----- nvinfo : EIATTR_COOP_GROUP_MASK_REGIDS
	.align		4
.L_1081:
        /*0044*/ 	.byte	0x04, 0x29
        /*0046*/ 	.short	(.L_1083 - .L_1082)


	//   ....[0]....
.L_1082:
        /*0048*/ 	.word	0xffffffff


	//   ....[1]....
        /*004c*/ 	.word	0xffffffff


	//   ....[2]....
        /*0050*/ 	.word	0xffffffff


	//   ....[3]....
        /*0054*/ 	.word	0xffffffff


	//   ....[4]....
        /*0058*/ 	.word	0xffffffff


	//   ....[5]....
        /*005c*/ 	.word	0xffffffff


	//   ....[6]....
        /*0060*/ 	.word	0xffffffff


	//   ....[7]....
        /*0064*/ 	.word	0xffffffff


	//   ....[8]....
        /*0068*/ 	.word	0xffffffff


	//   ....[9]....
        /*006c*/ 	.word	0xffffffff


	//----- nvinfo : EIATTR_COOP_GROUP_INSTR_OFFSETS
	.align		4
.L_1083:
        /*0070*/ 	.byte	0x04, 0x28
        /*0072*/ 	.short	(.L_1085 - .L_1084)


	//   ....[0]....
.L_1084:
        /*0074*/ 	.word	0x00000e00


	//   ....[1]....
        /*0078*/ 	.word	0x00000e10


	//   ....[2]....
        /*007c*/ 	.word	0x00000e40


	//   ....[3]....
        /*0080*/ 	.word	0x00000e60


	//   ....[4]....
        /*0084*/ 	.word	0x00000e90


	//   ....[5]....
        /*0088*/ 	.word	0x00000eb0


	//   ....[6]....
        /*008c*/ 	.word	0x00000ee0


	//   ....[7]....
        /*0090*/ 	.word	0x00000f00


	//   ....[8]....
        /*0094*/ 	.word	0x00000f30


	//   ....[9]....
        /*0098*/ 	.word	0x00000f50


	//----- nvinfo : EIATTR_EXIT_INSTR_OFFSETS
	.align		4
.L_1085:
        /*009c*/ 	.byte	0x04, 0x1c
        /*009e*/ 	.short	(.L_1087 - .L_1086)


	//   ....[0]....
.L_1086:
        /*00a0*/ 	.word	0x00003610


	//   ....[1]....
        /*00a4*/ 	.word	0x00003750


	//   ....[2]....
        /*00a8*/ 	.word	0x000039d0


	//----- nvinfo : EIATTR_MAX_THREADS
	.align		4
.L_1087:
        /*00ac*/ 	.byte	0x04, 0x05
        /*00ae*/ 	.short	(.L_1089 - .L_1088)
.L_1088:
        /*00b0*/ 	.word	0x00000100
        /*00b4*/ 	.word	0x00000001
        /*00b8*/ 	.word	0x00000001


	//----- nvinfo : EIATTR_CRS_STACK_SIZE
	.align		4
.L_1089:
        /*00bc*/ 	.byte	0x04, 0x1e
        /*00be*/ 	.short	(.L_1091 - .L_1090)
.L_1090:
        /*00c0*/ 	.word	0x00000000
.L_1091:


//--------------------- .nv.info._Z35group_norm_nhwc_bwd_one_pass_kernelI11Fp32IOFp16WLi128ELi16ELi256EEv26Group_norm_nhwc_bwd_params --------------------------
	.section	.nv.info._Z35group_norm_nhwc_bwd_one_pass_kernelI11Fp32IOFp16WLi128ELi16ELi256EEv26Group_norm_nhwc_bwd_params,"",@"SHT_CUDA_INFO"
	.sectionflags	@""
	.align	4


	//----- nvinfo : EIATTR_CUDA_API_VERSION
	.align		4
        /*0000*/ 	.byte	0x04, 0x37
        /*0002*/ 	.short	(.L_1093 - .L_1092)
.L_1092:
        /*0004*/ 	.word	0x00000082


	//----- nvinfo : EIATTR_SW2861232_WAR
	.align		4
.L_1093:
        /*0008*/ 	.byte	0x01, 0x35
	.zero		2


	//----- nvinfo : EIATTR_PARAM_CBANK
	.align		4
        /*000c*/ 	.byte	0x04, 0x0a
        /*000e*/ 	.short	(.L_1095 - .L_1094)
	.align		4
.L_1094:
        /*0010*/ 	.word	index@(.nv.constant0._Z35group_norm_nhwc_bwd_one_pass_kernelI11Fp32IOFp16WLi128ELi16ELi256EEv26Group_norm_nhwc_bwd_params)
        /*0014*/ 	.short	0x0160
        /*0016*/ 	.short	0x00b8


	//----- nvinfo : EIATTR_CBANK_PARAM_SIZE
	.align		4
.L_1095:
        /*0018*/ 	.byte	0x03, 0x19
        /*001a*/ 	.short	0x00b8


	//----- nvinfo : EIATTR_KPARAM_INFO
	.align		4
        /*001c*/ 	.byte	0x04, 0x17
        /*001e*/ 	.short	(.L_1097 - .L_1096)
.L_1096:
        /*0020*/ 	.word	0x00000000
        /*0024*/ 	.short	0x0000
        /*0026*/ 	.short	0x0000
        /*0028*/ 	.byte	0x00, 0xf0, 0xe1, 0x02


	//----- nvinfo : EIATTR_MAXREG_COUNT
	.align		4
.L_1097:
        /*002c*/ 	.byte	0x03, 0x1b
        /*002e*/ 	.short	0x00ff


	//----- nvinfo : EIATTR_NUM_BARRIERS
	.align		4
        /*0030*/ 	.byte	0x02, 0x4c
        /*0032*/ 	.byte	0x01
	.zero		1


	//----- nvinfo : EIATTR_MERCURY_ISA_VERSION
	.align		4
        /*0034*/ 	.byte	0x03, 0x5f
        /*0036*/ 	.short	0x0000


	//----- nvinfo : EIATTR_INT_WARP_WIDE_INSTR_OFFSETS
	.align		4
        /*0038*/ 	.byte	0x04, 0x31
        /*003a*/ 	.short	(.L_1099 - .L_1098)


	//   ....[0]....
.L_1098:
        /*003c*/ 	.word	0x000024a0


	//   ....[1]....
        /*0040*/ 	.word	0x00004150


	//----- nvinfo : EIATTR_COOP_GROUP_MASK_REGIDS
	.align		4
.L_1099:
        /*0044*/ 	.byte	0x04, 0x29
        /*0046*/ 	.short	(.L_1101 - .L_1100)


	//   ....[0]....
.L_1100:
        /*0048*/ 	.word	0xffffffff


	//   ....[1]....
        /*004c*/ 	.word	0xffffffff


	//   ....[2]....
        /*0050*/ 	.word	0xffffffff


	//   ....[3]....
        /*0054*/ 	.word	0xffffffff


	//   ....[4]....
        /*0058*/ 	.word	0xffffffff


	//   ....[5]....
        /*005c*/ 	.word	0xffffffff


	//   ....[6]....
        /*0060*/ 	.word	0xffffffff


	//   ....[7]....
        /*0064*/ 	.word	0xffffffff


	//   ....[8]....
        /*0068*/ 	.word	0xffffffff


	//   ....[9]....
        /*006c*/ 	.word	0xffffffff


	//----- nvinfo : EIATTR_COOP_GROUP_INSTR_OFFSETS
	.align		4
.L_1101:
        /*0070*/ 	.byte	0x04, 0x28
        /*0072*/ 	.short	(.L_1103 - .L_1102)


	//   ....[0]....
.L_1102:
        /*0074*/ 	.word	0x00001440


	//   ....[1]....
        /*0078*/ 	.word	0x00001470


	//   ....[2]....
        /*007c*/ 	.word	0x00001540


	//   ....[3]....
        /*0080*/ 	.word	0x00001560


	//   ....[4]....
        /*0084*/ 	.word	0x00001590


	//   ....[5]....
        /*0088*/ 	.word	0x000015b0


	//   ....[6]....
        /*008c*/ 	.word	0x000015e0


	//   ....[7]....
        /*0090*/ 	.word	0x00001600


	//   ....[8]....
        /*0094*/ 	.word	0x00001630


	//   ....[9]....
        /*0098*/ 	.word	0x00001650


	//----- nvinfo : EIATTR_EXIT_INSTR_OFFSETS
	.align		4
.L_1103:
        /*009c*/ 	.byte	0x04, 0x1c
        /*009e*/ 	.short	(.L_1105 - .L_1104)


	//   ....[0]....
.L_1104:
        /*00a0*/ 	.word	0x000041c0


	//   ....[1]....
        /*00a4*/ 	.word	0x00004300


	//   ....[2]....
        /*00a8*/ 	.word	0x00004580


	//----- nvinfo : EIATTR_MAX_THREADS
	.align		4
.L_1105:
        /*00ac*/ 	.byte	0x04, 0x05
        /*00ae*/ 	.short	(.L_1107 - .L_1106)
.L_1106:
        /*00b0*/ 	.word	0x00000100
        /*00b4*/ 	.word	0x00000001
        /*00b8*/ 	.word	0x00000001


	//----- nvinfo : EIATTR_CRS_STACK_SIZE
	.align		4
.L_1107:
        /*00bc*/ 	.byte	0x04, 0x1e
        /*00be*/ 	.short	(.L_1109 - .L_1108)
.L_1108:
        /*00c0*/ 	.word	0x00000000
.L_1109:


//--------------------- .nv.info._Z35group_norm_nhwc_bwd_one_pass_kernelI11Fp32IOFp16WLi256ELi16ELi256EEv26Group_norm_nhwc_bwd_params --------------------------
	.section	.nv.info._Z35group_norm_nhwc_bwd_one_pass_kernelI11Fp32IOFp16WLi256ELi16ELi256EEv26Group_norm_nhwc_bwd_params,"",@"SHT_CUDA_INFO"
	.sectionflags	@""
	.align	4


	//----- nvinfo : EIATTR_CUDA_API_VERSION
	.align		4
        /*0000*/ 	.byte	0x04, 0x37
        /*0002*/ 	.short	(.L_1111 - .L_1110)
.L_1110:
        /*0004*/ 	.word	0x00000082


	//----- nvinfo : EIATTR_SW2861232_WAR
	.align		4
.L_1111:
        /*0008*/ 	.byte	0x01, 0x35
	.zero		2


	//----- nvinfo : EIATTR_PARAM_CBANK
	.align		4
        /*000c*/ 	.byte	0x04, 0x0a
        /*000e*/ 	.short	(.L_1113 - .L_1112)
	.align		4
.L_1112:
        /*0010*/ 	.word	index@(.nv.constant0._Z35group_norm_nhwc_bwd_one_pass_kernelI11Fp32IOFp16WLi256ELi16ELi256EEv26Group_norm_nhwc_bwd_params)
        /*0014*/ 	.short	0x0160
        /*0016*/ 	.short	0x00b8


	//----- nvinfo : EIATTR_CBANK_PARAM_SIZE
	.align		4
.L_1113:
        /*0018*/ 	.byte	0x03, 0x19
        /*001a*/ 	.short	0x00b8


	//----- nvinfo : EIATTR_KPARAM_INFO
	.align		4
        /*001c*/ 	.byte	0x04, 0x17
        /*001e*/ 	.short	(.L_1115 - .L_1114)
.L_1114:
        /*0020*/ 	.word	0x00000000
        /*0024*/ 	.short	0x0000
        /*0026*/ 	.short	0x0000
        /*0028*/ 	.byte	0x00, 0xf0, 0xe1, 0x02


	//----- nvinfo : EIATTR_MAXREG_COUNT
	.align		4
.L_1115:
        /*002c*/ 	.byte	0x03, 0x1b
        /*002e*/ 	.short	0x00ff


	//----- nvinfo : EIATTR_NUM_BARRIERS
	.align		4
        /*0030*/ 	.byte	0x02, 0x4c
        /*0032*/ 	.byte	0x01
	.zero		1


	//----- nvinfo : EIATTR_MERCURY_ISA_VERSION
	.align		4
        /*0034*/ 	.byte	0x03, 0x5f
        /*0036*/ 	.short	0x0000


	//----- nvinfo : EIATTR_INT_WARP_WIDE_INSTR_OFFSETS
	.align		4
        /*0038*/ 	.byte	0x04, 0x31
        /*003a*/ 	.short	(.L_1117 - .L_1116)


	//   ....[0]....
.L_1116:
        /*003c*/ 	.word	0x00003290


	//   ....[1]....
        /*0040*/ 	.word	0x000059a0


	//----- nvinfo : EIATTR_COOP_GROUP_MASK_REGIDS
	.align		4
.L_1117:
        /*0044*/ 	.byte	0x04, 0x29
        /*0046*/ 	.short	(.L_1119 - .L_1118)


	//   ....[0]....
.L_1118:
        /*0048*/ 	.word	0xffffffff


	//   ....[1]....
        /*004c*/ 	.word	0xffffffff


	//   ....[2]....
        /*0050*/ 	.word	0xffffffff


	//   ....[3]....
        /*0054*/ 	.word	0xffffffff


	//   ....[4]....
        /*0058*/ 	.word	0xffffffff


	//   ....[5]....
        /*005c*/ 	.word	0xffffffff


	//   ....[6]....
        /*0060*/ 	.word	0xffffffff


	//   ....[7]....
        /*0064*/ 	.word	0xffffffff


	//   ....[8]....
        /*0068*/ 	.word	0xffffffff


	//   ....[9]....
        /*006c*/ 	.word	0xffffffff


	//----- nvinfo : EIATTR_COOP_GROUP_INSTR_OFFSETS
	.align		4
.L_1119:
        /*0070*/ 	.byte	0x04, 0x28
        /*0072*/ 	.short	(.L_1121 - .L_1120)


	//   ....[0]....
.L_1120:
        /*0074*/ 	.word	0x00002290


	//   ....[1]....
        /*0078*/ 	.word	0x000022c0


	//   ....[2]....
        /*007c*/ 	.word	0x00002360


	//   ....[3]....
        /*0080*/ 	.word	0x00002380


	//   ....[4]....
        /*0084*/ 	.word	0x000023b0


	//   ....[5]....
        /*0088*/ 	.word	0x000023d0


	//   ....[6]....
        /*008c*/ 	.word	0x00002400


	//   ....[7]....
        /*0090*/ 	.word	0x00002420


	//   ....[8]....
        /*0094*/ 	.word	0x00002450


	//   ....[9]....
        /*0098*/ 	.word	0x00002470


	//----- nvinfo : EIATTR_EXIT_INSTR_OFFSETS
	.align		4
.L_1121:
        /*009c*/ 	.byte	0x04, 0x1c
        /*009e*/ 	.short	(.L_1123 - .L_1122)


	//   ....[0]....
.L_1122:
        /*00a0*/ 	.word	0x00005a70


	//   ....[1]....
        /*00a4*/ 	.word	0x00005bb0


	//   ....[2]....
        /*00a8*/ 	.word	0x00005e30


	//----- nvinfo : EIATTR_MAX_THREADS
	.align		4
.L_1123:
        /*00ac*/ 	.byte	0x04, 0x05
        /*00ae*/ 	.short	(.L_1125 - .L_1124)
.L_1124:
        /*00b0*/ 	.word	0x00000100
        /*00b4*/ 	.word	0x00000001
        /*00b8*/ 	.word	0x00000001


	//----- nvinfo : EIATTR_CRS_STACK_SIZE
	.align		4
.L_1125:
        /*00bc*/ 	.byte	0x04, 0x1e
        /*00be*/ 	.short	(.L_1127 - .L_1126)
.L_1126:
        /*00c0*/ 	.word	0x00000000
.L_1127:


//--------------------- .nv.info._Z35group_norm_nhwc_bwd_one_pass_kernelI11Fp32IOFp16WLi512ELi16ELi256EEv26Group_norm_nhwc_bwd_params --------------------------
	.section	.nv.info._Z35group_norm_nhwc_bwd_one_pass_kernelI11Fp32IOFp16WLi512ELi16ELi256EEv26Group_norm_nhwc_bwd_params,"",@"SHT_CUDA_INFO"
	.sectionflags	@""
	.align	4


	//----- nvinfo : EIATTR_CUDA_API_VERSION
	.align		4
        /*0000*/ 	.byte	0x04, 0x37
        /*0002*/ 	.short	(.L_1129 - .L_1128)
.L_1128:
        /*0004*/ 	.word	0x00000082


	//----- nvinfo : EIATTR_SW2861232_WAR
	.align		4
.L_1129:
        /*0008*/ 	.byte	0x01, 0x35
	.zero		2


	//----- nvinfo : EIATTR_PARAM_CBANK
	.align		4
        /*000c*/ 	.byte	0x04, 0x0a
        /*000e*/ 	.short	(.L_1131 - .L_1130)
	.align		4
.L_1130:
        /*0010*/ 	.word	index@(.nv.constant0._Z35group_norm_nhwc_bwd_one_pass_kernelI11Fp32IOFp16WLi512ELi16ELi256EEv26Group_norm_nhwc_bwd_params)
        /*0014*/ 	.short	0x0160
        /*0016*/ 	.short	0x00b8


	//----- nvinfo : EIATTR_CBANK_PARAM_SIZE
	.align		4
.L_1131:
        /*0018*/ 	.byte	0x03, 0x19
        /*001a*/ 	.short	0x00b8


	//----- nvinfo : EIATTR_KPARAM_INFO
	.align		4
        /*001c*/ 	.byte	0x04, 0x17
        /*001e*/ 	.short	(.L_1133 - .L_1132)
.L_1132:
        /*0020*/ 	.word	0x00000000
        /*0024*/ 	.short	0x0000
        /*0026*/ 	.short	0x0000
        /*0028*/ 	.byte	0x00, 0xf0, 0xe1, 0x02


	//----- nvinfo : EIATTR_MAXREG_COUNT
	.align		4
.L_1133:
        /*002c*/ 	.byte	0x03, 0x1b
        /*002e*/ 	.short	0x00ff


	//----- nvinfo : EIATTR_NUM_BARRIERS
	.align		4
        /*0030*/ 	.byte	0x02, 0x4c
        /*0032*/ 	.byte	0x01
	.zero		1


	//----- nvinfo : EIATTR_ANNOTATIONS
	.align		4
        /*0034*/ 	.byte	0x04, 0x55
        /*0036*/ 	.short	(.L_1135 - .L_1134)


	//   ....[0]....
.L_1134:
        /* <DEDUP_REMOVED lines=8> */


	//----- nvinfo : EIATTR_MERCURY_ISA_VERSION
	.align		4
.L_1135:
        /*00a0*/ 	.byte	0x03, 0x5f
        /*00a2*/ 	.short	0x0000


	//----- nvinfo : EIATTR_INT_WARP_WIDE_INSTR_OFFSETS
	.align		4
        /*00a4*/ 	.byte	0x04, 0x31
        /*00a6*/ 	.short	(.L_1137 - .L_1136)


	//   ....[0]....
.L_1136:
        /*00a8*/ 	.word	0x00005180


	//   ....[1]....
        /*00ac*/ 	.word	0x00008c10


	//----- nvinfo : EIATTR_COOP_GROUP_MASK_REGIDS
	.align		4
.L_1137:
        /*00b0*/ 	.byte	0x04, 0x29
        /*00b2*/ 	.short	(.L_1139 - .L_1138)


	//   ....[0]....
.L_1138:
        /*00b4*/ 	.word	0xffffffff


	//   ....[1]....
        /*00b8*/ 	.word	0xffffffff


	//   ....[2]....
        /*00bc*/ 	.word	0xffffffff


	//   ....[3]....
        /*00c0*/ 	.word	0xffffffff


	//   ....[4]....
        /*00c4*/ 	.word	0xffffffff


	//   ....[5]....
        /*00c8*/ 	.word	0xffffffff


	//   ....[6]....
        /*00cc*/ 	.word	0xffffffff


	//   ....[7]....
        /*00d0*/ 	.word	0xffffffff


	//   ....[8]....
        /*00d4*/ 	.word	0xffffffff


	//   ....[9]....
        /*00d8*/ 	.word	0xffffffff


	//----- nvinfo : EIATTR_COOP_GROUP_INSTR_OFFSETS
	.align		4
.L_1139:
        /*00dc*/ 	.byte	0x04, 0x28
        /*00de*/ 	.short	(.L_1141 - .L_1140)


	//   ....[0]....
.L_1140:
        /*00e0*/ 	.word	0x00004200


	//   ....[1]....
        /*00e4*/ 	.word	0x00004230


	//   ....[2]....
        /*00e8*/ 	.word	0x00004260


	//   ....[3]....
        /*00ec*/ 	.word	0x00004280


	//   ....[4]....
        /*00f0*/ 	.word	0x000042b0


	//   ....[5]....
        /*00f4*/ 	.word	0x000042d0


	//   ....[6]....
        /*00f8*/ 	.word	0x00004300


	//   ....[7]....
        /*00fc*/ 	.word	0x00004320


	//   ....[8]....
        /*0100*/ 	.word	0x00004350


	//   ....[9]....
        /*0104*/ 	.word	0x00004370


	//----- nvinfo : EIATTR_EXIT_INSTR_OFFSETS
	.align		4
.L_1141:
        /*0108*/ 	.byte	0x04, 0x1c
        /*010a*/ 	.short	(.L_1143 - .L_1142)


	//   ....[0]....
.L_1142:
        /*010c*/ 	.word	0x00008c80


	//   ....[1]....
        /*0110*/ 	.word	0x00008dc0


	//   ....[2]....
        /*0114*/ 	.word	0x00009040


	//----- nvinfo : EIATTR_MAX_THREADS
	.align		4
.L_1143:
        /*0118*/ 	.byte	0x04, 0x05
        /*011a*/ 	.short	(.L_1145 - .L_1144)
.L_1144:
        /*011c*/ 	.word	0x00000100
        /*0120*/ 	.word	0x00000001
        /*0124*/ 	.word	0x00000001


	//----- nvinfo : EIATTR_CRS_STACK_SIZE
	.align		4
.L_1145:
        /*0128*/ 	.byte	0x04, 0x1e
        /*012a*/ 	.short	(.L_1147 - .L_1146)
.L_1146:
        /*012c*/ 	.word	0x00000000
.L_1147:


//--------------------- .nv.info._Z35group_norm_nhwc_fwd_one_pass_kernelI11Bf16IOFp32WLi64ELi16ELi256EEv26Group_norm_nhwc_fwd_params --------------------------
	.section	.nv.info._Z35group_norm_nhwc_fwd_one_pass_kernelI11Bf16IOFp32WLi64ELi16ELi256EEv26Group_norm_nhwc_fwd_params,"",@"SHT_CUDA_INFO"
	.sectionflags	@""
	.align	4


	//----- nvinfo : EIATTR_CUDA_API_VERSION
	.align		4
        /*0000*/ 	.byte	0x04, 0x37
        /*0002*/ 	.short	(.L_1149 - .L_1148)
.L_1148:
        /*0004*/ 	.word	0x00000082


	//----- nvinfo : EIATTR_SW2861232_WAR
	.align		4
.L_1149:
        /*0008*/ 	.byte	0x01, 0x35
	.zero		2


	//----- nvinfo : EIATTR_PARAM_CBANK
	.align		4
        /*000c*/ 	.byte	0x04, 0x0a
        /*000e*/ 	.short	(.L_1151 - .L_1150)
	.align		4
.L_1150:
        /*0010*/ 	.word	index@(.nv.constant0._Z35group_norm_nhwc_fwd_one_pass_kernelI11Bf16IOFp32WLi64ELi16ELi256EEv26Group_norm_nhwc_fwd_params)
        /*0014*/ 	.short	0x0160
        /*0016*/ 	.short	0x00a0


	//----- nvinfo : EIATTR_CBANK_PARAM_SIZE
	.align		4
.L_1151:
        /*0018*/ 	.byte	0x03, 0x19
        /*001a*/ 	.short	0x00a0


	//----- nvinfo : EIATTR_KPARAM_INFO
	.align		4
        /*001c*/ 	.byte	0x04, 0x17
        /*001e*/ 	.short	(.L_1153 - .L_1152)
.L_1152:
        /*0020*/ 	.word	0x00000000
        /*0024*/ 	.short	0x0000
        /*0026*/ 	.short	0x0000
        /*0028*/ 	.byte	0x00, 0xf0, 0x81, 0x02


	//----- nvinfo : EIATTR_MAXREG_COUNT
	.align		4
.L_1153:
        /*002c*/ 	.byte	0x03, 0x1b
        /*002e*/ 	.short	0x00ff


	//----- nvinfo : EIATTR_NUM_BARRIERS
	.align		4
        /*0030*/ 	.byte	0x02, 0x4c
        /*0032*/ 	.byte	0x01
	.zero		1


	//----- nvinfo : EIATTR_MERCURY_ISA_VERSION
	.align		4
        /*0034*/ 	.byte	0x03, 0x5f
        /*0036*/ 	.short	0x0000


	//----- nvinfo : EIATTR_COOP_GROUP_MASK_REGIDS
	.align		4
        /*0038*/ 	.byte	0x04, 0x29
        /*003a*/ 	.short	(.L_1155 - .L_1154)


	//   ....[0]....
.L_1154:
        /*003c*/ 	.word	0xffffffff


	//   ....[1]....
        /*0040*/ 	.word	0xffffffff


	//   ....[2]....
        /*0044*/ 	.word	0xffffffff


	//   ....[3]....
        /*0048*/ 	.word	0xffffffff


	//   ....[4]....
        /*004c*/ 	.word	0xffffffff


	//   ....[5]....
        /*0050*/ 	.word	0xffffffff


	//   ....[6]....
        /*0054*/ 	.word	0xffffffff


	//   ....[7]....
        /*0058*/ 	.word	0xffffffff


	//   ....[8]....
        /*005c*/ 	.word	0xffffffff


	//   ....[9]....
        /*0060*/ 	.word	0xffffffff


	//----- nvinfo : EIATTR_COOP_GROUP_INSTR_OFFSETS
	.align		4
.L_1155:
        /*0064*/ 	.byte	0x04, 0x28
        /*0066*/ 	.short	(.L_1157 - .L_1156)


	//   ....[0]....
.L_1156:
        /*0068*/ 	.word	0x00000630


	//   ....[1]....
        /*006c*/ 	.word	0x00000640


	//   ....[2]....
        /*0070*/ 	.word	0x00000670


	//   ....[3]....
        /*0074*/ 	.word	0x00000690


	//   ....[4]....
        /*0078*/ 	.word	0x000006c0


	//   ....[5]....
        /*007c*/ 	.word	0x000006e0


	//   ....[6]....
        /*0080*/ 	.word	0x00000710


	//   ....[7]....
        /*0084*/ 	.word	0x00000730


	//   ....[8]....
        /*0088*/ 	.word	0x00000760


	//   ....[9]....
        /*008c*/ 	.word	0x00000780


	//----- nvinfo : EIATTR_EXIT_INSTR_OFFSETS
	.align		4
.L_1157:
        /*0090*/ 	.byte	0x04, 0x1c
        /*0092*/ 	.short	(.L_1159 - .L_1158)


	//   ....[0]....
.L_1158:
        /*0094*/ 	.word	0x00000060


	//   ....[1]....
        /*0098*/ 	.word	0x00001950


	//----- nvinfo : EIATTR_MAX_THREADS
	.align		4
.L_1159:
        /*009c*/ 	.byte	0x04, 0x05
        /*009e*/ 	.short	(.L_1161 - .L_1160)
.L_1160:
        /*00a0*/ 	.word	0x00000100
        /*00a4*/ 	.word	0x00000001
        /*00a8*/ 	.word	0x00000001


	//----- nvinfo : EIATTR_CRS_STACK_SIZE
	.align		4
.L_1161:
        /*00ac*/ 	.byte	0x04, 0x1e
        /*00ae*/ 	.short	(.L_1163 - .L_1162)
.L_1162:
        /*00b0*/ 	.word	0x00000000
.L_1163:


//--------------------- .nv.info._Z35group_norm_nhwc_fwd_one_pass_kernelI11Bf16IOFp32WLi128ELi16ELi256EEv26Group_norm_nhwc_fwd_params --------------------------
	.section	.nv.info._Z35group_norm_nhwc_fwd_one_pass_kernelI11Bf16IOFp32WLi128ELi16ELi256EEv26Group_norm_nhwc_fwd_params,"",@"SHT_CUDA_INFO"
	.sectionflags	@""
	.align	4


	//----- nvinfo : EIATTR_CUDA_API_VERSION
	.align		4
        /*0000*/ 	.byte	0x04, 0x37
        /*0002*/ 	.short	(.L_1165 - .L_1164)
.L_1164:
        /*0004*/ 	.word	0x00000082


	//----- nvinfo : EIATTR_SW2861232_WAR
	.align		4
.L_1165:
        /*0008*/ 	.byte	0x01, 0x35
	.zero		2


	//----- nvinfo : EIATTR_PARAM_CBANK
	.align		4
        /*000c*/ 	.byte	0x04, 0x0a
        /*000e*/ 	.short	(.L_1167 - .L_1166)
	.align		4
.L_1166:
        /*0010*/ 	.word	index@(.nv.constant0._Z35group_norm_nhwc_fwd_one_pass_kernelI11Bf16IOFp32WLi128ELi16ELi256EEv26Group_norm_nhwc_fwd_params)
        /*0014*/ 	.short	0x0160
        /*0016*/ 	.short	0x00a0


	//----- nvinfo : EIATTR_CBANK_PARAM_SIZE
	.align		4
.L_1167:
        /*0018*/ 	.byte	0x03, 0x19
        /*001a*/ 	.short	0x00a0


	//----- nvinfo : EIATTR_KPARAM_INFO
	.align		4
        /*001c*/ 	.byte	0x04, 0x17
        /*001e*/ 	.short	(.L_1169 - .L_1168)
.L_1168:
        /*0020*/ 	.word	0x00000000
        /*0024*/ 	.short	0x0000
        /*0026*/ 	.short	0x0000
        /*0028*/ 	.byte	0x00, 0xf0, 0x81, 0x02


	//----- nvinfo : EIATTR_MAXREG_COUNT
	.align		4
.L_1169:
        /*002c*/ 	.byte	0x03, 0x1b
        /*002e*/ 	.short	0x00ff


	//----- nvinfo : EIATTR_NUM_BARRIERS
	.align		4
        /*0030*/ 	.byte	0x02, 0x4c
        /*0032*/ 	.byte	0x01
	.zero		1


	//----- nvinfo : EIATTR_MERCURY_ISA_VERSION
	.align		4
        /*0034*/ 	.byte	0x03, 0x5f
        /*0036*/ 	.short	0x0000


	//----- nvinfo : EIATTR_COOP_GROUP_MASK_REGIDS
	.align		4
        /*0038*/ 	.byte	0x04, 0x29
        /*003a*/ 	.short	(.L_1171 - .L_1170)


	//   ....[0]....
.L_1170:
        /*003c*/ 	.word	0xffffffff


	//   ....[1]....
        /*0040*/ 	.word	0xffffffff


	//   ....[2]....
        /*0044*/ 	.word	0xffffffff


	//   ....[3]....
        /*0048*/ 	.word	0xffffffff


	//   ....[4]....
        /*004c*/ 	.word	0xffffffff


	//   ....[5]....
        /*0050*/ 	.word	0xffffffff


	//   ....[6]....
        /*0054*/ 	.word	0xffffffff


	//   ....[7]....
        /*0058*/ 	.word	0xffffffff


	//   ....[8]....
        /*005c*/ 	.word	0xffffffff


	//   ....[9]....
        /*0060*/ 	.word	0xffffffff


	//----- nvinfo : EIATTR_COOP_GROUP_INSTR_OFFSETS
	.align		4
.L_1171:
        /*0064*/ 	.byte	0x04, 0x28
        /*0066*/ 	.short	(.L_1173 - .L_1172)


	//   ....[0]....
.L_1172:
        /*0068*/ 	.word	0x00000940


	//   ....[1]....
        /*006c*/ 	.word	0x00000950


	//   ....[2]....
        /*0070*/ 	.word	0x00000980


	//   ....[3]....
        /*0074*/ 	.word	0x00000990


	//   ....[4]....
        /*0078*/ 	.word	0x000009d0


	//   ....[5]....
        /*007c*/ 	.word	0x000009e0


	//   ....[6]....
        /*0080*/ 	.word	0x00000a20


	//   ....[7]....
        /*0084*/ 	.word	0x00000a30


	//   ....[8]....
        /*0088*/ 	.word	0x00000a70


	//   ....[9]....
        /*008c*/ 	.word	0x00000a80


	//----- nvinfo : EIATTR_EXIT_INSTR_OFFSETS
	.align		4
.L_1173:
        /*0090*/ 	.byte	0x04, 0x1c
        /*0092*/ 	.short	(.L_1175 - .L_1174)


	//   ....[0]....
.L_1174:
        /*0094*/ 	.word	0x00000060


	//   ....[1]....
        /*0098*/ 	.word	0x000028e0


	//----- nvinfo : EIATTR_MAX_THREADS
	.align		4
.L_1175:
        /*009c*/ 	.byte	0x04, 0x05
        /*009e*/ 	.short	(.L_1177 - .L_1176)
.L_1176:
        /*00a0*/ 	.word	0x00000100
        /*00a4*/ 	.word	0x00000001
        /*00a8*/ 	.word	0x00000001


	//----- nvinfo : EIATTR_CRS_STACK_SIZE
	.align		4
.L_1177:
        /*00ac*/ 	.byte	0x04, 0x1e
        /*00ae*/ 	.short	(.L_1179 - .L_1178)
.L_1178:
        /*00b0*/ 	.word	0x00000000
.L_1179:


//--------------------- .nv.info._Z35group_norm_nhwc_fwd_one_pass_kernelI11Bf16IOFp32WLi256ELi16ELi256EEv26Group_norm_nhwc_fwd_params --------------------------
	.section	.nv.info._Z35group_norm_nhwc_fwd_one_pass_kernelI11Bf16IOFp32WLi256ELi16ELi256EEv26Group_norm_nhwc_fwd_params,"",@"SHT_CUDA_INFO"
	.sectionflags	@""
	.align	4


	//----- nvinfo : EIATTR_CUDA_API_VERSION
	.align		4
        /*0000*/ 	.byte	0x04, 0x37
        /*0002*/ 	.short	(.L_1181 - .L_1180)
.L_1180:
        /*0004*/ 	.word	0x00000082


	//----- nvinfo : EIATTR_SW2861232_WAR
	.align		4
.L_1181:
        /*0008*/ 	.byte	0x01, 0x35
	.zero		2


	//----- nvinfo : EIATTR_PARAM_CBANK
	.align		4
        /*000c*/ 	.byte	0x04, 0x0a
        /*000e*/ 	.short	(.L_1183 - .L_1182)
	.align		4
.L_1182:
        /*0010*/ 	.word	index@(.nv.constant0._Z35group_norm_nhwc_fwd_one_pass_kernelI11Bf16IOFp32WLi256ELi16ELi256EEv26Group_norm_nhwc_fwd_params)
        /*0014*/ 	.short	0x0160
        /*0016*/ 	.short	0x00a0


	//----- nvinfo : EIATTR_CBANK_PARAM_SIZE
	.align		4
.L_1183:
        /*0018*/ 	.byte	0x03, 0x19
        /*001a*/ 	.short	0x00a0


	//----- nvinfo : EIATTR_KPARAM_INFO
	.align		4
        /*001c*/ 	.byte	0x04, 0x17
        /*001e*/ 	.short	(.L_1185 - .L_1184)
.L_1184:
        /*0020*/ 	.word	0x00000000
        /*0024*/ 	.short	0x0000
        /*0026*/ 	.short	0x0000
        /*0028*/ 	.byte	0x00, 0xf0, 0x81, 0x02


	//----- nvinfo : EIATTR_MAXREG_COUNT
	.align		4
.L_1185:
        /*002c*/ 	.byte	0x03, 0x1b
        /*002e*/ 	.short	0x00ff


	//----- nvinfo : EIATTR_NUM_BARRIERS
	.align		4
        /*0030*/ 	.byte	0x02, 0x4c
        /*0032*/ 	.byte	0x01
	.zero		1


	//----- nvinfo : EIATTR_MERCURY_ISA_VERSION
	.align		4
        /*0034*/ 	.byte	0x03, 0x5f
        /*0036*/ 	.short	0x0000


	//----- nvinfo : EIATTR_COOP_GROUP_MASK_REGIDS
	.align		4
        /*0038*/ 	.byte	0x04, 0x29
        /*003a*/ 	.short	(.L_1187 - .L_1186)


	//   ....[0]....
.L_1186:
        /*003c*/ 	.word	0xffffffff


	//   ....[1]....
        /*0040*/ 	.word	0xffffffff


	//   ....[2]....
        /*0044*/ 	.word	0xffffffff


	//   ....[3]....
        /*0048*/ 	.word	0xffffffff


	//   ....[4]....
        /*004c*/ 	.word	0xffffffff


	//   ....[5]....
        /*0050*/ 	.word	0xffffffff


	//   ....[6]....
        /*0054*/ 	.word	0xffffffff


	//   ....[7]....
        /*0058*/ 	.word	0xffffffff


	//   ....[8]....
        /*005c*/ 	.word	0xffffffff


	//   ....[9]....
        /*0060*/ 	.word	0xffffffff


	//----- nvinfo : EIATTR_COOP_GROUP_INSTR_OFFSETS
	.align		4
.L_1187:
        /*0064*/ 	.byte	0x04, 0x28
        /*0066*/ 	.short	(.L_1189 - .L_1188)


	//   ....[0]....
.L_1188:
        /*0068*/ 	.word	0x00000e70


	//   ....[1]....
        /*006c*/ 	.word	0x00000e80


	//   ....[2]....
        /*0070*/ 	.word	0x00000eb0


	//   ....[3]....
        /*0074*/ 	.word	0x00000ec0


	//   ....[4]....
        /*0078*/ 	.word	0x00000f00


	//   ....[5]....
        /*007c*/ 	.word	0x00000f10


	//   ....[6]....
        /*0080*/ 	.word	0x00000f50


	//   ....[7]....
        /*0084*/ 	.word	0x00000f60


	//   ....[8]....
        /*0088*/ 	.word	0x00000fa0


	//   ....[9]....
        /*008c*/ 	.word	0x00000fb0


	//----- nvinfo : EIATTR_EXIT_INSTR_OFFSETS
	.align		4
.L_1189:
        /*0090*/ 	.byte	0x04, 0x1c
        /*0092*/ 	.short	(.L_1191 - .L_1190)


	//   ....[0]....
.L_1190:
        /*0094*/ 	.word	0x00000070


	//   ....[1]....
        /*0098*/ 	.word	0x00003640


	//----- nvinfo : EIATTR_MAX_THREADS
	.align		4
.L_1191:
        /*009c*/ 	.byte	0x04, 0x05
        /*009e*/ 	.short	(.L_1193 - .L_1192)
.L_1192:
        /*00a0*/ 	.word	0x00000100
        /*00a4*/ 	.word	0x00000001
        /*00a8*/ 	.word	0x00000001


	//----- nvinfo : EIATTR_CRS_STACK_SIZE
	.align		4
.L_1193:
        /*00ac*/ 	.byte	0x04, 0x1e
        /*00ae*/ 	.short	(.L_1195 - .L_1194)
.L_1194:
        /*00b0*/ 	.word	0x00000000
.L_1195:


//--------------------- .nv.info._Z35group_norm_nhwc_fwd_one_pass_kernelI11Bf16IOFp32WLi512ELi16ELi256EEv26Group_norm_nhwc_fwd_params --------------------------
	.section	.nv.info._Z35group_norm_nhwc_fwd_one_pass_kernelI11Bf16IOFp32WLi512ELi16ELi256EEv26Group_norm_nhwc_fwd_params,"",@"SHT_CUDA_INFO"
	.sectionflags	@""
	.align	4


	//----- nvinfo : EIATTR_CUDA_API_VERSION
	.align		4
        /*0000*/ 	.byte	0x04, 0x37
        /*0002*/ 	.short	(.L_1197 - .L_1196)
.L_1196:
        /*0004*/ 	.word	0x00000082


	//----- nvinfo : EIATTR_SW2861232_WAR
	.align		4
.L_1197:
        /*0008*/ 	.byte	0x01, 0x35
	.zero		2


	//----- nvinfo : EIATTR_PARAM_CBANK
	.align		4
        /*000c*/ 	.byte	0x04, 0x0a
        /*000e*/ 	.short	(.L_1199 - .L_1198)
	.align		4
.L_1198:
        /*0010*/ 	.word	index@(.nv.constant0._Z35group_norm_nhwc_fwd_one_pass_kernelI11Bf16IOFp32WLi512ELi16ELi256EEv26Group_norm_nhwc_fwd_params)
        /*0014*/ 	.short	0x0160
        /*0016*/ 	.short	0x00a0


	//----- nvinfo : EIATTR_CBANK_PARAM_SIZE
	.align		4
.L_1199:
        /*0018*/ 	.byte	0x03, 0x19
        /*001a*/ 	.short	0x00a0


	//----- nvinfo : EIATTR_KPARAM_INFO
	.align		4
        /*001c*/ 	.byte	0x04, 0x17
        /*001e*/ 	.short	(.L_1201 - .L_1200)
.L_1200:
        /*0020*/ 	.word	0x00000000
        /*0024*/ 	.short	0x0000
        /*0026*/ 	.short	0x0000
        /*0028*/ 	.byte	0x00, 0xf0, 0x81, 0x02


	//----- nvinfo : EIATTR_MAXREG_COUNT
	.align		4
.L_1201:
        /*002c*/ 	.byte	0x03, 0x1b
        /*002e*/ 	.short	0x00ff


	//----- nvinfo : EIATTR_NUM_BARRIERS
	.align		4
        /*0030*/ 	.byte	0x02, 0x4c
        /*0032*/ 	.byte	0x01
	.zero		1


	//----- nvinfo : EIATTR_MERCURY_ISA_VERSION
	.align		4
        /*0034*/ 	.byte	0x03, 0x5f
        /*0036*/ 	.short	0x0000


	//----- nvinfo : EIATTR_COOP_GROUP_MASK_REGIDS
	.align		4
        /*0038*/ 	.byte	0x04, 0x29
        /*003a*/ 	.short	(.L_1203 - .L_1202)


	//   ....[0]....
.L_1202:
        /*003c*/ 	.word	0xffffffff


	//   ....[1]....
        /*0040*/ 	.word	0xffffffff


	//   ....[2]....
        /*0044*/ 	.word	0xffffffff


	//   ....[3]....
        /*0048*/ 	.word	0xffffffff


	//   ....[4]....
        /*004c*/ 	.word	0xffffffff


	//   ....[5]....
        /*0050*/ 	.word	0xffffffff


	//   ....[6]....
        /*0054*/ 	.word	0xffffffff


	//   ....[7]....
        /*0058*/ 	.word	0xffffffff


	//   ....[8]....
        /*005c*/ 	.word	0xffffffff


	//   ....[9]....
        /*0060*/ 	.word	0xffffffff


	//----- nvinfo : EIATTR_COOP_GROUP_INSTR_OFFSETS
	.align		4
.L_1203:
        /*0064*/ 	.byte	0x04, 0x28
        /*0066*/ 	.short	(.L_1205 - .L_1204)


	//   ....[0]....
.L_1204:
        /*0068*/ 	.word	0x000019f0


	//   ....[1]....
        /*006c*/ 	.word	0x00001a00


	//   ....[2]....
        /*0070*/ 	.word	0x00001a30


	//   ....[3]....
        /*0074*/ 	.word	0x00001a40


	//   ....[4]....
        /*0078*/ 	.word	0x00001a80


	//   ....[5]....
        /*007c*/ 	.word	0x00001a90


	//   ....[6]....
        /*0080*/ 	.word	0x00001ad0


	//   ....[7]....
        /*0084*/ 	.word	0x00001ae0


	//   ....[8]....
        /*0088*/ 	.word	0x00001b20


	//   ....[9]....
        /*008c*/ 	.word	0x00001b30


	//----- nvinfo : EIATTR_EXIT_INSTR_OFFSETS
	.align		4
.L_1205:
        /*0090*/ 	.byte	0x04, 0x1c
        /*0092*/ 	.short	(.L_1207 - .L_1206)


	//   ....[0]....
.L_1206:
        /*0094*/ 	.word	0x00000060


	//   ....[1]....
        /*0098*/ 	.word	0x00005330


	//----- nvinfo : EIATTR_MAX_THREADS
	.align		4
.L_1207:
        /*009c*/ 	.byte	0x04, 0x05
        /*009e*/ 	.short	(.L_1209 - .L_1208)
.L_1208:
        /*00a0*/ 	.word	0x00000100
        /*00a4*/ 	.word	0x00000001
        /*00a8*/ 	.word	0x00000001


	//----- nvinfo : EIATTR_CRS_STACK_SIZE
	.align		4
.L_1209:
        /*00ac*/ 	.byte	0x04, 0x1e
        /*00ae*/ 	.short	(.L_1211 - .L_1210)
.L_1210:
        /*00b0*/ 	.word	0x00000000
.L_1211:


//--------------------- .nv.info._Z35group_norm_nhwc_fwd_one_pass_kernelI11Bf16IOBf16WLi64ELi16ELi256EEv26Group_norm_nhwc_fwd_params --------------------------
	.section	.nv.info._Z35group_norm_nhwc_fwd_one_pass_kernelI11Bf16IOBf16WLi64ELi16ELi256EEv26Group_norm_nhwc_fwd_params,"",@"SHT_CUDA_INFO"
	.sectionflags	@""
	.align	4


	//----- nvinfo : EIATTR_CUDA_API_VERSION
	.align		4
        /*0000*/ 	.byte	0x04, 0x37
        /*0002*/ 	.short	(.L_1213 - .L_1212)
.L_1212:
        /*0004*/ 	.word	0x00000082


	//----- nvinfo : EIATTR_SW2861232_WAR
	.align		4
.L_1213:
        /*0008*/ 	.byte	0x01, 0x35
	.zero		2


	//----- nvinfo : EIATTR_PARAM_CBANK
	.align		4
        /*000c*/ 	.byte	0x04, 0x0a
        /*000e*/ 	.short	(.L_1215 - .L_1214)
	.align		4
.L_1214:
        /*0010*/ 	.word	index@(.nv.constant0._Z35group_norm_nhwc_fwd_one_pass_kernelI11Bf16IOBf16WLi64ELi16ELi256EEv26Group_norm_nhwc_fwd_params)
        /*0014*/ 	.short	0x0160
        /*0016*/ 	.short	0x00a0


	//----- nvinfo : EIATTR_CBANK_PARAM_SIZE
	.align		4
.L_1215:
        /*0018*/ 	.byte	0x03, 0x19
        /*001a*/ 	.short	0x00a0


	//----- nvinfo : EIATTR_KPARAM_INFO
	.align		4
        /*001c*/ 	.byte	0x04, 0x17
        /*001e*/ 	.short	(.L_1217 - .L_1216)
.L_1216:
        /*0020*/ 	.word	0x00000000
        /*0024*/ 	.short	0x0000
        /*0026*/ 	.short	0x0000
        /*0028*/ 	.byte	0x00, 0xf0, 0x81, 0x02


	//----- nvinfo : EIATTR_MAXREG_COUNT
	.align		4
.L_1217:
        /*002c*/ 	.byte	0x03, 0x1b
        /*002e*/ 	.short	0x00ff


	//----- nvinfo : EIATTR_NUM_BARRIERS
	.align		4
        /*0030*/ 	.byte	0x02, 0x4c
        /*0032*/ 	.byte	0x01
	.zero		1


	//----- nvinfo : EIATTR_MERCURY_ISA_VERSION
	.align		4
        /*0034*/ 	.byte	0x03, 0x5f
        /*0036*/ 	.short	0x0000


	//----- nvinfo : EIATTR_COOP_GROUP_MASK_REGIDS
	.align		4
        /*0038*/ 	.byte	0x04, 0x29
        /*003a*/ 	.short	(.L_1219 - .L_1218)


	//   ....[0]....
.L_1218:
        /*003c*/ 	.word	0xffffffff


	//   ....[1]....
        /*0040*/ 	.word	0xffffffff


	//   ....[2]....
        /*0044*/ 	.word	0xffffffff


	//   ....[3]....
        /*0048*/ 	.word	0xffffffff


	//   ....[4]....
        /*004c*/ 	.word	0xffffffff


	//   ....[5]....
        /*0050*/ 	.word	0xffffffff


	//   ....[6]....
        /*0054*/ 	.word	0xffffffff


	//   ....[7]....
        /*0058*/ 	.word	0xffffffff


	//   ....[8]....
        /*005c*/ 	.word	0xffffffff


	//   ....[9]....
        /*0060*/ 	.word	0xffffffff


	//----- nvinfo : EIATTR_COOP_GROUP_INSTR_OFFSETS
	.align		4
.L_1219:
        /*0064*/ 	.byte	0x04, 0x28
        /*0066*/ 	.short	(.L_1221 - .L_1220)


	//   ....[0]....
.L_1220:
        /*0068*/ 	.word	0x00000630


	//   ....[1]....
        /*006c*/ 	.word	0x00000640


	//   ....[2]....
        /*0070*/ 	.word	0x00000670


	//   ....[3]....
        /*0074*/ 	.word	0x00000690


	//   ....[4]....
        /*0078*/ 	.word	0x000006c0


	//   ....[5]....
        /*007c*/ 	.word	0x000006e0


	//   ....[6]....
        /*0080*/ 	.word	0x00000710


	//   ....[7]....
        /*0084*/ 	.word	0x00000730


	//   ....[8]....
        /*0088*/ 	.word	0x00000760


	//   ....[9]....
        /*008c*/ 	.word	0x00000780


	//----- nvinfo : EIATTR_EXIT_INSTR_OFFSETS
	.align		4
.L_1221:
        /*0090*/ 	.byte	0x04, 0x1c
        /*0092*/ 	.short	(.L_1223 - .L_1222)


	//   ....[0]....
.L_1222:
        /*0094*/ 	.word	0x00000060


	//   ....[1]....
        /*0098*/ 	.word	0x000019b0


	//----- nvinfo : EIATTR_MAX_THREADS
	.align		4
.L_1223:
        /*009c*/ 	.byte	0x04, 0x05
        /*009e*/ 	.short	(.L_1225 - .L_1224)
.L_1224:
        /*00a0*/ 	.word	0x00000100
        /*00a4*/ 	.word	0x00000001
        /*00a8*/ 	.word	0x00000001


	//----- nvinfo : EIATTR_CRS_STACK_SIZE
	.align		4
.L_1225:
        /*00ac*/ 	.byte	0x04, 0x1e
        /*00ae*/ 	.short	(.L_1227 - .L_1226)
.L_1226:
        /*00b0*/ 	.word	0x00000000
.L_1227:


//--------------------- .nv.info._Z35group_norm_nhwc_fwd_one_pass_kernelI11Bf16IOBf16WLi128ELi16ELi256EEv26Group_norm_nhwc_fwd_params --------------------------
	.section	.nv.info._Z35group_norm_nhwc_fwd_one_pass_kernelI11Bf16IOBf16WLi128ELi16ELi256EEv26Group_norm_nhwc_fwd_params,"",@"SHT_CUDA_INFO"
	.sectionflags	@""
	.align	4


	//----- nvinfo : EIATTR_CUDA_API_VERSION
	.align		4
        /*0000*/ 	.byte	0x04, 0x37
        /*0002*/ 	.short	(.L_1229 - .L_1228)
.L_1228:
        /*0004*/ 	.word	0x00000082


	//----- nvinfo : EIATTR_SW2861232_WAR
	.align		4
.L_1229:
        /*0008*/ 	.byte	0x01, 0x35
	.zero		2


	//----- nvinfo : EIATTR_PARAM_CBANK
	.align		4
        /*000c*/ 	.byte	0x04, 0x0a
        /*000e*/ 	.short	(.L_1231 - .L_1230)
	.align		4
.L_1230:
        /*0010*/ 	.word	index@(.nv.constant0._Z35group_norm_nhwc_fwd_one_pass_kernelI11Bf16IOBf16WLi128ELi16ELi256EEv26Group_norm_nhwc_fwd_params)
        /*0014*/ 	.short	0x0160
        /*0016*/ 	.short	0x00a0


	//----- nvinfo : EIATTR_CBANK_PARAM_SIZE
	.align		4
.L_1231:
        /*0018*/ 	.byte	0x03, 0x19
        /*001a*/ 	.short	0x00a0


	//----- nvinfo : EIATTR_KPARAM_INFO
	.align		4
        /*001c*/ 	.byte	0x04, 0x17
        /*001e*/ 	.short	(.L_1233 - .L_1232)
.L_1232:
        /*0020*/ 	.word	0x00000000
        /*0024*/ 	.short	0x0000
        /*0026*/ 	.short	0x0000
        /*0028*/ 	.byte	0x00, 0xf0, 0x81, 0x02


	//----- nvinfo : EIATTR_MAXREG_COUNT
	.align		4
.L_1233:
        /*002c*/ 	.byte	0x03, 0x1b
        /*002e*/ 	.short	0x00ff


	//----- nvinfo : EIATTR_NUM_BARRIERS
	.align		4
        /*0030*/ 	.byte	0x02, 0x4c
        /*0032*/ 	.byte	0x01
	.zero		1


	//----- nvinfo : EIATTR_MERCURY_ISA_VERSION
	.align		4
        /*0034*/ 	.byte	0x03, 0x5f
        /*0036*/ 	.short	0x0000


	//----- nvinfo : EIATTR_COOP_GROUP_MASK_REGIDS
	.align		4
        /*0038*/ 	.byte	0x04, 0x29
        /*003a*/ 	.short	(.L_1235 - .L_1234)


	//   ....[0]....
.L_1234:
        /*003c*/ 	.word	0xffffffff


	//   ....[1]....
        /*0040*/ 	.word	0xffffffff


	//   ....[2]....
        /*0044*/ 	.word	0xffffffff


	//   ....[3]....
        /*0048*/ 	.word	0xffffffff


	//   ....[4]....
        /*004c*/ 	.word	0xffffffff


	//   ....[5]....
        /*0050*/ 	.word	0xffffffff


	//   ....[6]....
        /*0054*/ 	.word	0xffffffff


	//   ....[7]....
        /*0058*/ 	.word	0xffffffff


	//   ....[8]....
        /*005c*/ 	.word	0xffffffff


	//   ....[9]....
        /*0060*/ 	.word	0xffffffff


	//----- nvinfo : EIATTR_COOP_GROUP_INSTR_OFFSETS
	.align		4
.L_1235:
        /*0064*/ 	.byte	0x04, 0x28
        /*0066*/ 	.short	(.L_1237 - .L_1236)


	//   ....[0]....
.L_1236:
        /*0068*/ 	.word	0x00000940


	//   ....[1]....
        /*006c*/ 	.word	0x00000950


	//   ....[2]....
        /*0070*/ 	.word	0x00000980


	//   ....[3]....
        /*0074*/ 	.word	0x00000990


	//   ....[4]....
        /*0078*/ 	.word	0x000009d0


	//   ....[5]....
        /*007c*/ 	.word	0x000009e0


	//   ....[6]....
        /*0080*/ 	.word	0x00000a20


	//   ....[7]....
        /*0084*/ 	.word	0x00000a30


	//   ....[8]....
        /*0088*/ 	.word	0x00000a70


	//   ....[9]....
        /*008c*/ 	.word	0x00000a80


	//----- nvinfo : EIATTR_EXIT_INSTR_OFFSETS
	.align		4
.L_1237:
        /*0090*/ 	.byte	0x04, 0x1c
        /*0092*/ 	.short	(.L_1239 - .L_1238)


	//   ....[0]....
.L_1238:
        /*0094*/ 	.word	0x00000060


	//   ....[1]....
        /*0098*/ 	.word	0x00002940


	//----- nvinfo : EIATTR_MAX_THREADS
	.align		4
.L_1239:
        /*009c*/ 	.byte	0x04, 0x05
        /*009e*/ 	.short	(.L_1241 - .L_1240)
.L_1240:
        /*00a0*/ 	.word	0x00000100
        /*00a4*/ 	.word	0x00000001
        /*00a8*/ 	.word	0x00000001


	//----- nvinfo : EIATTR_CRS_STACK_SIZE
	.align		4
.L_1241:
        /*00ac*/ 	.byte	0x04, 0x1e
        /*00ae*/ 	.short	(.L_1243 - .L_1242)
.L_1242:
        /*00b0*/ 	.word	0x00000000
.L_1243:


//--------------------- .nv.info._Z35group_norm_nhwc_fwd_one_pass_kernelI11Bf16IOBf16WLi256ELi16ELi256EEv26Group_norm_nhwc_fwd_params --------------------------
	.section	.nv.info._Z35group_norm_nhwc_fwd_one_pass_kernelI11Bf16IOBf16WLi256ELi16ELi256EEv26Group_norm_nhwc_fwd_params,"",@"SHT_CUDA_INFO"
	.sectionflags	@""
	.align	4


	//----- nvinfo : EIATTR_CUDA_API_VERSION
	.align		4
        /*0000*/ 	.byte	0x04, 0x37
        /*0002*/ 	.short	(.L_1245 - .L_1244)
.L_1244:
        /*0004*/ 	.word	0x00000082


	//----- nvinfo : EIATTR_SW2861232_WAR
	.align		4
.L_1245:
        /*0008*/ 	.byte	0x01, 0x35
	.zero		2


	//----- nvinfo : EIATTR_PARAM_CBANK
	.align		4
        /*000c*/ 	.byte	0x04, 0x0a
        /*000e*/ 	.short	(.L_1247 - .L_1246)
	.align		4
.L_1246:
        /*0010*/ 	.word	index@(.nv.constant0._Z35group_norm_nhwc_fwd_one_pass_kernelI11Bf16IOBf16WLi256ELi16ELi256EEv26Group_norm_nhwc_fwd_params)
        /*0014*/ 	.short	0x0160
        /*0016*/ 	.short	0x00a0


	//----- nvinfo : EIATTR_CBANK_PARAM_SIZE
	.align		4
.L_1247:
        /*0018*/ 	.byte	0x03, 0x19
        /*001a*/ 	.short	0x00a0


	//----- nvinfo : EIATTR_KPARAM_INFO
	.align		4
        /*001c*/ 	.byte	0x04, 0x17
        /*001e*/ 	.short	(.L_1249 - .L_1248)
.L_1248:
        /*0020*/ 	.word	0x00000000
        /*0024*/ 	.short	0x0000
        /*0026*/ 	.short	0x0000
        /*0028*/ 	.byte	0x00, 0xf0, 0x81, 0x02


	//----- nvinfo : EIATTR_MAXREG_COUNT
	.align		4
.L_1249:
        /*002c*/ 	.byte	0x03, 0x1b
        /*002e*/ 	.short	0x00ff


	//----- nvinfo : EIATTR_NUM_BARRIERS
	.align		4
        /*0030*/ 	.byte	0x02, 0x4c
        /*0032*/ 	.byte	0x01
	.zero		1


	//----- nvinfo : EIATTR_MERCURY_ISA_VERSION
	.align		4
        /*0034*/ 	.byte	0x03, 0x5f
        /*0036*/ 	.short	0x0000


	//----- nvinfo : EIATTR_COOP_GROUP_MASK_REGIDS
	.align		4
        /*0038*/ 	.byte	0x04, 0x29
        /*003a*/ 	.short	(.L_1251 - .L_1250)


	//   ....[0]....
.L_1250:
        /*003c*/ 	.word	0xffffffff


	//   ....[1]....
        /*0040*/ 	.word	0xffffffff


	//   ....[2]....
        /*0044*/ 	.word	0xffffffff


	//   ....[3]....
        /*0048*/ 	.word	0xffffffff


	//   ....[4]....
        /*004c*/ 	.word	0xffffffff


	//   ....[5]....
        /*0050*/ 	.word	0xffffffff


	//   ....[6]....
        /*0054*/ 	.word	0xffffffff


	//   ....[7]....
        /*0058*/ 	.word	0xffffffff


	//   ....[8]....
        /*005c*/ 	.word	0xffffffff


	//   ....[9]....
        /*0060*/ 	.word	0xffffffff


	//----- nvinfo : EIATTR_COOP_GROUP_INSTR_OFFSETS
	.align		4
.L_1251:
        /*0064*/ 	.byte	0x04, 0x28
        /*0066*/ 	.short	(.L_1253 - .L_1252)


	//   ....[0]....
.L_1252:
        /*0068*/ 	.word	0x00000e50


	//   ....[1]....
        /*006c*/ 	.word	0x00000e60


	//   ....[2]....
        /*0070*/ 	.word	0x00000e90


	//   ....[3]....
        /*0074*/ 	.word	0x00000ea0


	//   ....[4]....
        /*0078*/ 	.word	0x00000ee0


	//   ....[5]....
        /*007c*/ 	.word	0x00000ef0


	//   ....[6]....
        /*0080*/ 	.word	0x00000f30


	//   ....[7]....
        /*0084*/ 	.word	0x00000f40


	//   ....[8]....
        /*0088*/ 	.word	0x00000f80


	//   ....[9]....
        /*008c*/ 	.word	0x00000f90


	//----- nvinfo : EIATTR_EXIT_INSTR_OFFSETS
	.align		4
.L_1253:
        /*0090*/ 	.byte	0x04, 0x1c
        /*0092*/ 	.short	(.L_1255 - .L_1254)


	//   ....[0]....
.L_1254:
        /*0094*/ 	.word	0x00000070


	//   ....[1]....
        /*0098*/ 	.word	0x00003710


	//----- nvinfo : EIATTR_MAX_THREADS
	.align		4
.L_1255:
        /*009c*/ 	.byte	0x04, 0x05
        /*009e*/ 	.short	(.L_1257 - .L_1256)
.L_1256:
        /*00a0*/ 	.word	0x00000100
        /*00a4*/ 	.word	0x00000001
        /*00a8*/ 	.word	0x00000001


	//----- nvinfo : EIATTR_CRS_STACK_SIZE
	.align		4
.L_1257:
        /*00ac*/ 	.byte	0x04, 0x1e
        /*00ae*/ 	.short	(.L_1259 - .L_1258)
.L_1258:
        /*00b0*/ 	.word	0x00000000
.L_1259:


//--------------------- .nv.info._Z35group_norm_nhwc_fwd_one_pass_kernelI11Bf16IOBf16WLi512ELi16ELi256EEv26Group_norm_nhwc_fwd_params --------------------------
	.section	.nv.info._Z35group_norm_nhwc_fwd_one_pass_kernelI11Bf16IOBf16WLi512ELi16ELi256EEv26Group_norm_nhwc_fwd_params,"",@"SHT_CUDA_INFO"
	.sectionflags	@""
	.align	4


	//----- nvinfo : EIATTR_CUDA_API_VERSION
	.align		4
        /*0000*/ 	.byte	0x04, 0x37
        /*0002*/ 	.short	(.L_1261 - .L_1260)
.L_1260:
        /*0004*/ 	.word	0x00000082


	//----- nvinfo : EIATTR_SW2861232_WAR
	.align		4
.L_1261:
        /*0008*/ 	.byte	0x01, 0x35
	.zero		2


	//----- nvinfo : EIATTR_PARAM_CBANK
	.align		4
        /*000c*/ 	.byte	0x04, 0x0a
        /*000e*/ 	.short	(.L_1263 - .L_1262)
	.align		4
.L_1262:
        /*0010*/ 	.word	index@(.nv.constant0._Z35group_norm_nhwc_fwd_one_pass_kernelI11Bf16IOBf16WLi512ELi16ELi256EEv26Group_norm_nhwc_fwd_params)
        /*0014*/ 	.short	0x0160
        /*0016*/ 	.short	0x00a0


	//----- nvinfo : EIATTR_CBANK_PARAM_SIZE
	.align		4
.L_1263:
        /*0018*/ 	.byte	0x03, 0x19
        /*001a*/ 	.short	0x00a0


	//----- nvinfo : EIATTR_KPARAM_INFO
	.align		4
        /*001c*/ 	.byte	0x04, 0x17
        /*001e*/ 	.short	(.L_1265 - .L_1264)
.L_1264:
        /*0020*/ 	.word	0x00000000
        /*0024*/ 	.short	0x0000
        /*0026*/ 	.short	0x0000
        /*0028*/ 	.byte	0x00, 0xf0, 0x81, 0x02


	//----- nvinfo : EIATTR_MAXREG_COUNT
	.align		4
.L_1265:
        /*002c*/ 	.byte	0x03, 0x1b
        /*002e*/ 	.short	0x00ff


	//----- nvinfo : EIATTR_NUM_BARRIERS
	.align		4
        /*0030*/ 	.byte	0x02, 0x4c
        /*0032*/ 	.byte	0x01
	.zero		1


	//----- nvinfo : EIATTR_MERCURY_ISA_VERSION
	.align		4
        /*0034*/ 	.byte	0x03, 0x5f
        /*0036*/ 	.short	0x0000


	//----- nvinfo : EIATTR_COOP_GROUP_MASK_REGIDS
	.align		4
        /*0038*/ 	.byte	0x04, 0x29
        /*003a*/ 	.short	(.L_1267 - .L_1266)


	//   ....[0]....
.L_1266:
        /*003c*/ 	.word	0xffffffff


	//   ....[1]....
        /*0040*/ 	.word	0xffffffff


	//   ....[2]....
        /*0044*/ 	.word	0xffffffff


	//   ....[3]....
        /*0048*/ 	.word	0xffffffff


	//   ....[4]....
        /*004c*/ 	.word	0xffffffff


	//   ....[5]....
        /*0050*/ 	.word	0xffffffff


	//   ....[6]....
        /*0054*/ 	.word	0xffffffff


	//   ....[7]....
        /*0058*/ 	.word	0xffffffff


	//   ....[8]....
        /*005c*/ 	.word	0xffffffff


	//   ....[9]....
        /*0060*/ 	.word	0xffffffff


	//----- nvinfo : EIATTR_COOP_GROUP_INSTR_OFFSETS
	.align		4
.L_1267:
        /*0064*/ 	.byte	0x04, 0x28
        /*0066*/ 	.short	(.L_1269 - .L_1268)


	//   ....[0]....
.L_1268:
        /*0068*/ 	.word	0x000019f0


	//   ....[1]....
        /*006c*/ 	.word	0x00001a00


	//   ....[2]....
        /*0070*/ 	.word	0x00001a30


	//   ....[3]....
        /*0074*/ 	.word	0x00001a40


	//   ....[4]....
        /*0078*/ 	.word	0x00001a80


	//   ....[5]....
        /*007c*/ 	.word	0x00001a90


	//   ....[6]....
        /*0080*/ 	.word	0x00001ad0


	//   ....[7]....
        /*0084*/ 	.word	0x00001ae0


	//   ....[8]....
        /*0088*/ 	.word	0x00001b20


	//   ....[9]....
        /*008c*/ 	.word	0x00001b30


	//----- nvinfo : EIATTR_EXIT_INSTR_OFFSETS
	.align		4
.L_1269:
        /*0090*/ 	.byte	0x04, 0x1c
        /*0092*/ 	.short	(.L_1271 - .L_1270)


	//   ....[0]....
.L_1270:
        /*0094*/ 	.word	0x00000060


	//   ....[1]....
        /*0098*/ 	.word	0x00005390


	//----- nvinfo : EIATTR_MAX_THREADS
	.align		4
.L_1271:
        /*009c*/ 	.byte	0x04, 0x05
        /*009e*/ 	.short	(.L_1273 - .L_1272)
.L_1272:
        /*00a0*/ 	.word	0x00000100
        /*00a4*/ 	.word	0x00000001
        /*00a8*/ 	.word	0x00000001


	//----- nvinfo : EIATTR_CRS_STACK_SIZE
	.align		4
.L_1273:
        /*00ac*/ 	.byte	0x04, 0x1e
        /*00ae*/ 	.short	(.L_1275 - .L_1274)
.L_1274:
        /*00b0*/ 	.word	0x00000000
.L_1275:


//--------------------- .nv.info._Z35group_norm_nhwc_fwd_one_pass_kernelI11Bf16IOFp16WLi64ELi16ELi256EEv26Group_norm_nhwc_fwd_params --------------------------
	.section	.nv.info._Z35group_norm_nhwc_fwd_one_pass_kernelI11Bf16IOFp16WLi64ELi16ELi256EEv26Group_norm_nhwc_fwd_params,"",@"SHT_CUDA_INFO"
	.sectionflags	@""
	.align	4


	//----- nvinfo : EIATTR_CUDA_API_VERSION
	.align		4
        /*0000*/ 	.byte	0x04, 0x37
        /*0002*/ 	.short	(.L_1277 - .L_1276)
.L_1276:
        /*0004*/ 	.word	0x00000082


	//----- nvinfo : EIATTR_SW2861232_WAR
	.align		4
.L_1277:
        /*0008*/ 	.byte	0x01, 0x35
	.zero		2


	//----- nvinfo : EIATTR_PARAM_CBANK
	.align		4
        /*000c*/ 	.byte	0x04, 0x0a
        /*000e*/ 	.short	(.L_1279 - .L_1278)
	.align		4
.L_1278:
        /*0010*/ 	.word	index@(.nv.constant0._Z35group_norm_nhwc_fwd_one_pass_kernelI11Bf16IOFp16WLi64ELi16ELi256EEv26Group_norm_nhwc_fwd_params)
        /*0014*/ 	.short	0x0160
        /*0016*/ 	.short	0x00a0


	//----- nvinfo : EIATTR_CBANK_PARAM_SIZE
	.align		4
.L_1279:
        /*0018*/ 	.byte	0x03, 0x19
        /*001a*/ 	.short	0x00a0


	//----- nvinfo : EIATTR_KPARAM_INFO
	.align		4
        /*001c*/ 	.byte	0x04, 0x17
        /*001e*/ 	.short	(.L_1281 - .L_1280)
.L_1280:
        /*0020*/ 	.word	0x00000000
        /*0024*/ 	.short	0x0000
        /*0026*/ 	.short	0x0000
        /*0028*/ 	.byte	0x00, 0xf0, 0x81, 0x02


	//----- nvinfo : EIATTR_MAXREG_COUNT
	.align		4
.L_1281:
        /*002c*/ 	.byte	0x03, 0x1b
        /*002e*/ 	.short	0x00ff


	//----- nvinfo : EIATTR_NUM_BARRIERS
	.align		4
        /*0030*/ 	.byte	0x02, 0x4c
        /*0032*/ 	.byte	0x01
	.zero		1


	//----- nvinfo : EIATTR_MERCURY_ISA_VERSION
	.align		4
        /*0034*/ 	.byte	0x03, 0x5f
        /*0036*/ 	.short	0x0000


	//----- nvinfo : EIATTR_COOP_GROUP_MASK_REGIDS
	.align		4
        /*0038*/ 	.byte	0x04, 0x29
        /*003a*/ 	.short	(.L_1283 - .L_1282)


	//   ....[0]....
.L_1282:
        /*003c*/ 	.word	0xffffffff


	//   ....[1]....
        /*0040*/ 	.word	0xffffffff


	//   ....[2]....
        /*0044*/ 	.word	0xffffffff


	//   ....[3]....
        /*0048*/ 	.word	0xffffffff


	//   ....[4]....
        /*004c*/ 	.word	0xffffffff


	//   ....[5]....
        /*0050*/ 	.word	0xffffffff


	//   ....[6]....
        /*0054*/ 	.word	0xffffffff


	//   ....[7]....
        /*0058*/ 	.word	0xffffffff


	//   ....[8]....
        /*005c*/ 	.word	0xffffffff


	//   ....[9]....
        /*0060*/ 	.word	0xffffffff


	//----- nvinfo : EIATTR_COOP_GROUP_INSTR_OFFSETS
	.align		4
.L_1283:
        /*0064*/ 	.byte	0x04, 0x28
        /*0066*/ 	.short	(.L_1285 - .L_1284)


	//   ....[0]....
.L_1284:
        /*0068*/ 	.word	0x00000630


	//   ....[1]....
        /*006c*/ 	.word	0x00000640


	//   ....[2]....
        /*0070*/ 	.word	0x00000670


	//   ....[3]....
        /*0074*/ 	.word	0x00000690


	//   ....[4]....
        /*0078*/ 	.word	0x000006c0


	//   ....[5]....
        /*007c*/ 	.word	0x000006e0


	//   ....[6]....
        /*0080*/ 	.word	0x00000710


	//   ....[7]....
        /*0084*/ 	.word	0x00000730


	//   ....[8]....
        /*0088*/ 	.word	0x00000760


	//   ....[9]....
        /*008c*/ 	.word	0x00000780


	//----- nvinfo : EIATTR_EXIT_INSTR_OFFSETS
	.align		4
.L_1285:
        /*0090*/ 	.byte	0x04, 0x1c
        /*0092*/ 	.short	(.L_1287 - .L_1286)


	//   ....[0]....
.L_1286:
        /*0094*/ 	.word	0x00000060


	//   ....[1]....
        /*0098*/ 	.word	0x000019b0


	//----- nvinfo : EIATTR_MAX_THREADS
	.align		4
.L_1287:
        /*009c*/ 	.byte	0x04, 0x05
        /*009e*/ 	.short	(.L_1289 - .L_1288)
.L_1288:
        /*00a0*/ 	.word	0x00000100
        /*00a4*/ 	.word	0x00000001
        /*00a8*/ 	.word	0x00000001


	//----- nvinfo : EIATTR_CRS_STACK_SIZE
	.align		4
.L_1289:
        /*00ac*/ 	.byte	0x04, 0x1e
        /*00ae*/ 	.short	(.L_1291 - .L_1290)
.L_1290:
        /*00b0*/ 	.word	0x00000000
.L_1291:


//--------------------- .nv.info._Z35group_norm_nhwc_fwd_one_pass_kernelI11Bf16IOFp16WLi128ELi16ELi256EEv26Group_norm_nhwc_fwd_params --------------------------
	.section	.nv.info._Z35group_norm_nhwc_fwd_one_pass_kernelI11Bf16IOFp16WLi128ELi16ELi256EEv26Group_norm_nhwc_fwd_params,"",@"SHT_CUDA_INFO"
	.sectionflags	@""
	.align	4


	//----- nvinfo : EIATTR_CUDA_API_VERSION
	.align		4
        /*0000*/ 	.byte	0x04, 0x37
        /*0002*/ 	.short	(.L_1293 - .L_1292)
.L_1292:
        /*0004*/ 	.word	0x00000082


	//----- nvinfo : EIATTR_SW2861232_WAR
	.align		4
.L_1293:
        /*0008*/ 	.byte	0x01, 0x35
	.zero		2


	//----- nvinfo : EIATTR_PARAM_CBANK
	.align		4
        /*000c*/ 	.byte	0x04, 0x0a
        /*000e*/ 	.short	(.L_1295 - .L_1294)
	.align		4
.L_1294:
        /*0010*/ 	.word	index@(.nv.constant0._Z35group_norm_nhwc_fwd_one_pass_kernelI11Bf16IOFp16WLi128ELi16ELi256EEv26Group_norm_nhwc_fwd_params)
        /*0014*/ 	.short	0x0160
        /*0016*/ 	.short	0x00a0


	//----- nvinfo : EIATTR_CBANK_PARAM_SIZE
	.align		4
.L_1295:
        /*0018*/ 	.byte	0x03, 0x19
        /*001a*/ 	.short	0x00a0


	//----- nvinfo : EIATTR_KPARAM_INFO
	.align		4
        /*001c*/ 	.byte	0x04, 0x17
        /*001e*/ 	.short	(.L_1297 - .L_1296)
.L_1296:
        /*0020*/ 	.word	0x00000000
        /*0024*/ 	.short	0x0000
        /*0026*/ 	.short	0x0000
        /*0028*/ 	.byte	0x00, 0xf0, 0x81, 0x02


	//----- nvinfo : EIATTR_MAXREG_COUNT
	.align		4
.L_1297:
        /*002c*/ 	.byte	0x03, 0x1b
        /*002e*/ 	.short	0x00ff


	//----- nvinfo : EIATTR_NUM_BARRIERS
	.align		4
        /*0030*/ 	.byte	0x02, 0x4c
        /*0032*/ 	.byte	0x01
	.zero		1


	//----- nvinfo : EIATTR_MERCURY_ISA_VERSION
	.align		4
        /*0034*/ 	.byte	0x03, 0x5f
        /*0036*/ 	.short	0x0000


	//----- nvinfo : EIATTR_COOP_GROUP_MASK_REGIDS
	.align		4
        /*0038*/ 	.byte	0x04, 0x29
        /*003a*/ 	.short	(.L_1299 - .L_1298)


	//   ....[0]....
.L_1298:
        /*003c*/ 	.word	0xffffffff


	//   ....[1]....
        /*0040*/ 	.word	0xffffffff


	//   ....[2]....
        /*0044*/ 	.word	0xffffffff


	//   ....[3]....
        /*0048*/ 	.word	0xffffffff


	//   ....[4]....
        /*004c*/ 	.word	0xffffffff


	//   ....[5]....
        /*0050*/ 	.word	0xffffffff


	//   ....[6]....
        /*0054*/ 	.word	0xffffffff


	//   ....[7]....
        /*0058*/ 	.word	0xffffffff


	//   ....[8]....
        /*005c*/ 	.word	0xffffffff


	//   ....[9]....
        /*0060*/ 	.word	0xffffffff


	//----- nvinfo : EIATTR_COOP_GROUP_INSTR_OFFSETS
	.align		4
.L_1299:
        /*0064*/ 	.byte	0x04, 0x28
        /*0066*/ 	.short	(.L_1301 - .L_1300)


	//   ....[0]....
.L_1300:
        /*0068*/ 	.word	0x00000940


	//   ....[1]....
        /*006c*/ 	.word	0x00000950


	//   ....[2]....
        /*0070*/ 	.word	0x00000980


	//   ....[3]....
        /*0074*/ 	.word	0x00000990


	//   ....[4]....
        /*0078*/ 	.word	0x000009d0


	//   ....[5]....
        /*007c*/ 	.word	0x000009e0


	//   ....[6]....
        /*0080*/ 	.word	0x00000a20


	//   ....[7]....
        /*0084*/ 	.word	0x00000a30


	//   ....[8]....
        /*0088*/ 	.word	0x00000a70


	//   ....[9]....
        /*008c*/ 	.word	0x00000a80


	//----- nvinfo : EIATTR_EXIT_INSTR_OFFSETS
	.align		4
.L_1301:
        /*0090*/ 	.byte	0x04, 0x1c
        /*0092*/ 	.short	(.L_1303 - .L_1302)


	//   ....[0]....
.L_1302:
        /*0094*/ 	.word	0x00000060


	//   ....[1]....
        /*0098*/ 	.word	0x00002940


	//----- nvinfo : EIATTR_MAX_THREADS
	.align		4
.L_1303:
        /*009c*/ 	.byte	0x04, 0x05
        /*009e*/ 	.short	(.L_1305 - .L_1304)
.L_1304:
        /*00a0*/ 	.word	0x00000100
        /*00a4*/ 	.word	0x00000001
        /*00a8*/ 	.word	0x00000001


	//----- nvinfo : EIATTR_CRS_STACK_SIZE
	.align		4
.L_1305:
        /*00ac*/ 	.byte	0x04, 0x1e
        /*00ae*/ 	.short	(.L_1307 - .L_1306)
.L_1306:
        /*00b0*/ 	.word	0x00000000
.L_1307:


//--------------------- .nv.info._Z35group_norm_nhwc_fwd_one_pass_kernelI11Bf16IOFp16WLi256ELi16ELi256EEv26Group_norm_nhwc_fwd_params --------------------------
	.section	.nv.info._Z35group_norm_nhwc_fwd_one_pass_kernelI11Bf16IOFp16WLi256ELi16ELi256EEv26Group_norm_nhwc_fwd_params,"",@"SHT_CUDA_INFO"
	.sectionflags	@""
	.align	4


	//----- nvinfo : EIATTR_CUDA_API_VERSION
	.align		4
        /*0000*/ 	.byte	0x04, 0x37
        /*0002*/ 	.short	(.L_1309 - .L_1308)
.L_1308:
        /*0004*/ 	.word	0x00000082


	//----- nvinfo : EIATTR_SW2861232_WAR
	.align		4
.L_1309:
        /*0008*/ 	.byte	0x01, 0x35
	.zero		2


	//----- nvinfo : EIATTR_PARAM_CBANK
	.align		4
        /*000c*/ 	.byte	0x04, 0x0a
        /*000e*/ 	.short	(.L_1311 - .L_1310)
	.align		4
.L_1310:
        /*0010*/ 	.word	index@(.nv.constant0._Z35group_norm_nhwc_fwd_one_pass_kernelI11Bf16IOFp16WLi256ELi16ELi256EEv26Group_norm_nhwc_fwd_params)
        /*0014*/ 	.short	0x0160
        /*0016*/ 	.short	0x00a0


	//----- nvinfo : EIATTR_CBANK_PARAM_SIZE
	.align		4
.L_1311:
        /*0018*/ 	.byte	0x03, 0x19
        /*001a*/ 	.short	0x00a0


	//----- nvinfo : EIATTR_KPARAM_INFO
	.align		4
        /*001c*/ 	.byte	0x04, 0x17
        /*001e*/ 	.short	(.L_1313 - .L_1312)
.L_1312:
        /*0020*/ 	.word	0x00000000
        /*0024*/ 	.short	0x0000
        /*0026*/ 	.short	0x0000
        /*0028*/ 	.byte	0x00, 0xf0, 0x81, 0x02


	//----- nvinfo : EIATTR_MAXREG_COUNT
	.align		4
.L_1313:
        /*002c*/ 	.byte	0x03, 0x1b
        /*002e*/ 	.short	0x00ff


	//----- nvinfo : EIATTR_NUM_BARRIERS
	.align		4
        /*0030*/ 	.byte	0x02, 0x4c
        /*0032*/ 	.byte	0x01
	.zero		1


	//----- nvinfo : EIATTR_MERCURY_ISA_VERSION
	.align		4
        /*0034*/ 	.byte	0x03, 0x5f
        /*0036*/ 	.short	0x0000


	//----- nvinfo : EIATTR_COOP_GROUP_MASK_REGIDS
	.align		4
        /*0038*/ 	.byte	0x04, 0x29
        /*003a*/ 	.short	(.L_1315 - .L_1314)


	//   ....[0]....
.L_1314:
        /*003c*/ 	.word	0xffffffff


	//   ....[1]....
        /*0040*/ 	.word	0xffffffff


	//   ....[2]....
        /*0044*/ 	.word	0xffffffff


	//   ....[3]....
        /*0048*/ 	.word	0xffffffff


	//   ....[4]....
        /*004c*/ 	.word	0xffffffff


	//   ....[5]....
        /*0050*/ 	.word	0xffffffff


	//   ....[6]....
        /*0054*/ 	.word	0xffffffff


	//   ....[7]....
        /*0058*/ 	.word	0xffffffff


	//   ....[8]....
        /*005c*/ 	.word	0xffffffff


	//   ....[9]....
        /*0060*/ 	.word	0xffffffff


	//----- nvinfo : EIATTR_COOP_GROUP_INSTR_OFFSETS
	.align		4
.L_1315:
        /*0064*/ 	.byte	0x04, 0x28
        /*0066*/ 	.short	(.L_1317 - .L_1316)


	//   ....[0]....
.L_1316:
        /*0068*/ 	.word	0x00000e50


	//   ....[1]....
        /*006c*/ 	.word	0x00000e60


	//   ....[2]....
        /*0070*/ 	.word	0x00000e90


	//   ....[3]....
        /*0074*/ 	.word	0x00000ea0


	//   ....[4]....
        /*0078*/ 	.word	0x00000ee0


	//   ....[5]....
        /*007c*/ 	.word	0x00000ef0


	//   ....[6]....
        /*0080*/ 	.word	0x00000f30


	//   ....[7]....
        /*0084*/ 	.word	0x00000f40


	//   ....[8]....
        /*0088*/ 	.word	0x00000f80


	//   ....[9]....
        /*008c*/ 	.word	0x00000f90


	//----- nvinfo : EIATTR_EXIT_INSTR_OFFSETS
	.align		4
.L_1317:
        /*0090*/ 	.byte	0x04, 0x1c
        /*0092*/ 	.short	(.L_1319 - .L_1318)


	//   ....[0]....
.L_1318:
        /*0094*/ 	.word	0x00000070


	//   ....[1]....
        /*0098*/ 	.word	0x00003710


	//----- nvinfo : EIATTR_MAX_THREADS
	.align		4
.L_1319:
        /*009c*/ 	.byte	0x04, 0x05
        /*009e*/ 	.short	(.L_1321 - .L_1320)
.L_1320:
        /*00a0*/ 	.word	0x00000100
        /*00a4*/ 	.word	0x00000001
        /*00a8*/ 	.word	0x00000001


	//----- nvinfo : EIATTR_CRS_STACK_SIZE
	.align		4
.L_1321:
        /*00ac*/ 	.byte	0x04, 0x1e
        /*00ae*/ 	.short	(.L_1323 - .L_1322)
.L_1322:
        /*00b0*/ 	.word	0x00000000
.L_1323:


//--------------------- .nv.info._Z35group_norm_nhwc_fwd_one_pass_kernelI11Bf16IOFp16WLi512ELi16ELi256EEv26Group_norm_nhwc_fwd_params --------------------------
	.section	.nv.info._Z35group_norm_nhwc_fwd_one_pass_kernelI11Bf16IOFp16WLi512ELi16ELi256EEv26Group_norm_nhwc_fwd_params,"",@"SHT_CUDA_INFO"
	.sectionflags	@""
	.align	4


	//----- nvinfo : EIATTR_CUDA_API_VERSION
	.align		4
        /*0000*/ 	.byte	0x04, 0x37
        /*0002*/ 	.short	(.L_1325 - .L_1324)
.L_1324:
        /*0004*/ 	.word	0x00000082


	//----- nvinfo : EIATTR_SW2861232_WAR
	.align		4
.L_1325:
        /*0008*/ 	.byte	0x01, 0x35
	.zero		2


	//----- nvinfo : EIATTR_PARAM_CBANK
	.align		4
        /*000c*/ 	.byte	0x04, 0x0a
        /*000e*/ 	.short	(.L_1327 - .L_1326)
	.align		4
.L_1326:
        /*0010*/ 	.word	index@(.nv.constant0._Z35group_norm_nhwc_fwd_one_pass_kernelI11Bf16IOFp16WLi512ELi16ELi256EEv26Group_norm_nhwc_fwd_params)
        /*0014*/ 	.short	0x0160
        /*0016*/ 	.short	0x00a0


	//----- nvinfo : EIATTR_CBANK_PARAM_SIZE
	.align		4
.L_1327:
        /*0018*/ 	.byte	0x03, 0x19
        /*001a*/ 	.short	0x00a0


	//----- nvinfo : EIATTR_KPARAM_INFO
	.align		4
        /*001c*/ 	.byte	0x04, 0x17
        /*001e*/ 	.short	(.L_1329 - .L_1328)
.L_1328:
        /*0020*/ 	.word	0x00000000
        /*0024*/ 	.short	0x0000
        /*0026*/ 	.short	0x0000
        /*0028*/ 	.byte	0x00, 0xf0, 0x81, 0x02


	//----- nvinfo : EIATTR_MAXREG_COUNT
	.align		4
.L_1329:
        /*002c*/ 	.byte	0x03, 0x1b
        /*002e*/ 	.short	0x00ff


	//----- nvinfo : EIATTR_NUM_BARRIERS
	.align		4
        /*0030*/ 	.byte	0x02, 0x4c
        /*0032*/ 	.byte	0x01
	.zero		1


	//----- nvinfo : EIATTR_MERCURY_ISA_VERSION
	.align		4
        /*0034*/ 	.byte	0x03, 0x5f
        /*0036*/ 	.short	0x0000


	//----- nvinfo : EIATTR_COOP_GROUP_MASK_REGIDS
	.align		4
        /*0038*/ 	.byte	0x04, 0x29
        /*003a*/ 	.short	(.L_1331 - .L_1330)


	//   ....[0]....
.L_1330:
        /*003c*/ 	.word	0xffffffff


	//   ....[1]....
        /*0040*/ 	.word	0xffffffff


	//   ....[2]....
        /*0044*/ 	.word	0xffffffff


	//   ....[3]....
        /*0048*/ 	.word	0xffffffff


	//   ....[4]....
        /*004c*/ 	.word	0xffffffff


	//   ....[5]....
        /*0050*/ 	.word	0xffffffff


	//   ....[6]....
        /*0054*/ 	.word	0xffffffff


	//   ....[7]....
        /*0058*/ 	.word	0xffffffff


	//   ....[8]....
        /*005c*/ 	.word	0xffffffff


	//   ....[9]....
        /*0060*/ 	.word	0xffffffff


	//----- nvinfo : EIATTR_COOP_GROUP_INSTR_OFFSETS
	.align		4
.L_1331:
        /*0064*/ 	.byte	0x04, 0x28
        /*0066*/ 	.short	(.L_1333 - .L_1332)


	//   ....[0]....
.L_1332:
        /*0068*/ 	.word	0x000019f0


	//   ....[1]....
        /*006c*/ 	.word	0x00001a00


	//   ....[2]....
        /*0070*/ 	.word	0x00001a30


	//   ....[3]....
        /*0074*/ 	.word	0x00001a40


	//   ....[4]....
        /*0078*/ 	.word	0x00001a80


	//   ....[5]....
        /*007c*/ 	.word	0x00001a90


	//   ....[6]....
        /*0080*/ 	.word	0x00001ad0


	//   ....[7]....
        /*0084*/ 	.word	0x00001ae0


	//   ....[8]....
        /*0088*/ 	.word	0x00001b20


	//   ....[9]....
        /*008c*/ 	.word	0x00001b30


	//----- nvinfo : EIATTR_EXIT_INSTR_OFFSETS
	.align		4
.L_1333:
        /*0090*/ 	.byte	0x04, 0x1c
        /*0092*/ 	.short	(.L_1335 - .L_1334)


	//   ....[0]....
.L_1334:
        /*0094*/ 	.word	0x00000060


	//   ....[1]....
        /*0098*/ 	.word	0x00005390


	//----- nvinfo : EIATTR_MAX_THREADS
	.align		4
.L_1335:
        /*009c*/ 	.byte	0x04, 0x05
        /*009e*/ 	.short	(.L_1337 - .L_1336)
.L_1336:
        /*00a0*/ 	.word	0x00000100
        /*00a4*/ 	.word	0x00000001
        /*00a8*/ 	.word	0x00000001


	//----- nvinfo : EIATTR_CRS_STACK_SIZE
	.align		4
.L_1337:
        /*00ac*/ 	.byte	0x04, 0x1e
        /*00ae*/ 	.short	(.L_1339 - .L_1338)
.L_1338:
        /*00b0*/ 	.word	0x00000000
.L_1339:


//--------------------- .nv.info._Z35group_norm_nhwc_fwd_one_pass_kernelI11Fp16IOFp32WLi64ELi16ELi256EEv26Group_norm_nhwc_fwd_params --------------------------
	.section	.nv.info._Z35group_norm_nhwc_fwd_one_pass_kernelI11Fp16IOFp32WLi64ELi16ELi256EEv26Group_norm_nhwc_fwd_params,"",@"SHT_CUDA_INFO"
	.sectionflags	@""
	.align	4


	//----- nvinfo : EIATTR_CUDA_API_VERSION
	.align		4
        /*0000*/ 	.byte	0x04, 0x37
        /*0002*/ 	.short	(.L_1341 - .L_1340)
.L_1340:
        /*0004*/ 	.word	0x00000082


	//----- nvinfo : EIATTR_SW2861232_WAR
	.align		4
.L_1341:
        /*0008*/ 	.byte	0x01, 0x35
	.zero		2


	//----- nvinfo : EIATTR_PARAM_CBANK
	.align		4
        /*000c*/ 	.byte	0x04, 0x0a
        /*000e*/ 	.short	(.L_1343 - .L_1342)
	.align		4
.L_1342:
        /*0010*/ 	.word	index@(.nv.constant0._Z35group_norm_nhwc_fwd_one_pass_kernelI11Fp16IOFp32WLi64ELi16ELi256EEv26Group_norm_nhwc_fwd_params)
        /*0014*/ 	.short	0x0160
        /*0016*/ 	.short	0x00a0


	//----- nvinfo : EIATTR_CBANK_PARAM_SIZE
	.align		4
.L_1343:
        /*0018*/ 	.byte	0x03, 0x19
        /*001a*/ 	.short	0x00a0


	//----- nvinfo : EIATTR_KPARAM_INFO
	.align		4
        /*001c*/ 	.byte	0x04, 0x17
        /*001e*/ 	.short	(.L_1345 - .L_1344)
.L_1344:
        /*0020*/ 	.word	0x00000000
        /*0024*/ 	.short	0x0000
        /*0026*/ 	.short	0x0000
        /*0028*/ 	.byte	0x00, 0xf0, 0x81, 0x02


	//----- nvinfo : EIATTR_MAXREG_COUNT
	.align		4
.L_1345:
        /*002c*/ 	.byte	0x03, 0x1b
        /*002e*/ 	.short	0x00ff


	//----- nvinfo : EIATTR_NUM_BARRIERS
	.align		4
        /*0030*/ 	.byte	0x02, 0x4c
        /*0032*/ 	.byte	0x01
	.zero		1


	//----- nvinfo : EIATTR_MERCURY_ISA_VERSION
	.align		4
        /*0034*/ 	.byte	0x03, 0x5f
        /*0036*/ 	.short	0x0000


	//----- nvinfo : EIATTR_COOP_GROUP_MASK_REGIDS
	.align		4
        /*0038*/ 	.byte	0x04, 0x29
        /*003a*/ 	.short	(.L_1347 - .L_1346)


	//   ....[0]....
.L_1346:
        /*003c*/ 	.word	0xffffffff


	//   ....[1]....
        /*0040*/ 	.word	0xffffffff


	//   ....[2]....
        /*0044*/ 	.word	0xffffffff


	//   ....[3]....
        /*0048*/ 	.word	0xffffffff


	//   ....[4]....
        /*004c*/ 	.word	0xffffffff


	//   ....[5]....
        /*0050*/ 	.word	0xffffffff


	//   ....[6]....
        /*0054*/ 	.word	0xffffffff


	//   ....[7]....
        /*0058*/ 	.word	0xffffffff


	//   ....[8]....
        /*005c*/ 	.word	0xffffffff


	//   ....[9]....
        /*0060*/ 	.word	0xffffffff


	//----- nvinfo : EIATTR_COOP_GROUP_INSTR_OFFSETS
	.align		4
.L_1347:
        /*0064*/ 	.byte	0x04, 0x28
        /*0066*/ 	.short	(.L_1349 - .L_1348)


	//   ....[0]....
.L_1348:
        /*0068*/ 	.word	0x00000630


	//   ....[1]....
        /*006c*/ 	.word	0x00000640


	//   ....[2]....
        /*0070*/ 	.word	0x00000670


	//   ....[3]....
        /*0074*/ 	.word	0x00000690


	//   ....[4]....
        /*0078*/ 	.word	0x000006c0


	//   ....[5]....
        /*007c*/ 	.word	0x000006e0


	//   ....[6]....
        /*0080*/ 	.word	0x00000710


	//   ....[7]....
        /*0084*/ 	.word	0x00000730


	//   ....[8]....
        /*0088*/ 	.word	0x00000760


	//   ....[9]....
        /*008c*/ 	.word	0x00000780


	//----- nvinfo : EIATTR_EXIT_INSTR_OFFSETS
	.align		4
.L_1349:
        /*0090*/ 	.byte	0x04, 0x1c
        /*0092*/ 	.short	(.L_1351 - .L_1350)


	//   ....[0]....
.L_1350:
        /*0094*/ 	.word	0x00000060


	//   ....[1]....
        /*0098*/ 	.word	0x00001950


	//----- nvinfo : EIATTR_MAX_THREADS
	.align		4
.L_1351:
        /*009c*/ 	.byte	0x04, 0x05
        /*009e*/ 	.short	(.L_1353 - .L_1352)
.L_1352:
        /*00a0*/ 	.word	0x00000100
        /*00a4*/ 	.word	0x00000001
        /*00a8*/ 	.word	0x00000001


	//----- nvinfo : EIATTR_CRS_STACK_SIZE
	.align		4
.L_1353:
        /*00ac*/ 	.byte	0x04, 0x1e
        /*00ae*/ 	.short	(.L_1355 - .L_1354)
.L_1354:
        /*00b0*/ 	.word	0x00000000
.L_1355:


//--------------------- .nv.info._Z35group_norm_nhwc_fwd_one_pass_kernelI11Fp16IOFp32WLi128ELi16ELi256EEv26Group_norm_nhwc_fwd_params --------------------------
	.section	.nv.info._Z35group_norm_nhwc_fwd_one_pass_kernelI11Fp16IOFp32WLi128ELi16ELi256EEv26Group_norm_nhwc_fwd_params,"",@"SHT_CUDA_INFO"
	.sectionflags	@""
	.align	4


	//----- nvinfo : EIATTR_CUDA_API_VERSION
	.align		4
        /*0000*/ 	.byte	0x04, 0x37
        /*0002*/ 	.short	(.L_1357 - .L_1356)
.L_1356:
        /*0004*/ 	.word	0x00000082


	//----- nvinfo : EIATTR_SW2861232_WAR
	.align		4
.L_1357:
        /*0008*/ 	.byte	0x01, 0x35
	.zero		2


	//----- nvinfo : EIATTR_PARAM_CBANK
	.align		4
        /*000c*/ 	.byte	0x04, 0x0a
        /*000e*/ 	.short	(.L_1359 - .L_1358)
	.align		4
.L_1358:
        /*0010*/ 	.word	index@(.nv.constant0._Z35group_norm_nhwc_fwd_one_pass_kernelI11Fp16IOFp32WLi128ELi16ELi256EEv26Group_norm_nhwc_fwd_params)
        /*0014*/ 	.short	0x0160
        /*0016*/ 	.short	0x00a0


	//----- nvinfo : EIATTR_CBANK_PARAM_SIZE
	.align		4
.L_1359:
        /*0018*/ 	.byte	0x03, 0x19
        /*001a*/ 	.short	0x00a0


	//----- nvinfo : EIATTR_KPARAM_INFO
	.align		4
        /*001c*/ 	.byte	0x04, 0x17
        /*001e*/ 	.short	(.L_1361 - .L_1360)
.L_1360:
        /*0020*/ 	.word	0x00000000
        /*0024*/ 	.short	0x0000
        /*0026*/ 	.short	0x0000
        /*0028*/ 	.byte	0x00, 0xf0, 0x81, 0x02


	//----- nvinfo : EIATTR_MAXREG_COUNT
	.align		4
.L_1361:
        /*002c*/ 	.byte	0x03, 0x1b
        /*002e*/ 	.short	0x00ff


	//----- nvinfo : EIATTR_NUM_BARRIERS
	.align		4
        /*0030*/ 	.byte	0x02, 0x4c
        /*0032*/ 	.byte	0x01
	.zero		1


	//----- nvinfo : EIATTR_MERCURY_ISA_VERSION
	.align		4
        /*0034*/ 	.byte	0x03, 0x5f
        /*0036*/ 	.short	0x0000


	//----- nvinfo : EIATTR_COOP_GROUP_MASK_REGIDS
	.align		4
        /*0038*/ 	.byte	0x04, 0x29
        /*003a*/ 	.short	(.L_1363 - .L_1362)


	//   ....[0]....
.L_1362:
        /*003c*/ 	.word	0xffffffff


	//   ....[1]....
        /*0040*/ 	.word	0xffffffff


	//   ....[2]....
        /*0044*/ 	.word	0xffffffff


	//   ....[3]....
        /*0048*/ 	.word	0xffffffff


	//   ....[4]....
        /*004c*/ 	.word	0xffffffff


	//   ....[5]....
        /*0050*/ 	.word	0xffffffff


	//   ....[6]....
        /*0054*/ 	.word	0xffffffff


	//   ....[7]....
        /*0058*/ 	.word	0xffffffff


	//   ....[8]....
        /*005c*/ 	.word	0xffffffff


	//   ....[9]....
        /*0060*/ 	.word	0xffffffff


	//----- nvinfo : EIATTR_COOP_GROUP_INSTR_OFFSETS
	.align		4
.L_1363:
        /*0064*/ 	.byte	0x04, 0x28
        /*0066*/ 	.short	(.L_1365 - .L_1364)


	//   ....[0]....
.L_1364:
        /*0068*/ 	.word	0x00000950


	//   ....[1]....
        /*006c*/ 	.word	0x00000960


	//   ....[2]....
        /*0070*/ 	.word	0x00000990


	//   ....[3]....
        /*0074*/ 	.word	0x000009a0


	//   ....[4]....
        /*0078*/ 	.word	0x000009e0


	//   ....[5]....
        /*007c*/ 	.word	0x000009f0


	//   ....[6]....
        /*0080*/ 	.word	0x00000a30


	//   ....[7]....
        /*0084*/ 	.word	0x00000a40


	//   ....[8]....
        /*0088*/ 	.word	0x00000a80


	//   ....[9]....
        /*008c*/ 	.word	0x00000a90


	//----- nvinfo : EIATTR_EXIT_INSTR_OFFSETS
	.align		4
.L_1365:
        /*0090*/ 	.byte	0x04, 0x1c
        /*0092*/ 	.short	(.L_1367 - .L_1366)


	//   ....[0]....
.L_1366:
        /*0094*/ 	.word	0x00000060


	//   ....[1]....
        /*0098*/ 	.word	0x000028f0


	//----- nvinfo : EIATTR_MAX_THREADS
	.align		4
.L_1367:
        /*009c*/ 	.byte	0x04, 0x05
        /*009e*/ 	.short	(.L_1369 - .L_1368)
.L_1368:
        /*00a0*/ 	.word	0x00000100
        /*00a4*/ 	.word	0x00000001
        /*00a8*/ 	.word	0x00000001


	//----- nvinfo : EIATTR_CRS_STACK_SIZE
	.align		4
.L_1369:
        /*00ac*/ 	.byte	0x04, 0x1e
        /*00ae*/ 	.short	(.L_1371 - .L_1370)
.L_1370:
        /*00b0*/ 	.word	0x00000000
.L_1371:


//--------------------- .nv.info._Z35group_norm_nhwc_fwd_one_pass_kernelI11Fp16IOFp32WLi256ELi16ELi256EEv26Group_norm_nhwc_fwd_params --------------------------
	.section	.nv.info._Z35group_norm_nhwc_fwd_one_pass_kernelI11Fp16IOFp32WLi256ELi16ELi256EEv26Group_norm_nhwc_fwd_params,"",@"SHT_CUDA_INFO"
	.sectionflags	@""
	.align	4


	//----- nvinfo : EIATTR_CUDA_API_VERSION
	.align		4
        /*0000*/ 	.byte	0x04, 0x37
        /*0002*/ 	.short	(.L_1373 - .L_1372)
.L_1372:
        /*0004*/ 	.word	0x00000082


	//----- nvinfo : EIATTR_SW2861232_WAR
	.align		4
.L_1373:
        /*0008*/ 	.byte	0x01, 0x35
	.zero		2


	//----- nvinfo : EIATTR_PARAM_CBANK
	.align		4
        /*000c*/ 	.byte	0x04, 0x0a
        /*000e*/ 	.short	(.L_1375 - .L_1374)
	.align		4
.L_1374:
        /*0010*/ 	.word	index@(.nv.constant0._Z35group_norm_nhwc_fwd_one_pass_kernelI11Fp16IOFp32WLi256ELi16ELi256EEv26Group_norm_nhwc_fwd_params)
        /*0014*/ 	.short	0x0160
        /*0016*/ 	.short	0x00a0


	//----- nvinfo : EIATTR_CBANK_PARAM_SIZE
	.align		4
.L_1375:
        /*0018*/ 	.byte	0x03, 0x19
        /*001a*/ 	.short	0x00a0


	//----- nvinfo : EIATTR_KPARAM_INFO
	.align		4
        /*001c*/ 	.byte	0x04, 0x17
        /*001e*/ 	.short	(.L_1377 - .L_1376)
.L_1376:
        /*0020*/ 	.word	0x00000000
        /*0024*/ 	.short	0x0000
        /*0026*/ 	.short	0x0000
        /*0028*/ 	.byte	0x00, 0xf0, 0x81, 0x02


	//----- nvinfo : EIATTR_MAXREG_COUNT
	.align		4
.L_1377:
        /*002c*/ 	.byte	0x03, 0x1b
        /*002e*/ 	.short	0x00ff


	//----- nvinfo : EIATTR_NUM_BARRIERS
	.align		4
        /*0030*/ 	.byte	0x02, 0x4c
        /*0032*/ 	.byte	0x01
	.zero		1


	//----- nvinfo : EIATTR_MERCURY_ISA_VERSION
	.align		4
        /*0034*/ 	.byte	0x03, 0x5f
        /*0036*/ 	.short	0x0000


	//----- nvinfo : EIATTR_COOP_GROUP_MASK_REGIDS
	.align		4
        /*0038*/ 	.byte	0x04, 0x29
        /*003a*/ 	.short	(.L_1379 - .L_1378)


	//   ....[0]....
.L_1378:
        /*003c*/ 	.word	0xffffffff


	//   ....[1]....
        /*0040*/ 	.word	0xffffffff


	//   ....[2]....
        /*0044*/ 	.word	0xffffffff


	//   ....[3]....
        /*0048*/ 	.word	0xffffffff


	//   ....[4]....
        /*004c*/ 	.word	0xffffffff


	//   ....[5]....
        /*0050*/ 	.word	0xffffffff


	//   ....[6]....
        /*0054*/ 	.word	0xffffffff


	//   ....[7]....
        /*0058*/ 	.word	0xffffffff


	//   ....[8]....
        /*005c*/ 	.word	0xffffffff


	//   ....[9]....
        /*0060*/ 	.word	0xffffffff


	//----- nvinfo : EIATTR_COOP_GROUP_INSTR_OFFSETS
	.align		4
.L_1379:
        /*0064*/ 	.byte	0x04, 0x28
        /*0066*/ 	.short	(.L_1381 - .L_1380)


	//   ....[0]....
.L_1380:
        /*0068*/ 	.word	0x00000e60


	//   ....[1]....
        /*006c*/ 	.word	0x00000e70


	//   ....[2]....
        /*0070*/ 	.word	0x00000ea0


	//   ....[3]....
        /*0074*/ 	.word	0x00000eb0


	//   ....[4]....
        /*0078*/ 	.word	0x00000ef0


	//   ....[5]....
        /*007c*/ 	.word	0x00000f00


	//   ....[6]....
        /*0080*/ 	.word	0x00000f40


	//   ....[7]....
        /*0084*/ 	.word	0x00000f50


	//   ....[8]....
        /*0088*/ 	.word	0x00000f90


	//   ....[9]....
        /*008c*/ 	.word	0x00000fa0


	//----- nvinfo : EIATTR_EXIT_INSTR_OFFSETS
	.align		4
.L_1381:
        /*0090*/ 	.byte	0x04, 0x1c
        /*0092*/ 	.short	(.L_1383 - .L_1382)


	//   ....[0]....
.L_1382:
        /*0094*/ 	.word	0x00000070


	//   ....[1]....
        /*0098*/ 	.word	0x00003630


	//----- nvinfo : EIATTR_MAX_THREADS
	.align		4
.L_1383:
        /*009c*/ 	.byte	0x04, 0x05
        /*009e*/ 	.short	(.L_1385 - .L_1384)
.L_1384:
        /*00a0*/ 	.word	0x00000100
        /*00a4*/ 	.word	0x00000001
        /*00a8*/ 	.word	0x00000001


	//----- nvinfo : EIATTR_CRS_STACK_SIZE
	.align		4
.L_1385:
        /*00ac*/ 	.byte	0x04, 0x1e
        /*00ae*/ 	.short	(.L_1387 - .L_1386)
.L_1386:
        /*00b0*/ 	.word	0x00000000
.L_1387:


//--------------------- .nv.info._Z35group_norm_nhwc_fwd_one_pass_kernelI11Fp16IOFp32WLi512ELi16ELi256EEv26Group_norm_nhwc_fwd_params --------------------------
	.section	.nv.info._Z35group_norm_nhwc_fwd_one_pass_kernelI11Fp16IOFp32WLi512ELi16ELi256EEv26Group_norm_nhwc_fwd_params,"",@"SHT_CUDA_INFO"
	.sectionflags	@""
	.align	4


	//----- nvinfo : EIATTR_CUDA_API_VERSION
	.align		4
        /*0000*/ 	.byte	0x04, 0x37
        /*0002*/ 	.short	(.L_1389 - .L_1388)
.L_1388:
        /*0004*/ 	.word	0x00000082


	//----- nvinfo : EIATTR_SW2861232_WAR
	.align		4
.L_1389:
        /*0008*/ 	.byte	0x01, 0x35
	.zero		2


	//----- nvinfo : EIATTR_PARAM_CBANK
	.align		4
        /*000c*/ 	.byte	0x04, 0x0a
        /*000e*/ 	.short	(.L_1391 - .L_1390)
	.align		4
.L_1390:
        /*0010*/ 	.word	index@(.nv.constant0._Z35group_norm_nhwc_fwd_one_pass_kernelI11Fp16IOFp32WLi512ELi16ELi256EEv26Group_norm_nhwc_fwd_params)
        /*0014*/ 	.short	0x0160
        /*0016*/ 	.short	0x00a0


	//----- nvinfo : EIATTR_CBANK_PARAM_SIZE
	.align		4
.L_1391:
        /*0018*/ 	.byte	0x03, 0x19
        /*001a*/ 	.short	0x00a0


	//----- nvinfo : EIATTR_KPARAM_INFO
	.align		4
        /*001c*/ 	.byte	0x04, 0x17
        /*001e*/ 	.short	(.L_1393 - .L_1392)
.L_1392:
        /*0020*/ 	.word	0x00000000
        /*0024*/ 	.short	0x0000
        /*0026*/ 	.short	0x0000
        /*0028*/ 	.byte	0x00, 0xf0, 0x81, 0x02


	//----- nvinfo : EIATTR_MAXREG_COUNT
	.align		4
.L_1393:
        /*002c*/ 	.byte	0x03, 0x1b
        /*002e*/ 	.short	0x00ff


	//----- nvinfo : EIATTR_NUM_BARRIERS
	.align		4
        /*0030*/ 	.byte	0x02, 0x4c
        /*0032*/ 	.byte	0x01
	.zero		1


	//----- nvinfo : EIATTR_MERCURY_ISA_VERSION
	.align		4
        /*0034*/ 	.byte	0x03, 0x5f
        /*0036*/ 	.short	0x0000


	//----- nvinfo : EIATTR_COOP_GROUP_MASK_REGIDS
	.align		4
        /*0038*/ 	.byte	0x04, 0x29
        /*003a*/ 	.short	(.L_1395 - .L_1394)


	//   ....[0]....
.L_1394:
        /*003c*/ 	.word	0xffffffff


	//   ....[1]....
        /*0040*/ 	.word	0xffffffff


	//   ....[2]....
        /*0044*/ 	.word	0xffffffff


	//   ....[3]....
        /*0048*/ 	.word	0xffffffff


	//   ....[4]....
        /*004c*/ 	.word	0xffffffff


	//   ....[5]....
        /*0050*/ 	.word	0xffffffff


	//   ....[6]....
        /*0054*/ 	.word	0xffffffff


	//   ....[7]....
        /*0058*/ 	.word	0xffffffff


	//   ....[8]....
        /*005c*/ 	.word	0xffffffff


	//   ....[9]....
        /*0060*/ 	.word	0xffffffff


	//----- nvinfo : EIATTR_COOP_GROUP_INSTR_OFFSETS
	.align		4
.L_1395:
        /*0064*/ 	.byte	0x04, 0x28
        /*0066*/ 	.short	(.L_1397 - .L_1396)


	//   ....[0]....
.L_1396:
        /*0068*/ 	.word	0x000019f0


	//   ....[1]....
        /*006c*/ 	.word	0x00001a00


	//   ....[2]....
        /*0070*/ 	.word	0x00001a30


	//   ....[3]....
        /*0074*/ 	.word	0x00001a40


	//   ....[4]....
        /*0078*/ 	.word	0x00001a80


	//   ....[5]....
        /*007c*/ 	.word	0x00001a90


	//   ....[6]....
        /*0080*/ 	.word	0x00001ad0


	//   ....[7]....
        /*0084*/ 	.word	0x00001ae0


	//   ....[8]....
        /*0088*/ 	.word	0x00001b20


	//   ....[9]....
        /*008c*/ 	.word	0x00001b30


	//----- nvinfo : EIATTR_EXIT_INSTR_OFFSETS
	.align		4
.L_1397:
        /*0090*/ 	.byte	0x04, 0x1c
        /*0092*/ 	.short	(.L_1399 - .L_1398)


	//   ....[0]....
.L_1398:
        /*0094*/ 	.word	0x00000060


	//   ....[1]....
        /*0098*/ 	.word	0x00005330


	//----- nvinfo : EIATTR_MAX_THREADS
	.align		4
.L_1399:
        /*009c*/ 	.byte	0x04, 0x05
        /*009e*/ 	.short	(.L_1401 - .L_1400)
.L_1400:
        /*00a0*/ 	.word	0x00000100
        /*00a4*/ 	.word	0x00000001
        /*00a8*/ 	.word	0x00000001


	//----- nvinfo : EIATTR_CRS_STACK_SIZE
	.align		4
.L_1401:
        /*00ac*/ 	.byte	0x04, 0x1e
        /*00ae*/ 	.short	(.L_1403 - .L_1402)
.L_1402:
        /*00b0*/ 	.word	0x00000000
.L_1403:


//--------------------- .nv.info._Z35group_norm_nhwc_fwd_one_pass_kernelI11Fp16IOBf16WLi64ELi16ELi256EEv26Group_norm_nhwc_fwd_params --------------------------
	.section	.nv.info._Z35group_norm_nhwc_fwd_one_pass_kernelI11Fp16IOBf16WLi64ELi16ELi256EEv26Group_norm_nhwc_fwd_params,"",@"SHT_CUDA_INFO"
	.sectionflags	@""
	.align	4


	//----- nvinfo : EIATTR_CUDA_API_VERSION
	.align		4
        /*0000*/ 	.byte	0x04, 0x37
        /*0002*/ 	.short	(.L_1405 - .L_1404)
.L_1404:
        /*0004*/ 	.word	0x00000082


	//----- nvinfo : EIATTR_SW2861232_WAR
	.align		4
.L_1405:
        /*0008*/ 	.byte	0x01, 0x35
	.zero		2


	//----- nvinfo : EIATTR_PARAM_CBANK
	.align		4
        /*000c*/ 	.byte	0x04, 0x0a
        /*000e*/ 	.short	(.L_1407 - .L_1406)
	.align		4
.L_1406:
        /*0010*/ 	.word	index@(.nv.constant0._Z35group_norm_nhwc_fwd_one_pass_kernelI11Fp16IOBf16WLi64ELi16ELi256EEv26Group_norm_nhwc_fwd_params)
        /*0014*/ 	.short	0x0160
        /*0016*/ 	.short	0x00a0


	//----- nvinfo : EIATTR_CBANK_PARAM_SIZE
	.align		4
.L_1407:
        /*0018*/ 	.byte	0x03, 0x19
        /*001a*/ 	.short	0x00a0


	//----- nvinfo : EIATTR_KPARAM_INFO
	.align		4
        /*001c*/ 	.byte	0x04, 0x17
        /*001e*/ 	.short	(.L_1409 - .L_1408)
.L_1408:
        /*0020*/ 	.word	0x00000000
        /*0024*/ 	.short	0x0000
        /*0026*/ 	.short	0x0000
        /*0028*/ 	.byte	0x00, 0xf0, 0x81, 0x02


	//----- nvinfo : EIATTR_MAXREG_COUNT
	.align		4
.L_1409:
        /*002c*/ 	.byte	0x03, 0x1b
        /*002e*/ 	.short	0x00ff


	//----- nvinfo : EIATTR_NUM_BARRIERS
	.align		4
        /*0030*/ 	.byte	0x02, 0x4c
        /*0032*/ 	.byte	0x01
	.zero		1


	//----- nvinfo : EIATTR_MERCURY_ISA_VERSION
	.align		4
        /*0034*/ 	.byte	0x03, 0x5f
        /*0036*/ 	.short	0x0000


	//----- nvinfo : EIATTR_COOP_GROUP_MASK_REGIDS
	.align		4
        /*0038*/ 	.byte	0x04, 0x29
        /*003a*/ 	.short	(.L_1411 - .L_1410)


	//   ....[0]....
.L_1410:
        /*003c*/ 	.word	0xffffffff


	//   ....[1]....
        /*0040*/ 	.word	0xffffffff


	//   ....[2]....
        /*0044*/ 	.word	0xffffffff


	//   ....[3]....
        /*0048*/ 	.word	0xffffffff


	//   ....[4]....
        /*004c*/ 	.word	0xffffffff


	//   ....[5]....
        /*0050*/ 	.word	0xffffffff


	//   ....[6]....
        /*0054*/ 	.word	0xffffffff


	//   ....[7]....
        /*0058*/ 	.word	0xffffffff


	//   ....[8]....
        /*005c*/ 	.word	0xffffffff


	//   ....[9]....
        /*0060*/ 	.word	0xffffffff


	//----- nvinfo : EIATTR_COOP_GROUP_INSTR_OFFSETS
	.align		4
.L_1411:
        /*0064*/ 	.byte	0x04, 0x28
        /*0066*/ 	.short	(.L_1413 - .L_1412)


	//   ....[0]....
.L_1412:
        /*0068*/ 	.word	0x00000630


	//   ....[1]....
        /*006c*/ 	.word	0x00000640


	//   ....[2]....
        /*0070*/ 	.word	0x00000670


	//   ....[3]....
        /*0074*/ 	.word	0x00000690


	//   ....[4]....
        /*0078*/ 	.word	0x000006c0


	//   ....[5]....
        /*007c*/ 	.word	0x000006e0


	//   ....[6]....
        /*0080*/ 	.word	0x00000710


	//   ....[7]....
        /*0084*/ 	.word	0x00000730


	//   ....[8]....
        /*0088*/ 	.word	0x00000760


	//   ....[9]....
        /*008c*/ 	.word	0x00000780


	//----- nvinfo : EIATTR_EXIT_INSTR_OFFSETS
	.align		4
.L_1413:
        /*0090*/ 	.byte	0x04, 0x1c
        /*0092*/ 	.short	(.L_1415 - .L_1414)


	//   ....[0]....
.L_1414:
        /*0094*/ 	.word	0x00000060


	//   ....[1]....
        /*0098*/ 	.word	0x000019b0


	//----- nvinfo : EIATTR_MAX_THREADS
	.align		4
.L_1415:
        /*009c*/ 	.byte	0x04, 0x05
        /*009e*/ 	.short	(.L_1417 - .L_1416)
.L_1416:
        /*00a0*/ 	.word	0x00000100
        /*00a4*/ 	.word	0x00000001
        /*00a8*/ 	.word	0x00000001


	//----- nvinfo : EIATTR_CRS_STACK_SIZE
	.align		4
.L_1417:
        /*00ac*/ 	.byte	0x04, 0x1e
        /*00ae*/ 	.short	(.L_1419 - .L_1418)
.L_1418:
        /*00b0*/ 	.word	0x00000000
.L_1419:


//--------------------- .nv.info._Z35group_norm_nhwc_fwd_one_pass_kernelI11Fp16IOBf16WLi128ELi16ELi256EEv26Group_norm_nhwc_fwd_params --------------------------
	.section	.nv.info._Z35group_norm_nhwc_fwd_one_pass_kernelI11Fp16IOBf16WLi128ELi16ELi256EEv26Group_norm_nhwc_fwd_params,"",@"SHT_CUDA_INFO"
	.sectionflags	@""
	.align	4


	//----- nvinfo : EIATTR_CUDA_API_VERSION
	.align		4
        /*0000*/ 	.byte	0x04, 0x37
        /*0002*/ 	.short	(.L_1421 - .L_1420)
.L_1420:
        /*0004*/ 	.word	0x00000082


	//----- nvinfo : EIATTR_SW2861232_WAR
	.align		4
.L_1421:
        /*0008*/ 	.byte	0x01, 0x35
	.zero		2


	//----- nvinfo : EIATTR_PARAM_CBANK
	.align		4
        /*000c*/ 	.byte	0x04, 0x0a
        /*000e*/ 	.short	(.L_1423 - .L_1422)
	.align		4
.L_1422:
        /*0010*/ 	.word	index@(.nv.constant0._Z35group_norm_nhwc_fwd_one_pass_kernelI11Fp16IOBf16WLi128ELi16ELi256EEv26Group_norm_nhwc_fwd_params)
        /*0014*/ 	.short	0x0160
        /*0016*/ 	.short	0x00a0


	//----- nvinfo : EIATTR_CBANK_PARAM_SIZE
	.align		4
.L_1423:
        /*0018*/ 	.byte	0x03, 0x19
        /*001a*/ 	.short	0x00a0


	//----- nvinfo : EIATTR_KPARAM_INFO
	.align		4
        /*001c*/ 	.byte	0x04, 0x17
        /*001e*/ 	.short	(.L_1425 - .L_1424)
.L_1424:
        /*0020*/ 	.word	0x00000000
        /*0024*/ 	.short	0x0000
        /*0026*/ 	.short	0x0000
        /*0028*/ 	.byte	0x00, 0xf0, 0x81, 0x02


	//----- nvinfo : EIATTR_MAXREG_COUNT
	.align		4
.L_1425:
        /*002c*/ 	.byte	0x03, 0x1b
        /*002e*/ 	.short	0x00ff


	//----- nvinfo : EIATTR_NUM_BARRIERS
	.align		4
        /*0030*/ 	.byte	0x02, 0x4c
        /*0032*/ 	.byte	0x01
	.zero		1


	//----- nvinfo : EIATTR_MERCURY_ISA_VERSION
	.align		4
        /*0034*/ 	.byte	0x03, 0x5f
        /*0036*/ 	.short	0x0000


	//----- nvinfo : EIATTR_COOP_GROUP_MASK_REGIDS
	.align		4
        /*0038*/ 	.byte	0x04, 0x29
        /*003a*/ 	.short	(.L_1427 - .L_1426)


	//   ....[0]....
.L_1426:
        /*003c*/ 	.word	0xffffffff


	//   ....[1]....
        /*0040*/ 	.word	0xffffffff


	//   ....[2]....
        /*0044*/ 	.word	0xffffffff


	//   ....[3]....
        /*0048*/ 	.word	0xffffffff


	//   ....[4]....
        /*004c*/ 	.word	0xffffffff


	//   ....[5]....
        /*0050*/ 	.word	0xffffffff


	//   ....[6]....
        /*0054*/ 	.word	0xffffffff


	//   ....[7]....
        /*0058*/ 	.word	0xffffffff


	//   ....[8]....
        /*005c*/ 	.word	0xffffffff


	//   ....[9]....
        /*0060*/ 	.word	0xffffffff


	//----- nvinfo : EIATTR_COOP_GROUP_INSTR_OFFSETS
	.align		4
.L_1427:
        /*0064*/ 	.byte	0x04, 0x28
        /*0066*/ 	.short	(.L_1429 - .L_1428)


	//   ....[0]....
.L_1428:
        /*0068*/ 	.word	0x00000950


	//   ....[1]....
        /*006c*/ 	.word	0x00000960


	//   ....[2]....
        /*0070*/ 	.word	0x00000990


	//   ....[3]....
        /*0074*/ 	.word	0x000009a0


	//   ....[4]....
        /*0078*/ 	.word	0x000009e0


	//   ....[5]....
        /*007c*/ 	.word	0x000009f0


	//   ....[6]....
        /*0080*/ 	.word	0x00000a30


	//   ....[7]....
        /*0084*/ 	.word	0x00000a40


	//   ....[8]....
        /*0088*/ 	.word	0x00000a80


	//   ....[9]....
        /*008c*/ 	.word	0x00000a90


	//----- nvinfo : EIATTR_EXIT_INSTR_OFFSETS
	.align		4
.L_1429:
        /*0090*/ 	.byte	0x04, 0x1c
        /*0092*/ 	.short	(.L_1431 - .L_1430)


	//   ....[0]....
.L_1430:
        /*0094*/ 	.word	0x00000060


	//   ....[1]....
        /*0098*/ 	.word	0x00002950


	//----- nvinfo : EIATTR_MAX_THREADS
	.align		4
.L_1431:
        /*009c*/ 	.byte	0x04, 0x05
        /*009e*/ 	.short	(.L_1433 - .L_1432)
.L_1432:
        /*00a0*/ 	.word	0x00000100
        /*00a4*/ 	.word	0x00000001
        /*00a8*/ 	.word	0x00000001


	//----- nvinfo : EIATTR_CRS_STACK_SIZE
	.align		4
.L_1433:
        /*00ac*/ 	.byte	0x04, 0x1e
        /*00ae*/ 	.short	(.L_1435 - .L_1434)
.L_1434:
        /*00b0*/ 	.word	0x00000000
.L_1435:


//--------------------- .nv.info._Z35group_norm_nhwc_fwd_one_pass_kernelI11Fp16IOBf16WLi256ELi16ELi256EEv26Group_norm_nhwc_fwd_params --------------------------
	.section	.nv.info._Z35group_norm_nhwc_fwd_one_pass_kernelI11Fp16IOBf16WLi256ELi16ELi256EEv26Group_norm_nhwc_fwd_params,"",@"SHT_CUDA_INFO"
	.sectionflags	@""
	.align	4


	//----- nvinfo : EIATTR_CUDA_API_VERSION
	.align		4
        /*0000*/ 	.byte	0x04, 0x37
        /*0002*/ 	.short	(.L_1437 - .L_1436)
.L_1436:
        /*0004*/ 	.word	0x00000082


	//----- nvinfo : EIATTR_SW2861232_WAR
	.align		4
.L_1437:
        /*0008*/ 	.byte	0x01, 0x35
	.zero		2


	//----- nvinfo : EIATTR_PARAM_CBANK
	.align		4
        /*000c*/ 	.byte	0x04, 0x0a
        /*000e*/ 	.short	(.L_1439 - .L_1438)
	.align		4
.L_1438:
        /*0010*/ 	.word	index@(.nv.constant0._Z35group_norm_nhwc_fwd_one_pass_kernelI11Fp16IOBf16WLi256ELi16ELi256EEv26Group_norm_nhwc_fwd_params)
        /*0014*/ 	.short	0x0160
        /*0016*/ 	.short	0x00a0


	//----- nvinfo : EIATTR_CBANK_PARAM_SIZE
	.align		4
.L_1439:
        /*0018*/ 	.byte	0x03, 0x19
        /*001a*/ 	.short	0x00a0


	//----- nvinfo : EIATTR_KPARAM_INFO
	.align		4
        /*001c*/ 	.byte	0x04, 0x17
        /*001e*/ 	.short	(.L_1441 - .L_1440)
.L_1440:
        /*0020*/ 	.word	0x00000000
        /*0024*/ 	.short	0x0000
        /*0026*/ 	.short	0x0000
        /*0028*/ 	.byte	0x00, 0xf0, 0x81, 0x02


	//----- nvinfo : EIATTR_MAXREG_COUNT
	.align		4
.L_1441:
        /*002c*/ 	.byte	0x03, 0x1b
        /*002e*/ 	.short	0x00ff


	//----- nvinfo : EIATTR_NUM_BARRIERS
	.align		4
        /*0030*/ 	.byte	0x02, 0x4c
        /*0032*/ 	.byte	0x01
	.zero		1


	//----- nvinfo : EIATTR_MERCURY_ISA_VERSION
	.align		4
        /*0034*/ 	.byte	0x03, 0x5f
        /*0036*/ 	.short	0x0000


	//----- nvinfo : EIATTR_COOP_GROUP_MASK_REGIDS
	.align		4
        /*0038*/ 	.byte	0x04, 0x29
        /*003a*/ 	.short	(.L_1443 - .L_1442)


	//   ....[0]....
.L_1442:
        /*003c*/ 	.word	0xffffffff


	//   ....[1]....
        /*0040*/ 	.word	0xffffffff


	//   ....[2]....
        /*0044*/ 	.word	0xffffffff


	//   ....[3]....
        /*0048*/ 	.word	0xffffffff


	//   ....[4]....
        /*004c*/ 	.word	0xffffffff


	//   ....[5]....
        /*0050*/ 	.word	0xffffffff


	//   ....[6]....
        /*0054*/ 	.word	0xffffffff


	//   ....[7]....
        /*0058*/ 	.word	0xffffffff


	//   ....[8]....
        /*005c*/ 	.word	0xffffffff


	//   ....[9]....
        /*0060*/ 	.word	0xffffffff


	//----- nvinfo : EIATTR_COOP_GROUP_INSTR_OFFSETS
	.align		4
.L_1443:
        /*0064*/ 	.byte	0x04, 0x28
        /*0066*/ 	.short	(.L_1445 - .L_1444)


	//   ....[0]....
.L_1444:
        /*0068*/ 	.word	0x00000e40


	//   ....[1]....
        /*006c*/ 	.word	0x00000e50


	//   ....[2]....
        /*0070*/ 	.word	0x00000e80


	//   ....[3]....
        /*0074*/ 	.word	0x00000e90


	//   ....[4]....
        /*0078*/ 	.word	0x00000ed0


	//   ....[5]....
        /*007c*/ 	.word	0x00000ee0


	//   ....[6]....
        /*0080*/ 	.word	0x00000f20


	//   ....[7]....
        /*0084*/ 	.word	0x00000f30


	//   ....[8]....
        /*0088*/ 	.word	0x00000f70


	//   ....[9]....
        /*008c*/ 	.word	0x00000f80


	//----- nvinfo : EIATTR_EXIT_INSTR_OFFSETS
	.align		4
.L_1445:
        /*0090*/ 	.byte	0x04, 0x1c
        /*0092*/ 	.short	(.L_1447 - .L_1446)


	//   ....[0]....
.L_1446:
        /*0094*/ 	.word	0x00000070


	//   ....[1]....
        /*0098*/ 	.word	0x00003700


	//----- nvinfo : EIATTR_MAX_THREADS
	.align		4
.L_1447:
        /*009c*/ 	.byte	0x04, 0x05
        /*009e*/ 	.short	(.L_1449 - .L_1448)
.L_1448:
        /*00a0*/ 	.word	0x00000100
        /*00a4*/ 	.word	0x00000001
        /*00a8*/ 	.word	0x00000001


	//----- nvinfo : EIATTR_CRS_STACK_SIZE
	.align		4
.L_1449:
        /*00ac*/ 	.byte	0x04, 0x1e
        /*00ae*/ 	.short	(.L_1451 - .L_1450)
.L_1450:
        /*00b0*/ 	.word	0x00000000
.L_1451:


//--------------------- .nv.info._Z35group_norm_nhwc_fwd_one_pass_kernelI11Fp16IOBf16WLi512ELi16ELi256EEv26Group_norm_nhwc_fwd_params --------------------------
	.section	.nv.info._Z35group_norm_nhwc_fwd_one_pass_kernelI11Fp16IOBf16WLi512ELi16ELi256EEv26Group_norm_nhwc_fwd_params,"",@"SHT_CUDA_INFO"
	.sectionflags	@""
	.align	4


	//----- nvinfo : EIATTR_CUDA_API_VERSION
	.align		4
        /*0000*/ 	.byte	0x04, 0x37
        /*0002*/ 	.short	(.L_1453 - .L_1452)
.L_1452:
        /*0004*/ 	.word	0x00000082


	//----- nvinfo : EIATTR_SW2861232_WAR
	.align		4
.L_1453:
        /*0008*/ 	.byte	0x01, 0x35
	.zero		2


	//----- nvinfo : EIATTR_PARAM_CBANK
	.align		4
        /*000c*/ 	.byte	0x04, 0x0a
        /*000e*/ 	.short	(.L_1455 - .L_1454)
	.align		4
.L_1454:
        /*0010*/ 	.word	index@(.nv.constant0._Z35group_norm_nhwc_fwd_one_pass_kernelI11Fp16IOBf16WLi512ELi16ELi256EEv26Group_norm_nhwc_fwd_params)
        /*0014*/ 	.short	0x0160
        /*0016*/ 	.short	0x00a0


	//----- nvinfo : EIATTR_CBANK_PARAM_SIZE
	.align		4
.L_1455:
        /*0018*/ 	.byte	0x03, 0x19
        /*001a*/ 	.short	0x00a0


	//----- nvinfo : EIATTR_KPARAM_INFO
	.align		4
        /*001c*/ 	.byte	0x04, 0x17
        /*001e*/ 	.short	(.L_1457 - .L_1456)
.L_1456:
        /*0020*/ 	.word	0x00000000
        /*0024*/ 	.short	0x0000
        /*0026*/ 	.short	0x0000
        /*0028*/ 	.byte	0x00, 0xf0, 0x81, 0x02


	//----- nvinfo : EIATTR_MAXREG_COUNT
	.align		4
.L_1457:
        /*002c*/ 	.byte	0x03, 0x1b
        /*002e*/ 	.short	0x00ff


	//----- nvinfo : EIATTR_NUM_BARRIERS
	.align		4
        /*0030*/ 	.byte	0x02, 0x4c
        /*0032*/ 	.byte	0x01
	.zero		1


	//----- nvinfo : EIATTR_MERCURY_ISA_VERSION
	.align		4
        /*0034*/ 	.byte	0x03, 0x5f
        /*0036*/ 	.short	0x0000


	//----- nvinfo : EIATTR_COOP_GROUP_MASK_REGIDS
	.align		4
        /*0038*/ 	.byte	0x04, 0x29
        /*003a*/ 	.short	(.L_1459 - .L_1458)


	//   ....[0]....
.L_1458:
        /*003c*/ 	.word	0xffffffff


	//   ....[1]....
        /*0040*/ 	.word	0xffffffff


	//   ....[2]....
        /*0044*/ 	.word	0xffffffff


	//   ....[3]....
        /*0048*/ 	.word	0xffffffff


	//   ....[4]....
        /*004c*/ 	.word	0xffffffff


	//   ....[5]....
        /*0050*/ 	.word	0xffffffff


	//   ....[6]....
        /*0054*/ 	.word	0xffffffff


	//   ....[7]....
        /*0058*/ 	.word	0xffffffff


	//   ....[8]....
        /*005c*/ 	.word	0xffffffff


	//   ....[9]....
        /*0060*/ 	.word	0xffffffff


	//----- nvinfo : EIATTR_COOP_GROUP_INSTR_OFFSETS
	.align		4
.L_1459:
        /*0064*/ 	.byte	0x04, 0x28
        /*0066*/ 	.short	(.L_1461 - .L_1460)


	//   ....[0]....
.L_1460:
        /*0068*/ 	.word	0x000019f0


	//   ....[1]....
        /*006c*/ 	.word	0x00001a00


	//   ....[2]....
        /*0070*/ 	.word	0x00001a30


	//   ....[3]....
        /*0074*/ 	.word	0x00001a40


	//   ....[4]....
        /*0078*/ 	.word	0x00001a80


	//   ....[5]....
        /*007c*/ 	.word	0x00001a90


	//   ....[6]....
        /*0080*/ 	.word	0x00001ad0


	//   ....[7]....
        /*0084*/ 	.word	0x00001ae0


	//   ....[8]....
        /*0088*/ 	.word	0x00001b20


	//   ....[9]....
        /*008c*/ 	.word	0x00001b30


	//----- nvinfo : EIATTR_EXIT_INSTR_OFFSETS
	.align		4
.L_1461:
        /*0090*/ 	.byte	0x04, 0x1c
        /*0092*/ 	.short	(.L_1463 - .L_1462)


	//   ....[0]....
.L_1462:
        /*0094*/ 	.word	0x00000060


	//   ....[1]....
        /*0098*/ 	.word	0x00005390


	//----- nvinfo : EIATTR_MAX_THREADS
	.align		4
.L_1463:
        /*009c*/ 	.byte	0x04, 0x05
        /*009e*/ 	.short	(.L_1465 - .L_1464)
.L_1464:
        /*00a0*/ 	.word	0x00000100
        /*00a4*/ 	.word	0x00000001
        /*00a8*/ 	.word	0x00000001


	//----- nvinfo : EIATTR_CRS_STACK_SIZE
	.align		4
.L_1465:
        /*00ac*/ 	.byte	0x04, 0x1e
        /*00ae*/ 	.short	(.L_1467 - .L_1466)
.L_1466:
        /*00b0*/ 	.word	0x00000000
.L_1467:


//--------------------- .nv.info._Z35group_norm_nhwc_fwd_one_pass_kernelI11Fp16IOFp16WLi64ELi16ELi256EEv26Group_norm_nhwc_fwd_params --------------------------
	.section	.nv.info._Z35group_norm_nhwc_fwd_one_pass_kernelI11Fp16IOFp16WLi64ELi16ELi256EEv26Group_norm_nhwc_fwd_params,"",@"SHT_CUDA_INFO"
	.sectionflags	@""
	.align	4


	//----- nvinfo : EIATTR_CUDA_API_VERSION
	.align		4
        /*0000*/ 	.byte	0x04, 0x37
        /*0002*/ 	.short	(.L_1469 - .L_1468)
.L_1468:
        /*0004*/ 	.word	0x00000082


	//----- nvinfo : EIATTR_SW2861232_WAR
	.align		4
.L_1469:
        /*0008*/ 	.byte	0x01, 0x35
	.zero		2


	//----- nvinfo : EIATTR_PARAM_CBANK
	.align		4
        /*000c*/ 	.byte	0x04, 0x0a
        /*000e*/ 	.short	(.L_1471 - .L_1470)
	.align		4
.L_1470:
        /*0010*/ 	.word	index@(.nv.constant0._Z35group_norm_nhwc_fwd_one_pass_kernelI11Fp16IOFp16WLi64ELi16ELi256EEv26Group_norm_nhwc_fwd_params)
        /*0014*/ 	.short	0x0160
        /*0016*/ 	.short	0x00a0


	//----- nvinfo : EIATTR_CBANK_PARAM_SIZE
	.align		4
.L_1471:
        /*0018*/ 	.byte	0x03, 0x19
        /*001a*/ 	.short	0x00a0


	//----- nvinfo : EIATTR_KPARAM_INFO
	.align		4
        /*001c*/ 	.byte	0x04, 0x17
        /*001e*/ 	.short	(.L_1473 - .L_1472)
.L_1472:
        /*0020*/ 	.word	0x00000000
        /*0024*/ 	.short	0x0000
        /*0026*/ 	.short	0x0000
        /*0028*/ 	.byte	0x00, 0xf0, 0x81, 0x02


	//----- nvinfo : EIATTR_MAXREG_COUNT
	.align		4
.L_1473:
        /*002c*/ 	.byte	0x03, 0x1b
        /*002e*/ 	.short	0x00ff


	//----- nvinfo : EIATTR_NUM_BARRIERS
	.align		4
        /*0030*/ 	.byte	0x02, 0x4c
        /*0032*/ 	.byte	0x01
	.zero		1


	//----- nvinfo : EIATTR_MERCURY_ISA_VERSION
	.align		4
        /*0034*/ 	.byte	0x03, 0x5f
        /*0036*/ 	.short	0x0000


	//----- nvinfo : EIATTR_COOP_GROUP_MASK_REGIDS
	.align		4
        /*0038*/ 	.byte	0x04, 0x29
        /*003a*/ 	.short	(.L_1475 - .L_1474)


	//   ....[0]....
.L_1474:
        /*003c*/ 	.word	0xffffffff


	//   ....[1]....
        /*0040*/ 	.word	0xffffffff


	//   ....[2]....
        /*0044*/ 	.word	0xffffffff


	//   ....[3]....
        /*0048*/ 	.word	0xffffffff


	//   ....[4]....
        /*004c*/ 	.word	0xffffffff


	//   ....[5]....
        /*0050*/ 	.word	0xffffffff


	//   ....[6]....
        /*0054*/ 	.word	0xffffffff


	//   ....[7]....
        /*0058*/ 	.word	0xffffffff


	//   ....[8]....
        /*005c*/ 	.word	0xffffffff


	//   ....[9]....
        /*0060*/ 	.word	0xffffffff


	//----- nvinfo : EIATTR_COOP_GROUP_INSTR_OFFSETS
	.align		4
.L_1475:
        /*0064*/ 	.byte	0x04, 0x28
        /*0066*/ 	.short	(.L_1477 - .L_1476)


	//   ....[0]....
.L_1476:
        /*0068*/ 	.word	0x00000630


	//   ....[1]....
        /*006c*/ 	.word	0x00000640


	//   ....[2]....
        /*0070*/ 	.word	0x00000670


	//   ....[3]....
        /*0074*/ 	.word	0x00000690


	//   ....[4]....
        /*0078*/ 	.word	0x000006c0


	//   ....[5]....
        /*007c*/ 	.word	0x000006e0


	//   ....[6]....
        /*0080*/ 	.word	0x00000710


	//   ....[7]....
        /*0084*/ 	.word	0x00000730


	//   ....[8]....
        /*0088*/ 	.word	0x00000760


	//   ....[9]....
        /*008c*/ 	.word	0x00000780


	//----- nvinfo : EIATTR_EXIT_INSTR_OFFSETS
	.align		4
.L_1477:
        /*0090*/ 	.byte	0x04, 0x1c
        /*0092*/ 	.short	(.L_1479 - .L_1478)


	//   ....[0]....
.L_1478:
        /*0094*/ 	.word	0x00000060


	//   ....[1]....
        /*0098*/ 	.word	0x000019b0


	//----- nvinfo : EIATTR_MAX_THREADS
	.align		4
.L_1479:
        /*009c*/ 	.byte	0x04, 0x05
        /*009e*/ 	.short	(.L_1481 - .L_1480)
.L_1480:
        /*00a0*/ 	.word	0x00000100
        /*00a4*/ 	.word	0x00000001
        /*00a8*/ 	.word	0x00000001


	//----- nvinfo : EIATTR_CRS_STACK_SIZE
	.align		4
.L_1481:
        /*00ac*/ 	.byte	0x04, 0x1e
        /*00ae*/ 	.short	(.L_1483 - .L_1482)
.L_1482:
        /*00b0*/ 	.word	0x00000000
.L_1483:


//--------------------- .nv.info._Z35group_norm_nhwc_fwd_one_pass_kernelI11Fp16IOFp16WLi128ELi16ELi256EEv26Group_norm_nhwc_fwd_params --------------------------
	.section	.nv.info._Z35group_norm_nhwc_fwd_one_pass_kernelI11Fp16IOFp16WLi128ELi16ELi256EEv26Group_norm_nhwc_fwd_params,"",@"SHT_CUDA_INFO"
	.sectionflags	@""
	.align	4


	//----- nvinfo : EIATTR_CUDA_API_VERSION
	.align		4
        /*0000*/ 	.byte	0x04, 0x37
        /*0002*/ 	.short	(.L_1485 - .L_1484)
.L_1484:
        /*0004*/ 	.word	0x00000082


	//----- nvinfo : EIATTR_SW2861232_WAR
	.align		4
.L_1485:
        /*0008*/ 	.byte	0x01, 0x35
	.zero		2


	//----- nvinfo : EIATTR_PARAM_CBANK
	.align		4
        /*000c*/ 	.byte	0x04, 0x0a
        /*000e*/ 	.short	(.L_1487 - .L_1486)
	.align		4
.L_1486:
        /*0010*/ 	.word	index@(.nv.constant0._Z35group_norm_nhwc_fwd_one_pass_kernelI11Fp16IOFp16WLi128ELi16ELi256EEv26Group_norm_nhwc_fwd_params)
        /*0014*/ 	.short	0x0160
        /*0016*/ 	.short	0x00a0


	//----- nvinfo : EIATTR_CBANK_PARAM_SIZE
	.align		4
.L_1487:
        /*0018*/ 	.byte	0x03, 0x19
        /*001a*/ 	.short	0x00a0


	//----- nvinfo : EIATTR_KPARAM_INFO
	.align		4
        /*001c*/ 	.byte	0x04, 0x17
        /*001e*/ 	.short	(.L_1489 - .L_1488)
.L_1488:
        /*0020*/ 	.word	0x00000000
        /*0024*/ 	.short	0x0000
        /*0026*/ 	.short	0x0000
        /*0028*/ 	.byte	0x00, 0xf0, 0x81, 0x02


	//----- nvinfo : EIATTR_MAXREG_COUNT
	.align		4
.L_1489:
        /*002c*/ 	.byte	0x03, 0x1b
        /*002e*/ 	.short	0x00ff


	//----- nvinfo : EIATTR_NUM_BARRIERS
	.align		4
        /*0030*/ 	.byte	0x02, 0x4c
        /*0032*/ 	.byte	0x01
	.zero		1


	//----- nvinfo : EIATTR_MERCURY_ISA_VERSION
	.align		4
        /*0034*/ 	.byte	0x03, 0x5f
        /*0036*/ 	.short	0x0000


	//----- nvinfo : EIATTR_COOP_GROUP_MASK_REGIDS
	.align		4
        /*0038*/ 	.byte	0x04, 0x29
        /*003a*/ 	.short	(.L_1491 - .L_1490)


	//   ....[0]....
.L_1490:
        /*003c*/ 	.word	0xffffffff


	//   ....[1]....
        /*0040*/ 	.word	0xffffffff


	//   ....[2]....
        /*0044*/ 	.word	0xffffffff


	//   ....[3]....
        /*0048*/ 	.word	0xffffffff


	//   ....[4]....
        /*004c*/ 	.word	0xffffffff


	//   ....[5]....
        /*0050*/ 	.word	0xffffffff


	//   ....[6]....
        /*0054*/ 	.word	0xffffffff


	//   ....[7]....
        /*0058*/ 	.word	0xffffffff


	//   ....[8]....
        /*005c*/ 	.word	0xffffffff


	//   ....[9]....
        /*0060*/ 	.word	0xffffffff


	//----- nvinfo : EIATTR_COOP_GROUP_INSTR_OFFSETS
	.align		4
.L_1491:
        /*0064*/ 	.byte	0x04, 0x28
        /*0066*/ 	.short	(.L_1493 - .L_1492)


	//   ....[0]....
.L_1492:
        /*0068*/ 	.word	0x00000950


	//   ....[1]....
        /*006c*/ 	.word	0x00000960


	//   ....[2]....
        /*0070*/ 	.word	0x00000990


	//   ....[3]....
        /*0074*/ 	.word	0x000009a0


	//   ....[4]....
        /*0078*/ 	.word	0x000009e0


	//   ....[5]....
        /*007c*/ 	.word	0x000009f0


	//   ....[6]....
        /*0080*/ 	.word	0x00000a30


	//   ....[7]....
        /*0084*/ 	.word	0x00000a40


	//   ....[8]....
        /*0088*/ 	.word	0x00000a80


	//   ....[9]....
        /*008c*/ 	.word	0x00000a90


	//----- nvinfo : EIATTR_EXIT_INSTR_OFFSETS
	.align		4
.L_1493:
        /*0090*/ 	.byte	0x04, 0x1c
        /*0092*/ 	.short	(.L_1495 - .L_1494)


	//   ....[0]....
.L_1494:
        /*0094*/ 	.word	0x00000060


	//   ....[1]....
        /*0098*/ 	.word	0x00002950


	//----- nvinfo : EIATTR_MAX_THREADS
	.align		4
.L_1495:
        /*009c*/ 	.byte	0x04, 0x05
        /*009e*/ 	.short	(.L_1497 - .L_1496)
.L_1496:
        /*00a0*/ 	.word	0x00000100
        /*00a4*/ 	.word	0x00000001
        /*00a8*/ 	.word	0x00000001


	//----- nvinfo : EIATTR_CRS_STACK_SIZE
	.align		4
.L_1497:
        /*00ac*/ 	.byte	0x04, 0x1e
        /*00ae*/ 	.short	(.L_1499 - .L_1498)
.L_1498:
        /*00b0*/ 	.word	0x00000000
.L_1499:


//--------------------- .nv.info._Z35group_norm_nhwc_fwd_one_pass_kernelI11Fp16IOFp16WLi256ELi16ELi256EEv26Group_norm_nhwc_fwd_params --------------------------
	.section	.nv.info._Z35group_norm_nhwc_fwd_one_pass_kernelI11Fp16IOFp16WLi256ELi16ELi256EEv26Group_norm_nhwc_fwd_params,"",@"SHT_CUDA_INFO"
	.sectionflags	@""
	.align	4


	//----- nvinfo : EIATTR_CUDA_API_VERSION
	.align		4
        /*0000*/ 	.byte	0x04, 0x37
        /*0002*/ 	.short	(.L_1501 - .L_1500)
.L_1500:
        /*0004*/ 	.word	0x00000082


	//----- nvinfo : EIATTR_SW2861232_WAR
	.align		4
.L_1501:
        /*0008*/ 	.byte	0x01, 0x35
	.zero		2


	//----- nvinfo : EIATTR_PARAM_CBANK
	.align		4
        /*000c*/ 	.byte	0x04, 0x0a
        /*000e*/ 	.short	(.L_1503 - .L_1502)
	.align		4
.L_1502:
        /*0010*/ 	.word	index@(.nv.constant0._Z35group_norm_nhwc_fwd_one_pass_kernelI11Fp16IOFp16WLi256ELi16ELi256EEv26Group_norm_nhwc_fwd_params)
        /*0014*/ 	.short	0x0160
        /*0016*/ 	.short	0x00a0


	//----- nvinfo : EIATTR_CBANK_PARAM_SIZE
	.align		4
.L_1503:
        /*0018*/ 	.byte	0x03, 0x19
        /*001a*/ 	.short	0x00a0


	//----- nvinfo : EIATTR_KPARAM_INFO
	.align		4
        /*001c*/ 	.byte	0x04, 0x17
        /*001e*/ 	.short	(.L_1505 - .L_1504)
.L_1504:
        /*0020*/ 	.word	0x00000000
        /*0024*/ 	.short	0x0000
        /*0026*/ 	.short	0x0000
        /*0028*/ 	.byte	0x00, 0xf0, 0x81, 0x02


	//----- nvinfo : EIATTR_MAXREG_COUNT
	.align		4
.L_1505:
        /*002c*/ 	.byte	0x03, 0x1b
        /*002e*/ 	.short	0x00ff


	//----- nvinfo : EIATTR_NUM_BARRIERS
	.align		4
        /*0030*/ 	.byte	0x02, 0x4c
        /*0032*/ 	.byte	0x01
	.zero		1


	//----- nvinfo : EIATTR_MERCURY_ISA_VERSION
	.align		4
        /*0034*/ 	.byte	0x03, 0x5f
        /*0036*/ 	.short	0x0000


	//----- nvinfo : EIATTR_COOP_GROUP_MASK_REGIDS
	.align		4
        /*0038*/ 	.byte	0x04, 0x29
        /*003a*/ 	.short	(.L_1507 - .L_1506)


	//   ....[0]....
.L_1506:
        /*003c*/ 	.word	0xffffffff


	//   ....[1]....
        /*0040*/ 	.word	0xffffffff


	//   ....[2]....
        /*0044*/ 	.word	0xffffffff


	//   ....[3]....
        /*0048*/ 	.word	0xffffffff


	//   ....[4]....
        /*004c*/ 	.word	0xffffffff


	//   ....[5]....
        /*0050*/ 	.word	0xffffffff


	//   ....[6]....
        /*0054*/ 	.word	0xffffffff


	//   ....[7]....
        /*0058*/ 	.word	0xffffffff


	//   ....[8]....
        /*005c*/ 	.word	0xffffffff


	//   ....[9]....
        /*0060*/ 	.word	0xffffffff


	//----- nvinfo : EIATTR_COOP_GROUP_INSTR_OFFSETS
	.align		4
.L_1507:
        /*0064*/ 	.byte	0x04, 0x28
        /*0066*/ 	.short	(.L_1509 - .L_1508)


	//   ....[0]....
.L_1508:
        /*0068*/ 	.word	0x00000e40


	//   ....[1]....
        /*006c*/ 	.word	0x00000e50


	//   ....[2]....
        /*0070*/ 	.word	0x00000e80


	//   ....[3]....
        /*0074*/ 	.word	0x00000e90


	//   ....[4]....
        /*0078*/ 	.word	0x00000ed0


	//   ....[5]....
        /*007c*/ 	.word	0x00000ee0


	//   ....[6]....
        /*0080*/ 	.word	0x00000f20


	//   ....[7]....
        /*0084*/ 	.word	0x00000f30


	//   ....[8]....
        /*0088*/ 	.word	0x00000f70


	//   ....[9]....
        /*008c*/ 	.word	0x00000f80


	//----- nvinfo : EIATTR_EXIT_INSTR_OFFSETS
	.align		4
.L_1509:
        /*0090*/ 	.byte	0x04, 0x1c
        /*0092*/ 	.short	(.L_1511 - .L_1510)


	//   ....[0]....
.L_1510:
        /*0094*/ 	.word	0x00000070


	//   ....[1]....
        /*0098*/ 	.word	0x00003700


	//----- nvinfo : EIATTR_MAX_THREADS
	.align		4
.L_1511:
        /*009c*/ 	.byte	0x04, 0x05
        /*009e*/ 	.short	(.L_1513 - .L_1512)
.L_1512:
        /*00a0*/ 	.word	0x00000100
        /*00a4*/ 	.word	0x00000001
        /*00a8*/ 	.word	0x00000001


	//----- nvinfo : EIATTR_CRS_STACK_SIZE
	.align		4
.L_1513:
        /*00ac*/ 	.byte	0x04, 0x1e
        /*00ae*/ 	.short	(.L_1515 - .L_1514)
.L_1514:
        /*00b0*/ 	.word	0x00000000
.L_1515:


//--------------------- .nv.info._Z35group_norm_nhwc_fwd_one_pass_kernelI11Fp16IOFp16WLi512ELi16ELi256EEv26Group_norm_nhwc_fwd_params --------------------------
	.section	.nv.info._Z35group_norm_nhwc_fwd_one_pass_kernelI11Fp16IOFp16WLi512ELi16ELi256EEv26Group_norm_nhwc_fwd_params,"",@"SHT_CUDA_INFO"
	.sectionflags	@""
	.align	4


	//----- nvinfo : EIATTR_CUDA_API_VERSION
	.align		4
        /*0000*/ 	.byte	0x04, 0x37
        /*0002*/ 	.short	(.L_1517 - .L_1516)
.L_1516:
        /*0004*/ 	.word	0x00000082


	//----- nvinfo : EIATTR_SW2861232_WAR
	.align		4
.L_1517:
        /*0008*/ 	.byte	0x01, 0x35
	.zero		2


	//----- nvinfo : EIATTR_PARAM_CBANK
	.align		4
        /*000c*/ 	.byte	0x04, 0x0a
        /*000e*/ 	.short	(.L_1519 - .L_1518)
	.align		4
.L_1518:
        /*0010*/ 	.word	index@(.nv.constant0._Z35group_norm_nhwc_fwd_one_pass_kernelI11Fp16IOFp16WLi512ELi16ELi256EEv26Group_norm_nhwc_fwd_params)
        /*0014*/ 	.short	0x0160
        /*0016*/ 	.short	0x00a0


	//----- nvinfo : EIATTR_CBANK_PARAM_SIZE
	.align		4
.L_1519:
        /*0018*/ 	.byte	0x03, 0x19
        /*001a*/ 	.short	0x00a0


	//----- nvinfo : EIATTR_KPARAM_INFO
	.align		4
        /*001c*/ 	.byte	0x04, 0x17
        /*001e*/ 	.short	(.L_1521 - .L_1520)
.L_1520:
        /*0020*/ 	.word	0x00000000
        /*0024*/ 	.short	0x0000
        /*0026*/ 	.short	0x0000
        /*0028*/ 	.byte	0x00, 0xf0, 0x81, 0x02


	//----- nvinfo : EIATTR_MAXREG_COUNT
	.align		4
.L_1521:
        /*002c*/ 	.byte	0x03, 0x1b
        /*002e*/ 	.short	0x00ff


	//----- nvinfo : EIATTR_NUM_BARRIERS
	.align		4
        /*0030*/ 	.byte	0x02, 0x4c
        /*0032*/ 	.byte	0x01
	.zero		1


	//----- nvinfo : EIATTR_MERCURY_ISA_VERSION
	.align		4
        /*0034*/ 	.byte	0x03, 0x5f
        /*0036*/ 	.short	0x0000


	//----- nvinfo : EIATTR_COOP_GROUP_MASK_REGIDS
	.align		4
        /*0038*/ 	.byte	0x04, 0x29
        /*003a*/ 	.short	(.L_1523 - .L_1522)


	//   ....[0]....
.L_1522:
        /*003c*/ 	.word	0xffffffff


	//   ....[1]....
        /*0040*/ 	.word	0xffffffff


	//   ....[2]....
        /*0044*/ 	.word	0xffffffff


	//   ....[3]....
        /*0048*/ 	.word	0xffffffff


	//   ....[4]....
        /*004c*/ 	.word	0xffffffff


	//   ....[5]....
        /*0050*/ 	.word	0xffffffff


	//   ....[6]....
        /*0054*/ 	.word	0xffffffff


	//   ....[7]....
        /*0058*/ 	.word	0xffffffff


	//   ....[8]....
        /*005c*/ 	.word	0xffffffff


	//   ....[9]....
        /*0060*/ 	.word	0xffffffff


	//----- nvinfo : EIATTR_COOP_GROUP_INSTR_OFFSETS
	.align		4
.L_1523:
        /*0064*/ 	.byte	0x04, 0x28
        /*0066*/ 	.short	(.L_1525 - .L_1524)


	//   ....[0]....
.L_1524:
        /*0068*/ 	.word	0x000019f0


	//   ....[1]....
        /*006c*/ 	.word	0x00001a00


	//   ....[2]....
        /*0070*/ 	.word	0x00001a30


	//   ....[3]....
        /*0074*/ 	.word	0x00001a40


	//   ....[4]....
        /*0078*/ 	.word	0x00001a80


	//   ....[5]....
        /*007c*/ 	.word	0x00001a90


	//   ....[6]....
        /*0080*/ 	.word	0x00001ad0


	//   ....[7]....
        /*0084*/ 	.word	0x00001ae0


	//   ....[8]....
        /*0088*/ 	.word	0x00001b20


	//   ....[9]....
        /*008c*/ 	.word	0x00001b30


	//----- nvinfo : EIATTR_EXIT_INSTR_OFFSETS
	.align		4
.L_1525:
        /*0090*/ 	.byte	0x04, 0x1c
        /*0092*/ 	.short	(.L_1527 - .L_1526)


	//   ....[0]....
.L_1526:
        /*0094*/ 	.word	0x00000060


	//   ....[1]....
        /*0098*/ 	.word	0x00005390


	//----- nvinfo : EIATTR_MAX_THREADS
	.align		4
.L_1527:
        /*009c*/ 	.byte	0x04, 0x05
        /*009e*/ 	.short	(.L_1529 - .L_1528)
.L_1528:
        /*00a0*/ 	.word	0x00000100
        /*00a4*/ 	.word	0x00000001
        /*00a8*/ 	.word	0x00000001


	//----- nvinfo : EIATTR_CRS_STACK_SIZE
	.align		4
.L_1529:
        /*00ac*/ 	.byte	0x04, 0x1e
        /*00ae*/ 	.short	(.L_1531 - .L_1530)
.L_1530:
        /*00b0*/ 	.word	0x00000000
.L_1531:


//--------------------- .nv.info._Z35group_norm_nhwc_fwd_one_pass_kernelI11Fp32IOFp32WLi64ELi16ELi256EEv26Group_norm_nhwc_fwd_params --------------------------
	.section	.nv.info._Z35group_norm_nhwc_fwd_one_pass_kernelI11Fp32IOFp32WLi64ELi16ELi256EEv26Group_norm_nhwc_fwd_params,"",@"SHT_CUDA_INFO"
	.sectionflags	@""
	.align	4


	//----- nvinfo : EIATTR_CUDA_API_VERSION
	.align		4
        /*0000*/ 	.byte	0x04, 0x37
        /*0002*/ 	.short	(.L_1533 - .L_1532)
.L_1532:
        /*0004*/ 	.word	0x00000082


	//----- nvinfo : EIATTR_SW2861232_WAR
	.align		4
.L_1533:
        /*0008*/ 	.byte	0x01, 0x35
	.zero		2


	//----- nvinfo : EIATTR_PARAM_CBANK
	.align		4
        /*000c*/ 	.byte	0x04, 0x0a
        /*000e*/ 	.short	(.L_1535 - .L_1534)
	.align		4
.L_1534:
        /*0010*/ 	.word	index@(.nv.constant0._Z35group_norm_nhwc_fwd_one_pass_kernelI11Fp32IOFp32WLi64ELi16ELi256EEv26Group_norm_nhwc_fwd_params)
        /*0014*/ 	.short	0x0160
        /*0016*/ 	.short	0x00a0


	//----- nvinfo : EIATTR_CBANK_PARAM_SIZE
	.align		4
.L_1535:
        /*0018*/ 	.byte	0x03, 0x19
        /*001a*/ 	.short	0x00a0


	//----- nvinfo : EIATTR_KPARAM_INFO
	.align		4
        /*001c*/ 	.byte	0x04, 0x17
        /*001e*/ 	.short	(.L_1537 - .L_1536)
.L_1536:
        /*0020*/ 	.word	0x00000000
        /*0024*/ 	.short	0x0000
        /*0026*/ 	.short	0x0000
        /*0028*/ 	.byte	0x00, 0xf0, 0x81, 0x02


	//----- nvinfo : EIATTR_MAXREG_COUNT
	.align		4
.L_1537:
        /*002c*/ 	.byte	0x03, 0x1b
        /*002e*/ 	.short	0x00ff


	//----- nvinfo : EIATTR_NUM_BARRIERS
	.align		4
        /*0030*/ 	.byte	0x02, 0x4c
        /*0032*/ 	.byte	0x01
	.zero		1


	//----- nvinfo : EIATTR_MERCURY_ISA_VERSION
	.align		4
        /*0034*/ 	.byte	0x03, 0x5f
        /*0036*/ 	.short	0x0000


	//----- nvinfo : EIATTR_COOP_GROUP_MASK_REGIDS
	.align		4
        /*0038*/ 	.byte	0x04, 0x29
        /*003a*/ 	.short	(.L_1539 - .L_1538)


	//   ....[0]....
.L_1538:
        /*003c*/ 	.word	0xffffffff


	//   ....[1]....
        /*0040*/ 	.word	0xffffffff


	//   ....[2]....
        /*0044*/ 	.word	0xffffffff


	//   ....[3]....
        /*0048*/ 	.word	0xffffffff


	//   ....[4]....
        /*004c*/ 	.word	0xffffffff


	//   ....[5]....
        /*0050*/ 	.word	0xffffffff


	//   ....[6]....
        /*0054*/ 	.word	0xffffffff


	//   ....[7]....
        /*0058*/ 	.word	0xffffffff


	//   ....[8]....
        /*005c*/ 	.word	0xffffffff


	//   ....[9]....
        /*0060*/ 	.word	0xffffffff


	//----- nvinfo : EIATTR_COOP_GROUP_INSTR_OFFSETS
	.align		4
.L_1539:
        /*0064*/ 	.byte	0x04, 0x28
        /*0066*/ 	.short	(.L_1541 - .L_1540)


	//   ....[0]....
.L_1540:
        /*0068*/ 	.word	0x000005e0


	//   ....[1]....
        /*006c*/ 	.word	0x00000600


	//   ....[2]....
        /*0070*/ 	.word	0x00000620


	//   ....[3]....
        /*0074*/ 	.word	0x00000650


	//   ....[4]....
        /*0078*/ 	.word	0x00000670


	//   ....[5]....
        /*007c*/ 	.word	0x000006a0


	//   ....[6]....
        /*0080*/ 	.word	0x000006c0


	//   ....[7]....
        /*0084*/ 	.word	0x000006f0


	//   ....[8]....
        /*0088*/ 	.word	0x00000710


	//   ....[9]....
        /*008c*/ 	.word	0x00000740


	//----- nvinfo : EIATTR_EXIT_INSTR_OFFSETS
	.align		4
.L_1541:
        /*0090*/ 	.byte	0x04, 0x1c
        /*0092*/ 	.short	(.L_1543 - .L_1542)


	//   ....[0]....
.L_1542:
        /*0094*/ 	.word	0x00000060


	//   ....[1]....
        /*0098*/ 	.word	0x000018a0


	//----- nvinfo : EIATTR_MAX_THREADS
	.align		4
.L_1543:
        /*009c*/ 	.byte	0x04, 0x05
        /*009e*/ 	.short	(.L_1545 - .L_1544)
.L_1544:
        /*00a0*/ 	.word	0x00000100
        /*00a4*/ 	.word	0x00000001
        /*00a8*/ 	.word	0x00000001


	//----- nvinfo : EIATTR_CRS_STACK_SIZE
	.align		4
.L_1545:
        /*00ac*/ 	.byte	0x04, 0x1e
        /*00ae*/ 	.short	(.L_1547 - .L_1546)
.L_1546:
        /*00b0*/ 	.word	0x00000000
.L_1547:


//--------------------- .nv.info._Z35group_norm_nhwc_fwd_one_pass_kernelI11Fp32IOFp32WLi128ELi16ELi256EEv26Group_norm_nhwc_fwd_params --------------------------
	.section	.nv.info._Z35group_norm_nhwc_fwd_one_pass_kernelI11Fp32IOFp32WLi128ELi16ELi256EEv26Group_norm_nhwc_fwd_params,"",@"SHT_CUDA_INFO"
	.sectionflags	@""
	.align	4


	//----- nvinfo : EIATTR_CUDA_API_VERSION
	.align		4
        /*0000*/ 	.byte	0x04, 0x37
        /*0002*/ 	.short	(.L_1549 - .L_1548)
.L_1548:
        /*0004*/ 	.word	0x00000082


	//----- nvinfo : EIATTR_SW2861232_WAR
	.align		4
.L_1549:
        /*0008*/ 	.byte	0x01, 0x35
	.zero		2


	//----- nvinfo : EIATTR_PARAM_CBANK
	.align		4
        /*000c*/ 	.byte	0x04, 0x0a
        /*000e*/ 	.short	(.L_1551 - .L_1550)
	.align		4
.L_1550:
        /*0010*/ 	.word	index@(.nv.constant0._Z35group_norm_nhwc_fwd_one_pass_kernelI11Fp32IOFp32WLi128ELi16ELi256EEv26Group_norm_nhwc_fwd_params)
        /*0014*/ 	.short	0x0160
        /*0016*/ 	.short	0x00a0


	//----- nvinfo : EIATTR_CBANK_PARAM_SIZE
	.align		4
.L_1551:
        /*0018*/ 	.byte	0x03, 0x19
        /*001a*/ 	.short	0x00a0


	//----- nvinfo : EIATTR_KPARAM_INFO
	.align		4
        /*001c*/ 	.byte	0x04, 0x17
        /*001e*/ 	.short	(.L_1553 - .L_1552)
.L_1552:
        /*0020*/ 	.word	0x00000000
        /*0024*/ 	.short	0x0000
        /*0026*/ 	.short	0x0000
        /*0028*/ 	.byte	0x00, 0xf0, 0x81, 0x02


	//----- nvinfo : EIATTR_MAXREG_COUNT
	.align		4
.L_1553:
        /*002c*/ 	.byte	0x03, 0x1b
        /*002e*/ 	.short	0x00ff


	//----- nvinfo : EIATTR_NUM_BARRIERS
	.align		4
        /*0030*/ 	.byte	0x02, 0x4c
        /*0032*/ 	.byte	0x01
	.zero		1


	//----- nvinfo : EIATTR_MERCURY_ISA_VERSION
	.align		4
        /*0034*/ 	.byte	0x03, 0x5f
        /*0036*/ 	.short	0x0000


	//----- nvinfo : EIATTR_COOP_GROUP_MASK_REGIDS
	.align		4
        /*0038*/ 	.byte	0x04, 0x29
        /*003a*/ 	.short	(.L_1555 - .L_1554)


	//   ....[0]....
.L_1554:
        /*003c*/ 	.word	0xffffffff


	//   ....[1]....
        /*0040*/ 	.word	0xffffffff


	//   ....[2]....
        /*0044*/ 	.word	0xffffffff


	//   ....[3]....
        /*0048*/ 	.word	0xffffffff


	//   ....[4]....
        /*004c*/ 	.word	0xffffffff


	//   ....[5]....
        /*0050*/ 	.word	0xffffffff


	//   ....[6]....
        /*0054*/ 	.word	0xffffffff


	//   ....[7]....
        /*0058*/ 	.word	0xffffffff


	//   ....[8]....
        /*005c*/ 	.word	0xffffffff


	//   ....[9]....
        /*0060*/ 	.word	0xffffffff


	//----- nvinfo : EIATTR_COOP_GROUP_INSTR_OFFSETS
	.align		4
.L_1555:
        /*0064*/ 	.byte	0x04, 0x28
        /*0066*/ 	.short	(.L_1557 - .L_1556)


	//   ....[0]....
.L_1556:
        /*0068*/ 	.word	0x00000860


	//   ....[1]....
        /*006c*/ 	.word	0x00000870


	//   ....[2]....
        /*0070*/ 	.word	0x000008a0


	//   ....[3]....
        /*0074*/ 	.word	0x000008b0


	//   ....[4]....
        /*0078*/ 	.word	0x000008f0


	//   ....[5]....
        /*007c*/ 	.word	0x00000900


	//   ....[6]....
        /*0080*/ 	.word	0x00000940


	//   ....[7]....
        /*0084*/ 	.word	0x00000950


	//   ....[8]....
        /*0088*/ 	.word	0x00000990


	//   ....[9]....
        /*008c*/ 	.word	0x000009a0


	//----- nvinfo : EIATTR_EXIT_INSTR_OFFSETS
	.align		4
.L_1557:
        /*0090*/ 	.byte	0x04, 0x1c
        /*0092*/ 	.short	(.L_1559 - .L_1558)


	//   ....[0]....
.L_1558:
        /*0094*/ 	.word	0x00000060


	//   ....[1]....
        /*0098*/ 	.word	0x00001f40


	//----- nvinfo : EIATTR_MAX_THREADS
	.align		4
.L_1559:
        /*009c*/ 	.byte	0x04, 0x05
        /*009e*/ 	.short	(.L_1561 - .L_1560)
.L_1560:
        /*00a0*/ 	.word	0x00000100
        /*00a4*/ 	.word	0x00000001
        /*00a8*/ 	.word	0x00000001


	//----- nvinfo : EIATTR_CRS_STACK_SIZE
	.align		4
.L_1561:
        /*00ac*/ 	.byte	0x04, 0x1e
        /*00ae*/ 	.short	(.L_1563 - .L_1562)
.L_1562:
        /*00b0*/ 	.word	0x00000000
.L_1563:


//--------------------- .nv.info._Z35group_norm_nhwc_fwd_one_pass_kernelI11Fp32IOFp32WLi256ELi16ELi256EEv26Group_norm_nhwc_fwd_params --------------------------
	.section	.nv.info._Z35group_norm_nhwc_fwd_one_pass_kernelI11Fp32IOFp32WLi256ELi16ELi256EEv26Group_norm_nhwc_fwd_params,"",@"SHT_CUDA_INFO"
	.sectionflags	@""
	.align	4


	//----- nvinfo : EIATTR_CUDA_API_VERSION
	.align		4
        /*0000*/ 	.byte	0x04, 0x37
        /*0002*/ 	.short	(.L_1565 - .L_1564)
.L_1564:
        /*0004*/ 	.word	0x00000082


	//----- nvinfo : EIATTR_SW2861232_WAR
	.align		4
.L_1565:
        /*0008*/ 	.byte	0x01, 0x35
	.zero		2


	//----- nvinfo : EIATTR_PARAM_CBANK
	.align		4
        /*000c*/ 	.byte	0x04, 0x0a
        /*000e*/ 	.short	(.L_1567 - .L_1566)
	.align		4
.L_1566:
        /*0010*/ 	.word	index@(.nv.constant0._Z35group_norm_nhwc_fwd_one_pass_kernelI11Fp32IOFp32WLi256ELi16ELi256EEv26Group_norm_nhwc_fwd_params)
        /*0014*/ 	.short	0x0160
        /*0016*/ 	.short	0x00a0


	//----- nvinfo : EIATTR_CBANK_PARAM_SIZE
	.align		4
.L_1567:
        /*0018*/ 	.byte	0x03, 0x19
        /*001a*/ 	.short	0x00a0


	//----- nvinfo : EIATTR_KPARAM_INFO
	.align		4
        /*001c*/ 	.byte	0x04, 0x17
        /*001e*/ 	.short	(.L_1569 - .L_1568)
.L_1568:
        /*0020*/ 	.word	0x00000000
        /*0024*/ 	.short	0x0000
        /*0026*/ 	.short	0x0000
        /*0028*/ 	.byte	0x00, 0xf0, 0x81, 0x02


	//----- nvinfo : EIATTR_MAXREG_COUNT
	.align		4
.L_1569:
        /*002c*/ 	.byte	0x03, 0x1b
        /*002e*/ 	.short	0x00ff


	//----- nvinfo : EIATTR_NUM_BARRIERS
	.align		4
        /*0030*/ 	.byte	0x02, 0x4c
        /*0032*/ 	.byte	0x01
	.zero		1


	//----- nvinfo : EIATTR_MERCURY_ISA_VERSION
	.align		4
        /*0034*/ 	.byte	0x03, 0x5f
        /*0036*/ 	.short	0x0000


	//----- nvinfo : EIATTR_COOP_GROUP_MASK_REGIDS
	.align		4
        /*0038*/ 	.byte	0x04, 0x29
        /*003a*/ 	.short	(.L_1571 - .L_1570)


	//   ....[0]....
.L_1570:
        /*003c*/ 	.word	0xffffffff


	//   ....[1]....
        /*0040*/ 	.word	0xffffffff


	//   ....[2]....
        /*0044*/ 	.word	0xffffffff


	//   ....[3]....
        /*0048*/ 	.word	0xffffffff


	//   ....[4]....
        /*004c*/ 	.word	0xffffffff


	//   ....[5]....
        /*0050*/ 	.word	0xffffffff


	//   ....[6]....
        /*0054*/ 	.word	0xffffffff


	//   ....[7]....
        /*0058*/ 	.word	0xffffffff


	//   ....[8]....
        /*005c*/ 	.word	0xffffffff


	//   ....[9]....
        /*0060*/ 	.word	0xffffffff


	//----- nvinfo : EIATTR_COOP_GROUP_INSTR_OFFSETS
	.align		4
.L_1571:
        /*0064*/ 	.byte	0x04, 0x28
        /*0066*/ 	.short	(.L_1573 - .L_1572)


	//   ....[0]....
.L_1572:
        /*0068*/ 	.word	0x00000d50


	//   ....[1]....
        /*006c*/ 	.word	0x00000d60


	//   ....[2]....
        /*0070*/ 	.word	0x00000d90


	//   ....[3]....
        /*0074*/ 	.word	0x00000da0


	//   ....[4]....
        /*0078*/ 	.word	0x00000de0


	//   ....[5]....
        /*007c*/ 	.word	0x00000df0


	//   ....[6]....
        /*0080*/ 	.word	0x00000e30


	//   ....[7]....
        /*0084*/ 	.word	0x00000e40


	//   ....[8]....
        /*0088*/ 	.word	0x00000e80


	//   ....[9]....
        /*008c*/ 	.word	0x00000e90


	//----- nvinfo : EIATTR_EXIT_INSTR_OFFSETS
	.align		4
.L_1573:
        /*0090*/ 	.byte	0x04, 0x1c
        /*0092*/ 	.short	(.L_1575 - .L_1574)


	//   ....[0]....
.L_1574:
        /*0094*/ 	.word	0x00000070


	//   ....[1]....
        /*0098*/ 	.word	0x00003360


	//----- nvinfo : EIATTR_MAX_THREADS
	.align		4
.L_1575:
        /*009c*/ 	.byte	0x04, 0x05
        /*009e*/ 	.short	(.L_1577 - .L_1576)
.L_1576:
        /*00a0*/ 	.word	0x00000100
        /*00a4*/ 	.word	0x00000001
        /*00a8*/ 	.word	0x00000001


	//----- nvinfo : EIATTR_CRS_STACK_SIZE
	.align		4
.L_1577:
        /*00ac*/ 	.byte	0x04, 0x1e
        /*00ae*/ 	.short	(.L_1579 - .L_1578)
.L_1578:
        /*00b0*/ 	.word	0x00000000
.L_1579:


//--------------------- .nv.info._Z35group_norm_nhwc_fwd_one_pass_kernelI11Fp32IOFp32WLi512ELi16ELi256EEv26Group_norm_nhwc_fwd_params --------------------------
	.section	.nv.info._Z35group_norm_nhwc_fwd_one_pass_kernelI11Fp32IOFp32WLi512ELi16ELi256EEv26Group_norm_nhwc_fwd_params,"",@"SHT_CUDA_INFO"
	.sectionflags	@""
	.align	4


	//----- nvinfo : EIATTR_CUDA_API_VERSION
	.align		4
        /*0000*/ 	.byte	0x04, 0x37
        /*0002*/ 	.short	(.L_1581 - .L_1580)
.L_1580:
        /*0004*/ 	.word	0x00000082


	//----- nvinfo : EIATTR_SW2861232_WAR
	.align		4
.L_1581:
        /*0008*/ 	.byte	0x01, 0x35
	.zero		2


	//----- nvinfo : EIATTR_PARAM_CBANK
	.align		4
        /*000c*/ 	.byte	0x04, 0x0a
        /*000e*/ 	.short	(.L_1583 - .L_1582)
	.align		4
.L_1582:
        /*0010*/ 	.word	index@(.nv.constant0._Z35group_norm_nhwc_fwd_one_pass_kernelI11Fp32IOFp32WLi512ELi16ELi256EEv26Group_norm_nhwc_fwd_params)
        /*0014*/ 	.short	0x0160
        /*0016*/ 	.short	0x00a0


	//----- nvinfo : EIATTR_CBANK_PARAM_SIZE
	.align		4
.L_1583:
        /*0018*/ 	.byte	0x03, 0x19
        /*001a*/ 	.short	0x00a0


	//----- nvinfo : EIATTR_KPARAM_INFO
	.align		4
        /*001c*/ 	.byte	0x04, 0x17
        /*001e*/ 	.short	(.L_1585 - .L_1584)
.L_1584:
        /*0020*/ 	.word	0x00000000
        /*0024*/ 	.short	0x0000
        /*0026*/ 	.short	0x0000
        /*0028*/ 	.byte	0x00, 0xf0, 0x81, 0x02


	//----- nvinfo : EIATTR_MAXREG_COUNT
	.align		4
.L_1585:
        /*002c*/ 	.byte	0x03, 0x1b
        /*002e*/ 	.short	0x00ff


	//----- nvinfo : EIATTR_NUM_BARRIERS
	.align		4
        /*0030*/ 	.byte	0x02, 0x4c
        /*0032*/ 	.byte	0x01
	.zero		1


	//----- nvinfo : EIATTR_MERCURY_ISA_VERSION
	.align		4
        /*0034*/ 	.byte	0x03, 0x5f
        /*0036*/ 	.short	0x0000


	//----- nvinfo : EIATTR_COOP_GROUP_MASK_REGIDS
	.align		4
        /*0038*/ 	.byte	0x04, 0x29
        /*003a*/ 	.short	(.L_1587 - .L_1586)


	//   ....[0]....
.L_1586:
        /*003c*/ 	.word	0xffffffff


	//   ....[1]....
        /*0040*/ 	.word	0xffffffff


	//   ....[2]....
        /*0044*/ 	.word	0xffffffff


	//   ....[3]....
        /*0048*/ 	.word	0xffffffff


	//   ....[4]....
        /*004c*/ 	.word	0xffffffff


	//   ....[5]....
        /*0050*/ 	.word	0xffffffff


	//   ....[6]....
        /*0054*/ 	.word	0xffffffff


	//   ....[7]....
        /*0058*/ 	.word	0xffffffff


	//   ....[8]....
        /*005c*/ 	.word	0xffffffff


	//   ....[9]....
        /*0060*/ 	.word	0xffffffff


	//----- nvinfo : EIATTR_COOP_GROUP_INSTR_OFFSETS
	.align		4
.L_1587:
        /*0064*/ 	.byte	0x04, 0x28
        /*0066*/ 	.short	(.L_1589 - .L_1588)


	//   ....[0]....
.L_1588:
        /*0068*/ 	.word	0x000018a0


	//   ....[1]....
        /*006c*/ 	.word	0x000018b0


	//   ....[2]....
        /*0070*/ 	.word	0x000018e0


	//   ....[3]....
        /*0074*/ 	.word	0x000018f0


	//   ....[4]....
        /*0078*/ 	.word	0x00001930


	//   ....[5]....
        /*007c*/ 	.word	0x00001940


	//   ....[6]....
        /*0080*/ 	.word	0x00001980


	//   ....[7]....
        /*0084*/ 	.word	0x00001990


	//   ....[8]....
        /*0088*/ 	.word	0x000019d0


	//   ....[9]....
        /*008c*/ 	.word	0x000019e0


	//----- nvinfo : EIATTR_EXIT_INSTR_OFFSETS
	.align		4
.L_1589:
        /*0090*/ 	.byte	0x04, 0x1c
        /*0092*/ 	.short	(.L_1591 - .L_1590)


	//   ....[0]....
.L_1590:
        /*0094*/ 	.word	0x00000060


	//   ....[1]....
        /*0098*/ 	.word	0x000045f0


	//----- nvinfo : EIATTR_MAX_THREADS
	.align		4
.L_1591:
        /*009c*/ 	.byte	0x04, 0x05
        /*009e*/ 	.short	(.L_1593 - .L_1592)
.L_1592:
        /*00a0*/ 	.word	0x00000100
        /*00a4*/ 	.word	0x00000001
        /*00a8*/ 	.word	0x00000001


	//----- nvinfo : EIATTR_CRS_STACK_SIZE
	.align		4
.L_1593:
        /*00ac*/ 	.byte	0x04, 0x1e
        /*00ae*/ 	.short	(.L_1595 - .L_1594)
.L_1594:
        /*00b0*/ 	.word	0x00000000
.L_1595:


//--------------------- .nv.info._Z35group_norm_nhwc_fwd_one_pass_kernelI11Fp32IOBf16WLi64ELi16ELi256EEv26Group_norm_nhwc_fwd_params --------------------------
	.section	.nv.info._Z35group_norm_nhwc_fwd_one_pass_kernelI11Fp32IOBf16WLi64ELi16ELi256EEv26Group_norm_nhwc_fwd_params,"",@"SHT_CUDA_INFO"
	.sectionflags	@""
	.align	4


	//----- nvinfo : EIATTR_CUDA_API_VERSION
	.align		4
        /*0000*/ 	.byte	0x04, 0x37
        /*0002*/ 	.short	(.L_1597 - .L_1596)
.L_1596:
        /*0004*/ 	.word	0x00000082


	//----- nvinfo : EIATTR_SW2861232_WAR
	.align		4
.L_1597:
        /*0008*/ 	.byte	0x01, 0x35
	.zero		2


	//----- nvinfo : EIATTR_PARAM_CBANK
	.align		4
        /*000c*/ 	.byte	0x04, 0x0a
        /*000e*/ 	.short	(.L_1599 - .L_1598)
	.align		4
.L_1598:
        /*0010*/ 	.word	index@(.nv.constant0._Z35group_norm_nhwc_fwd_one_pass_kernelI11Fp32IOBf16WLi64ELi16ELi256EEv26Group_norm_nhwc_fwd_params)
        /*0014*/ 	.short	0x0160
        /*0016*/ 	.short	0x00a0


	//----- nvinfo : EIATTR_CBANK_PARAM_SIZE
	.align		4
.L_1599:
        /*0018*/ 	.byte	0x03, 0x19
        /*001a*/ 	.short	0x00a0


	//----- nvinfo : EIATTR_KPARAM_INFO
	.align		4
        /*001c*/ 	.byte	0x04, 0x17
        /*001e*/ 	.short	(.L_1601 - .L_1600)
.L_1600:
        /*0020*/ 	.word	0x00000000
        /*0024*/ 	.short	0x0000
        /*0026*/ 	.short	0x0000
        /*0028*/ 	.byte	0x00, 0xf0, 0x81, 0x02


	//----- nvinfo : EIATTR_MAXREG_COUNT
	.align		4
.L_1601:
        /*002c*/ 	.byte	0x03, 0x1b
        /*002e*/ 	.short	0x00ff


	//----- nvinfo : EIATTR_NUM_BARRIERS
	.align		4
        /*0030*/ 	.byte	0x02, 0x4c
        /*0032*/ 	.byte	0x01
	.zero		1


	//----- nvinfo : EIATTR_MERCURY_ISA_VERSION
	.align		4
        /*0034*/ 	.byte	0x03, 0x5f
        /*0036*/ 	.short	0x0000


	//----- nvinfo : EIATTR_COOP_GROUP_MASK_REGIDS
	.align		4
        /*0038*/ 	.byte	0x04, 0x29
        /*003a*/ 	.short	(.L_1603 - .L_1602)


	//   ....[0]....
.L_1602:
        /*003c*/ 	.word	0xffffffff


	//   ....[1]....
        /*0040*/ 	.word	0xffffffff


	//   ....[2]....
        /*0044*/ 	.word	0xffffffff


	//   ....[3]....
        /*0048*/ 	.word	0xffffffff


	//   ....[4]....
        /*004c*/ 	.word	0xffffffff


	//   ....[5]....
        /*0050*/ 	.word	0xffffffff


	//   ....[6]....
        /*0054*/ 	.word	0xffffffff


	//   ....[7]....
        /*0058*/ 	.word	0xffffffff


	//   ....[8]....
        /*005c*/ 	.word	0xffffffff


	//   ....[9]....
        /*0060*/ 	.word	0xffffffff


	//----- nvinfo : EIATTR_COOP_GROUP_INSTR_OFFSETS
	.align		4
.L_1603:
        /*0064*/ 	.byte	0x04, 0x28
        /*0066*/ 	.short	(.L_1605 - .L_1604)


	//   ....[0]....
.L_1604:
        /*0068*/ 	.word	0x000005e0


	//   ....[1]....
        /*006c*/ 	.word	0x00000600


	//   ....[2]....
        /*0070*/ 	.word	0x00000620


	//   ....[3]....
        /*0074*/ 	.word	0x00000650


	//   ....[4]....
        /*0078*/ 	.word	0x00000670


	//   ....[5]....
        /*007c*/ 	.word	0x000006a0


	//   ....[6]....
        /*0080*/ 	.word	0x000006c0


	//   ....[7]....
        /*0084*/ 	.word	0x000006f0


	//   ....[8]....
        /*0088*/ 	.word	0x00000710


	//   ....[9]....
        /*008c*/ 	.word	0x00000740


	//----- nvinfo : EIATTR_EXIT_INSTR_OFFSETS
	.align		4
.L_1605:
        /*0090*/ 	.byte	0x04, 0x1c
        /*0092*/ 	.short	(.L_1607 - .L_1606)


	//   ....[0]....
.L_1606:
        /*0094*/ 	.word	0x00000060


	//   ....[1]....
        /*0098*/ 	.word	0x00001900


	//----- nvinfo : EIATTR_MAX_THREADS
	.align		4
.L_1607:
        /*009c*/ 	.byte	0x04, 0x05
        /*009e*/ 	.short	(.L_1609 - .L_1608)
.L_1608:
        /*00a0*/ 	.word	0x00000100
        /*00a4*/ 	.word	0x00000001
        /*00a8*/ 	.word	0x00000001


	//----- nvinfo : EIATTR_CRS_STACK_SIZE
	.align		4
.L_1609:
        /*00ac*/ 	.byte	0x04, 0x1e
        /*00ae*/ 	.short	(.L_1611 - .L_1610)
.L_1610:
        /*00b0*/ 	.word	0x00000000
.L_1611:


//--------------------- .nv.info._Z35group_norm_nhwc_fwd_one_pass_kernelI11Fp32IOBf16WLi128ELi16ELi256EEv26Group_norm_nhwc_fwd_params --------------------------
	.section	.nv.info._Z35group_norm_nhwc_fwd_one_pass_kernelI11Fp32IOBf16WLi128ELi16ELi256EEv26Group_norm_nhwc_fwd_params,"",@"SHT_CUDA_INFO"
	.sectionflags	@""
	.align	4


	//----- nvinfo : EIATTR_CUDA_API_VERSION
	.align		4
        /*0000*/ 	.byte	0x04, 0x37
        /*0002*/ 	.short	(.L_1613 - .L_1612)
.L_1612:
        /*0004*/ 	.word	0x00000082


	//----- nvinfo : EIATTR_SW2861232_WAR
	.align		4
.L_1613:
        /*0008*/ 	.byte	0x01, 0x35
	.zero		2


	//----- nvinfo : EIATTR_PARAM_CBANK
	.align		4
        /*000c*/ 	.byte	0x04, 0x0a
        /*000e*/ 	.short	(.L_1615 - .L_1614)
	.align		4
.L_1614:
        /*0010*/ 	.word	index@(.nv.constant0._Z35group_norm_nhwc_fwd_one_pass_kernelI11Fp32IOBf16WLi128ELi16ELi256EEv26Group_norm_nhwc_fwd_params)
        /*0014*/ 	.short	0x0160
        /*0016*/ 	.short	0x00a0


	//----- nvinfo : EIATTR_CBANK_PARAM_SIZE
	.align		4
.L_1615:
        /*0018*/ 	.byte	0x03, 0x19
        /*001a*/ 	.short	0x00a0


	//----- nvinfo : EIATTR_KPARAM_INFO
	.align		4
        /*001c*/ 	.byte	0x04, 0x17
        /*001e*/ 	.short	(.L_1617 - .L_1616)
.L_1616:
        /*0020*/ 	.word	0x00000000
        /*0024*/ 	.short	0x0000
        /*0026*/ 	.short	0x0000
        /*0028*/ 	.byte	0x00, 0xf0, 0x81, 0x02


	//----- nvinfo : EIATTR_MAXREG_COUNT
	.align		4
.L_1617:
        /*002c*/ 	.byte	0x03, 0x1b
        /*002e*/ 	.short	0x00ff


	//----- nvinfo : EIATTR_NUM_BARRIERS
	.align		4
        /*0030*/ 	.byte	0x02, 0x4c
        /*0032*/ 	.byte	0x01
	.zero		1


	//----- nvinfo : EIATTR_MERCURY_ISA_VERSION
	.align		4
        /*0034*/ 	.byte	0x03, 0x5f
        /*0036*/ 	.short	0x0000


	//----- nvinfo : EIATTR_COOP_GROUP_MASK_REGIDS
	.align		4
        /*0038*/ 	.byte	0x04, 0x29
        /*003a*/ 	.short	(.L_1619 - .L_1618)


	//   ....[0]....
.L_1618:
        /*003c*/ 	.word	0xffffffff


	//   ....[1]....
        /*0040*/ 	.word	0xffffffff


	//   ....[2]....
        /*0044*/ 	.word	0xffffffff


	//   ....[3]....
        /*0048*/ 	.word	0xffffffff


	//   ....[4]....
        /*004c*/ 	.word	0xffffffff


	//   ....[5]....
        /*0050*/ 	.word	0xffffffff


	//   ....[6]....
        /*0054*/ 	.word	0xffffffff


	//   ....[7]....
        /*0058*/ 	.word	0xffffffff


	//   ....[8]....
        /*005c*/ 	.word	0xffffffff


	//   ....[9]....
        /*0060*/ 	.word	0xffffffff


	//----- nvinfo : EIATTR_COOP_GROUP_INSTR_OFFSETS
	.align		4
.L_1619:
        /*0064*/ 	.byte	0x04, 0x28
        /*0066*/ 	.short	(.L_1621 - .L_1620)


	//   ....[0]....
.L_1620:
        /*0068*/ 	.word	0x00000860


	//   ....[1]....
        /*006c*/ 	.word	0x00000870


	//   ....[2]....
        /*0070*/ 	.word	0x000008a0


	//   ....[3]....
        /*0074*/ 	.word	0x000008b0


	//   ....[4]....
        /*0078*/ 	.word	0x000008f0


	//   ....[5]....
        /*007c*/ 	.word	0x00000900


	//   ....[6]....
        /*0080*/ 	.word	0x00000940


	//   ....[7]....
        /*0084*/ 	.word	0x00000950


	//   ....[8]....
        /*0088*/ 	.word	0x00000990


	//   ....[9]....
        /*008c*/ 	.word	0x000009a0


	//----- nvinfo : EIATTR_EXIT_INSTR_OFFSETS
	.align		4
.L_1621:
        /*0090*/ 	.byte	0x04, 0x1c
        /*0092*/ 	.short	(.L_1623 - .L_1622)


	//   ....[0]....
.L_1622:
        /*0094*/ 	.word	0x00000060


	//   ....[1]....
        /*0098*/ 	.word	0x00001fa0


	//----- nvinfo : EIATTR_MAX_THREADS
	.align		4
.L_1623:
        /*009c*/ 	.byte	0x04, 0x05
        /*009e*/ 	.short	(.L_1625 - .L_1624)
.L_1624:
        /*00a0*/ 	.word	0x00000100
        /*00a4*/ 	.word	0x00000001
        /*00a8*/ 	.word	0x00000001


	//----- nvinfo : EIATTR_CRS_STACK_SIZE
	.align		4
.L_1625:
        /*00ac*/ 	.byte	0x04, 0x1e
        /*00ae*/ 	.short	(.L_1627 - .L_1626)
.L_1626:
        /*00b0*/ 	.word	0x00000000
.L_1627:


//--------------------- .nv.info._Z35group_norm_nhwc_fwd_one_pass_kernelI11Fp32IOBf16WLi256ELi16ELi256EEv26Group_norm_nhwc_fwd_params --------------------------
	.section	.nv.info._Z35group_norm_nhwc_fwd_one_pass_kernelI11Fp32IOBf16WLi256ELi16ELi256EEv26Group_norm_nhwc_fwd_params,"",@"SHT_CUDA_INFO"
	.sectionflags	@""
	.align	4


	//----- nvinfo : EIATTR_CUDA_API_VERSION
	.align		4
        /*0000*/ 	.byte	0x04, 0x37
        /*0002*/ 	.short	(.L_1629 - .L_1628)
.L_1628:
        /*0004*/ 	.word	0x00000082


	//----- nvinfo : EIATTR_SW2861232_WAR
	.align		4
.L_1629:
        /*0008*/ 	.byte	0x01, 0x35
	.zero		2


	//----- nvinfo : EIATTR_PARAM_CBANK
	.align		4
        /*000c*/ 	.byte	0x04, 0x0a
        /*000e*/ 	.short	(.L_1631 - .L_1630)
	.align		4
.L_1630:
        /*0010*/ 	.word	index@(.nv.constant0._Z35group_norm_nhwc_fwd_one_pass_kernelI11Fp32IOBf16WLi256ELi16ELi256EEv26Group_norm_nhwc_fwd_params)
        /*0014*/ 	.short	0x0160
        /*0016*/ 	.short	0x00a0


	//----- nvinfo : EIATTR_CBANK_PARAM_SIZE
	.align		4
.L_1631:
        /*0018*/ 	.byte	0x03, 0x19
        /*001a*/ 	.short	0x00a0


	//----- nvinfo : EIATTR_KPARAM_INFO
	.align		4
        /*001c*/ 	.byte	0x04, 0x17
        /*001e*/ 	.short	(.L_1633 - .L_1632)
.L_1632:
        /*0020*/ 	.word	0x00000000
        /*0024*/ 	.short	0x0000
        /*0026*/ 	.short	0x0000
        /*0028*/ 	.byte	0x00, 0xf0, 0x81, 0x02


	//----- nvinfo : EIATTR_MAXREG_COUNT
	.align		4
.L_1633:
        /*002c*/ 	.byte	0x03, 0x1b
        /*002e*/ 	.short	0x00ff


	//----- nvinfo : EIATTR_NUM_BARRIERS
	.align		4
        /*0030*/ 	.byte	0x02, 0x4c
        /*0032*/ 	.byte	0x01
	.zero		1


	//----- nvinfo : EIATTR_MERCURY_ISA_VERSION
	.align		4
        /*0034*/ 	.byte	0x03, 0x5f
        /*0036*/ 	.short	0x0000


	//----- nvinfo : EIATTR_COOP_GROUP_MASK_REGIDS
	.align		4
        /*0038*/ 	.byte	0x04, 0x29
        /*003a*/ 	.short	(.L_1635 - .L_1634)


	//   ....[0]....
.L_1634:
        /*003c*/ 	.word	0xffffffff


	//   ....[1]....
        /*0040*/ 	.word	0xffffffff


	//   ....[2]....
        /*0044*/ 	.word	0xffffffff


	//   ....[3]....
        /*0048*/ 	.word	0xffffffff


	//   ....[4]....
        /*004c*/ 	.word	0xffffffff


	//   ....[5]....
        /*0050*/ 	.word	0xffffffff


	//   ....[6]....
        /*0054*/ 	.word	0xffffffff


	//   ....[7]....
        /*0058*/ 	.word	0xffffffff


	//   ....[8]....
        /*005c*/ 	.word	0xffffffff


	//   ....[9]....
        /*0060*/ 	.word	0xffffffff


	//----- nvinfo : EIATTR_COOP_GROUP_INSTR_OFFSETS
	.align		4
.L_1635:
        /*0064*/ 	.byte	0x04, 0x28
        /*0066*/ 	.short	(.L_1637 - .L_1636)


	//   ....[0]....
.L_1636:
        /*0068*/ 	.word	0x00000d50


	//   ....[1]....
        /*006c*/ 	.word	0x00000d60


	//   ....[2]....
        /*0070*/ 	.word	0x00000d90


	//   ....[3]....
        /*0074*/ 	.word	0x00000da0


	//   ....[4]....
        /*0078*/ 	.word	0x00000de0


	//   ....[5]....
        /*007c*/ 	.word	0x00000df0


	//   ....[6]....
        /*0080*/ 	.word	0x00000e30


	//   ....[7]....
        /*0084*/ 	.word	0x00000e40


	//   ....[8]....
        /*0088*/ 	.word	0x00000e80


	//   ....[9]....
        /*008c*/ 	.word	0x00000e90


	//----- nvinfo : EIATTR_EXIT_INSTR_OFFSETS
	.align		4
.L_1637:
        /*0090*/ 	.byte	0x04, 0x1c
        /*0092*/ 	.short	(.L_1639 - .L_1638)


	//   ....[0]....
.L_1638:
        /*0094*/ 	.word	0x00000070


	//   ....[1]....
        /*0098*/ 	.word	0x000033c0


	//----- nvinfo : EIATTR_MAX_THREADS
	.align		4
.L_1639:
        /*009c*/ 	.byte	0x04, 0x05
        /*009e*/ 	.short	(.L_1641 - .L_1640)
.L_1640:
        /*00a0*/ 	.word	0x00000100
        /*00a4*/ 	.word	0x00000001
        /*00a8*/ 	.word	0x00000001


	//----- nvinfo : EIATTR_CRS_STACK_SIZE
	.align		4
.L_1641:
        /*00ac*/ 	.byte	0x04, 0x1e
        /*00ae*/ 	.short	(.L_1643 - .L_1642)
.L_1642:
        /*00b0*/ 	.word	0x00000000
.L_1643:


//--------------------- .nv.info._Z35group_norm_nhwc_fwd_one_pass_kernelI11Fp32IOBf16WLi512ELi16ELi256EEv26Group_norm_nhwc_fwd_params --------------------------
	.section	.nv.info._Z35group_norm_nhwc_fwd_one_pass_kernelI11Fp32IOBf16WLi512ELi16ELi256EEv26Group_norm_nhwc_fwd_params,"",@"SHT_CUDA_INFO"
	.sectionflags	@""
	.align	4


	//----- nvinfo : EIATTR_CUDA_API_VERSION
	.align		4
        /*0000*/ 	.byte	0x04, 0x37
        /*0002*/ 	.short	(.L_1645 - .L_1644)
.L_1644:
        /*0004*/ 	.word	0x00000082


	//----- nvinfo : EIATTR_SW2861232_WAR
	.align		4
.L_1645:
        /*0008*/ 	.byte	0x01, 0x35
	.zero		2


	//----- nvinfo : EIATTR_PARAM_CBANK
	.align		4
        /*000c*/ 	.byte	0x04, 0x0a
        /*000e*/ 	.short	(.L_1647 - .L_1646)
	.align		4
.L_1646:
        /*0010*/ 	.word	index@(.nv.constant0._Z35group_norm_nhwc_fwd_one_pass_kernelI11Fp32IOBf16WLi512ELi16ELi256EEv26Group_norm_nhwc_fwd_params)
        /*0014*/ 	.short	0x0160
        /*0016*/ 	.short	0x00a0


	//----- nvinfo : EIATTR_CBANK_PARAM_SIZE
	.align		4
.L_1647:
        /*0018*/ 	.byte	0x03, 0x19
        /*001a*/ 	.short	0x00a0


	//----- nvinfo : EIATTR_KPARAM_INFO
	.align		4
        /*001c*/ 	.byte	0x04, 0x17
        /*001e*/ 	.short	(.L_1649 - .L_1648)
.L_1648:
        /*0020*/ 	.word	0x00000000
        /*0024*/ 	.short	0x0000
        /*0026*/ 	.short	0x0000
        /*0028*/ 	.byte	0x00, 0xf0, 0x81, 0x02


	//----- nvinfo : EIATTR_MAXREG_COUNT
	.align		4
.L_1649:
        /*002c*/ 	.byte	0x03, 0x1b
        /*002e*/ 	.short	0x00ff


	//----- nvinfo : EIATTR_NUM_BARRIERS
	.align		4
        /*0030*/ 	.byte	0x02, 0x4c
        /*0032*/ 	.byte	0x01
	.zero		1


	//----- nvinfo : EIATTR_MERCURY_ISA_VERSION
	.align		4
        /*0034*/ 	.byte	0x03, 0x5f
        /*0036*/ 	.short	0x0000


	//----- nvinfo : EIATTR_COOP_GROUP_MASK_REGIDS
	.align		4
        /*0038*/ 	.byte	0x04, 0x29
        /*003a*/ 	.short	(.L_1651 - .L_1650)


	//   ....[0]....
.L_1650:
        /*003c*/ 	.word	0xffffffff


	//   ....[1]....
        /*0040*/ 	.word	0xffffffff


	//   ....[2]....
        /*0044*/ 	.word	0xffffffff


	//   ....[3]....
        /*0048*/ 	.word	0xffffffff


	//   ....[4]....
        /*004c*/ 	.word	0xffffffff


	//   ....[5]....
        /*0050*/ 	.word	0xffffffff


	//   ....[6]....
        /*0054*/ 	.word	0xffffffff


	//   ....[7]....
        /*0058*/ 	.word	0xffffffff


	//   ....[8]....
        /*005c*/ 	.word	0xffffffff


	//   ....[9]....
        /*0060*/ 	.word	0xffffffff


	//----- nvinfo : EIATTR_COOP_GROUP_INSTR_OFFSETS
	.align		4
.L_1651:
        /*0064*/ 	.byte	0x04, 0x28
        /*0066*/ 	.short	(.L_1653 - .L_1652)


	//   ....[0]....
.L_1652:
        /*0068*/ 	.word	0x000018b0


	//   ....[1]....
        /*006c*/ 	.word	0x000018c0


	//   ....[2]....
        /*0070*/ 	.word	0x000018f0


	//   ....[3]....
        /*0074*/ 	.word	0x00001900


	//   ....[4]....
        /*0078*/ 	.word	0x00001940


	//   ....[5]....
        /*007c*/ 	.word	0x00001950


	//   ....[6]....
        /*0080*/ 	.word	0x00001990


	//   ....[7]....
        /*0084*/ 	.word	0x000019a0


	//   ....[8]....
        /*0088*/ 	.word	0x000019e0


	//   ....[9]....
        /*008c*/ 	.word	0x000019f0


	//----- nvinfo : EIATTR_EXIT_INSTR_OFFSETS
	.align		4
.L_1653:
        /*0090*/ 	.byte	0x04, 0x1c
        /*0092*/ 	.short	(.L_1655 - .L_1654)


	//   ....[0]....
.L_1654:
        /*0094*/ 	.word	0x00000060


	//   ....[1]....
        /*0098*/ 	.word	0x00004660


	//----- nvinfo : EIATTR_MAX_THREADS
	.align		4
.L_1655:
        /*009c*/ 	.byte	0x04, 0x05
        /*009e*/ 	.short	(.L_1657 - .L_1656)
.L_1656:
        /*00a0*/ 	.word	0x00000100
        /*00a4*/ 	.word	0x00000001
        /*00a8*/ 	.word	0x00000001


	//----- nvinfo : EIATTR_CRS_STACK_SIZE
	.align		4
.L_1657:
        /*00ac*/ 	.byte	0x04, 0x1e
        /*00ae*/ 	.short	(.L_1659 - .L_1658)
.L_1658:
        /*00b0*/ 	.word	0x00000000
.L_1659:


//--------------------- .nv.info._Z35group_norm_nhwc_fwd_one_pass_kernelI11Fp32IOFp16WLi64ELi16ELi256EEv26Group_norm_nhwc_fwd_params --------------------------
	.section	.nv.info._Z35group_norm_nhwc_fwd_one_pass_kernelI11Fp32IOFp16WLi64ELi16ELi256EEv26Group_norm_nhwc_fwd_params,"",@"SHT_CUDA_INFO"
	.sectionflags	@""
	.align	4


	//----- nvinfo : EIATTR_CUDA_API_VERSION
	.align		4
        /*0000*/ 	.byte	0x04, 0x37
        /*0002*/ 	.short	(.L_1661 - .L_1660)
.L_1660:
        /*0004*/ 	.word	0x00000082


	//----- nvinfo : EIATTR_SW2861232_WAR
	.align		4
.L_1661:
        /*0008*/ 	.byte	0x01, 0x35
	.zero		2


	//----- nvinfo : EIATTR_PARAM_CBANK
	.align		4
        /*000c*/ 	.byte	0x04, 0x0a
        /*000e*/ 	.short	(.L_1663 - .L_1662)
	.align		4
.L_1662:
        /*0010*/ 	.word	index@(.nv.constant0._Z35group_norm_nhwc_fwd_one_pass_kernelI11Fp32IOFp16WLi64ELi16ELi256EEv26Group_norm_nhwc_fwd_params)
        /*0014*/ 	.short	0x0160
        /*0016*/ 	.short	0x00a0


	//----- nvinfo : EIATTR_CBANK_PARAM_SIZE
	.align		4
.L_1663:
        /*0018*/ 	.byte	0x03, 0x19
        /*001a*/ 	.short	0x00a0


	//----- nvinfo : EIATTR_KPARAM_INFO
	.align		4
        /*001c*/ 	.byte	0x04, 0x17
        /*001e*/ 	.short	(.L_1665 - .L_1664)
.L_1664:
        /*0020*/ 	.word	0x00000000
        /*0024*/ 	.short	0x0000
        /*0026*/ 	.short	0x0000
        /*0028*/ 	.byte	0x00, 0xf0, 0x81, 0x02


	//----- nvinfo : EIATTR_MAXREG_COUNT
	.align		4
.L_1665:
        /*002c*/ 	.byte	0x03, 0x1b
        /*002e*/ 	.short	0x00ff


	//----- nvinfo : EIATTR_NUM_BARRIERS
	.align		4
        /*0030*/ 	.byte	0x02, 0x4c
        /*0032*/ 	.byte	0x01
	.zero		1


	//----- nvinfo : EIATTR_MERCURY_ISA_VERSION
	.align		4
        /*0034*/ 	.byte	0x03, 0x5f
        /*0036*/ 	.short	0x0000


	//----- nvinfo : EIATTR_COOP_GROUP_MASK_REGIDS
	.align		4
        /*0038*/ 	.byte	0x04, 0x29
        /*003a*/ 	.short	(.L_1667 - .L_1666)


	//   ....[0]....
.L_1666:
        /*003c*/ 	.word	0xffffffff


	//   ....[1]....
        /*0040*/ 	.word	0xffffffff


	//   ....[2]....
        /*0044*/ 	.word	0xffffffff


	//   ....[3]....
        /*0048*/ 	.word	0xffffffff


	//   ....[4]....
        /*004c*/ 	.word	0xffffffff


	//   ....[5]....
        /*0050*/ 	.word	0xffffffff


	//   ....[6]....
        /*0054*/ 	.word	0xffffffff


	//   ....[7]....
        /*0058*/ 	.word	0xffffffff


	//   ....[8]....
        /*005c*/ 	.word	0xffffffff


	//   ....[9]....
        /*0060*/ 	.word	0xffffffff


	//----- nvinfo : EIATTR_COOP_GROUP_INSTR_OFFSETS
	.align		4
.L_1667:
        /*0064*/ 	.byte	0x04, 0x28
        /*0066*/ 	.short	(.L_1669 - .L_1668)


	//   ....[0]....
.L_1668:
        /*0068*/ 	.word	0x000005e0


	//   ....[1]....
        /*006c*/ 	.word	0x00000600


	//   ....[2]....
        /*0070*/ 	.word	0x00000620


	//   ....[3]....
        /*0074*/ 	.word	0x00000650


	//   ....[4]....
        /*0078*/ 	.word	0x00000670


	//   ....[5]....
        /*007c*/ 	.word	0x000006a0


	//   ....[6]....
        /*0080*/ 	.word	0x000006c0


	//   ....[7]....
        /*0084*/ 	.word	0x000006f0


	//   ....[8]....
        /*0088*/ 	.word	0x00000710


	//   ....[9]....
        /*008c*/ 	.word	0x00000740


	//----- nvinfo : EIATTR_EXIT_INSTR_OFFSETS
	.align		4
.L_1669:
        /*0090*/ 	.byte	0x04, 0x1c
        /*0092*/ 	.short	(.L_1671 - .L_1670)


	//   ....[0]....
.L_1670:
        /*0094*/ 	.word	0x00000060


	//   ....[1]....
        /*0098*/ 	.word	0x00001900


	//----- nvinfo : EIATTR_MAX_THREADS
	.align		4
.L_1671:
        /*009c*/ 	.byte	0x04, 0x05
        /*009e*/ 	.short	(.L_1673 - .L_1672)
.L_1672:
        /*00a0*/ 	.word	0x00000100
        /*00a4*/ 	.word	0x00000001
        /*00a8*/ 	.word	0x00000001


	//----- nvinfo : EIATTR_CRS_STACK_SIZE
	.align		4
.L_1673:
        /*00ac*/ 	.byte	0x04, 0x1e
        /*00ae*/ 	.short	(.L_1675 - .L_1674)
.L_1674:
        /*00b0*/ 	.word	0x00000000
.L_1675:


//--------------------- .nv.info._Z35group_norm_nhwc_fwd_one_pass_kernelI11Fp32IOFp16WLi128ELi16ELi256EEv26Group_norm_nhwc_fwd_params --------------------------
	.section	.nv.info._Z35group_norm_nhwc_fwd_one_pass_kernelI11Fp32IOFp16WLi128ELi16ELi256EEv26Group_norm_nhwc_fwd_params,"",@"SHT_CUDA_INFO"
	.sectionflags	@""
	.align	4


	//----- nvinfo : EIATTR_CUDA_API_VERSION
	.align		4
        /*0000*/ 	.byte	0x04, 0x37
        /*0002*/ 	.short	(.L_1677 - .L_1676)
.L_1676:
        /*0004*/ 	.word	0x00000082


	//----- nvinfo : EIATTR_SW2861232_WAR
	.align		4
.L_1677:
        /*0008*/ 	.byte	0x01, 0x35
	.zero		2


	//----- nvinfo : EIATTR_PARAM_CBANK
	.align		4
        /*000c*/ 	.byte	0x04, 0x0a
        /*000e*/ 	.short	(.L_1679 - .L_1678)
	.align		4
.L_1678:
        /*0010*/ 	.word	index@(.nv.constant0._Z35group_norm_nhwc_fwd_one_pass_kernelI11Fp32IOFp16WLi128ELi16ELi256EEv26Group_norm_nhwc_fwd_params)
        /*0014*/ 	.short	0x0160
        /*0016*/ 	.short	0x00a0


	//----- nvinfo : EIATTR_CBANK_PARAM_SIZE
	.align		4
.L_1679:
        /*0018*/ 	.byte	0x03, 0x19
        /*001a*/ 	.short	0x00a0


	//----- nvinfo : EIATTR_KPARAM_INFO
	.align		4
        /*001c*/ 	.byte	0x04, 0x17
        /*001e*/ 	.short	(.L_1681 - .L_1680)
.L_1680:
        /*0020*/ 	.word	0x00000000
        /*0024*/ 	.short	0x0000
        /*0026*/ 	.short	0x0000
        /*0028*/ 	.byte	0x00, 0xf0, 0x81, 0x02


	//----- nvinfo : EIATTR_MAXREG_COUNT
	.align		4
.L_1681:
        /*002c*/ 	.byte	0x03, 0x1b
        /*002e*/ 	.short	0x00ff


	//----- nvinfo : EIATTR_NUM_BARRIERS
	.align		4
        /*0030*/ 	.byte	0x02, 0x4c
        /*0032*/ 	.byte	0x01
	.zero		1


	//----- nvinfo : EIATTR_MERCURY_ISA_VERSION
	.align		4
        /*0034*/ 	.byte	0x03, 0x5f
        /*0036*/ 	.short	0x0000


	//----- nvinfo : EIATTR_COOP_GROUP_MASK_REGIDS
	.align		4
        /*0038*/ 	.byte	0x04, 0x29
        /*003a*/ 	.short	(.L_1683 - .L_1682)


	//   ....[0]....
.L_1682:
        /*003c*/ 	.word	0xffffffff


	//   ....[1]....
        /*0040*/ 	.word	0xffffffff


	//   ....[2]....
        /*0044*/ 	.word	0xffffffff


	//   ....[3]....
        /*0048*/ 	.word	0xffffffff


	//   ....[4]....
        /*004c*/ 	.word	0xffffffff


	//   ....[5]....
        /*0050*/ 	.word	0xffffffff


	//   ....[6]....
        /*0054*/ 	.word	0xffffffff


	//   ....[7]....
        /*0058*/ 	.word	0xffffffff


	//   ....[8]....
        /*005c*/ 	.word	0xffffffff


	//   ....[9]....
        /*0060*/ 	.word	0xffffffff


	//----- nvinfo : EIATTR_COOP_GROUP_INSTR_OFFSETS
	.align		4
.L_1683:
        /*0064*/ 	.byte	0x04, 0x28
        /*0066*/ 	.short	(.L_1685 - .L_1684)


	//   ....[0]....
.L_1684:
        /*0068*/ 	.word	0x00000860


	//   ....[1]....
        /*006c*/ 	.word	0x00000870


	//   ....[2]....
        /*0070*/ 	.word	0x000008a0


	//   ....[3]....
        /*0074*/ 	.word	0x000008b0


	//   ....[4]....
        /*0078*/ 	.word	0x000008f0


	//   ....[5]....
        /*007c*/ 	.word	0x00000900


	//   ....[6]....
        /*0080*/ 	.word	0x00000940


	//   ....[7]....
        /*0084*/ 	.word	0x00000950


	//   ....[8]....
        /*0088*/ 	.word	0x00000990


	//   ....[9]....
        /*008c*/ 	.word	0x000009a0


	//----- nvinfo : EIATTR_EXIT_INSTR_OFFSETS
	.align		4
.L_1685:
        /*0090*/ 	.byte	0x04, 0x1c
        /*0092*/ 	.short	(.L_1687 - .L_1686)


	//   ....[0]....
.L_1686:
        /*0094*/ 	.word	0x00000060


	//   ....[1]....
        /*0098*/ 	.word	0x00001fa0


	//----- nvinfo : EIATTR_MAX_THREADS
	.align		4
.L_1687:
        /*009c*/ 	.byte	0x04, 0x05
        /*009e*/ 	.short	(.L_1689 - .L_1688)
.L_1688:
        /*00a0*/ 	.word	0x00000100
        /*00a4*/ 	.word	0x00000001
        /*00a8*/ 	.word	0x00000001


	//----- nvinfo : EIATTR_CRS_STACK_SIZE
	.align		4
.L_1689:
        /*00ac*/ 	.byte	0x04, 0x1e
        /*00ae*/ 	.short	(.L_1691 - .L_1690)
.L_1690:
        /*00b0*/ 	.word	0x00000000
.L_1691:


//--------------------- .nv.info._Z35group_norm_nhwc_fwd_one_pass_kernelI11Fp32IOFp16WLi256ELi16ELi256EEv26Group_norm_nhwc_fwd_params --------------------------
	.section	.nv.info._Z35group_norm_nhwc_fwd_one_pass_kernelI11Fp32IOFp16WLi256ELi16ELi256EEv26Group_norm_nhwc_fwd_params,"",@"SHT_CUDA_INFO"
	.sectionflags	@""
	.align	4


	//----- nvinfo : EIATTR_CUDA_API_VERSION
	.align		4
        /*0000*/ 	.byte	0x04, 0x37
        /*0002*/ 	.short	(.L_1693 - .L_1692)
.L_1692:
        /*0004*/ 	.word	0x00000082


	//----- nvinfo : EIATTR_SW2861232_WAR
	.align		4
.L_1693:
        /*0008*/ 	.byte	0x01, 0x35
	.zero		2


	//----- nvinfo : EIATTR_PARAM_CBANK
	.align		4
        /*000c*/ 	.byte	0x04, 0x0a
        /*000e*/ 	.short	(.L_1695 - .L_1694)
	.align		4
.L_1694:
        /*0010*/ 	.word	index@(.nv.constant0._Z35group_norm_nhwc_fwd_one_pass_kernelI11Fp32IOFp16WLi256ELi16ELi256EEv26Group_norm_nhwc_fwd_params)
        /*0014*/ 	.short	0x0160
        /*0016*/ 	.short	0x00a0


	//----- nvinfo : EIATTR_CBANK_PARAM_SIZE
	.align		4
.L_1695:
        /*0018*/ 	.byte	0x03, 0x19
        /*001a*/ 	.short	0x00a0


	//----- nvinfo : EIATTR_KPARAM_INFO
	.align		4
        /*001c*/ 	.byte	0x04, 0x17
        /*001e*/ 	.short	(.L_1697 - .L_1696)
.L_1696:
        /*0020*/ 	.word	0x00000000
        /*0024*/ 	.short	0x0000
        /*0026*/ 	.short	0x0000
        /*0028*/ 	.byte	0x00, 0xf0, 0x81, 0x02


	//----- nvinfo : EIATTR_MAXREG_COUNT
	.align		4
.L_1697:
        /*002c*/ 	.byte	0x03, 0x1b
        /*002e*/ 	.short	0x00ff


	//----- nvinfo : EIATTR_NUM_BARRIERS
	.align		4
        /*0030*/ 	.byte	0x02, 0x4c
        /*0032*/ 	.byte	0x01
	.zero		1


	//----- nvinfo : EIATTR_MERCURY_ISA_VERSION
	.align		4
        /*0034*/ 	.byte	0x03, 0x5f
        /*0036*/ 	.short	0x0000


	//----- nvinfo : EIATTR_COOP_GROUP_MASK_REGIDS
	.align		4
        /*0038*/ 	.byte	0x04, 0x29
        /*003a*/ 	.short	(.L_1699 - .L_1698)


	//   ....[0]....
.L_1698:
        /*003c*/ 	.word	0xffffffff


	//   ....[1]....
        /*0040*/ 	.word	0xffffffff


	//   ....[2]....
        /*0044*/ 	.word	0xffffffff


	//   ....[3]....
        /*0048*/ 	.word	0xffffffff


	//   ....[4]....
        /*004c*/ 	.word	0xffffffff


	//   ....[5]....
        /*0050*/ 	.word	0xffffffff


	//   ....[6]....
        /*0054*/ 	.word	0xffffffff


	//   ....[7]....
        /*0058*/ 	.word	0xffffffff


	//   ....[8]....
        /*005c*/ 	.word	0xffffffff


	//   ....[9]....
        /*0060*/ 	.word	0xffffffff


	//----- nvinfo : EIATTR_COOP_GROUP_INSTR_OFFSETS
	.align		4
.L_1699:
        /*0064*/ 	.byte	0x04, 0x28
        /*0066*/ 	.short	(.L_1701 - .L_1700)


	//   ....[0]....
.L_1700:
        /*0068*/ 	.word	0x00000d50


	//   ....[1]....
        /*006c*/ 	.word	0x00000d60


	//   ....[2]....
        /*0070*/ 	.word	0x00000d90


	//   ....[3]....
        /*0074*/ 	.word	0x00000da0


	//   ....[4]....
        /*0078*/ 	.word	0x00000de0


	//   ....[5]....
        /*007c*/ 	.word	0x00000df0


	//   ....[6]....
        /*0080*/ 	.word	0x00000e30


	//   ....[7]....
        /*0084*/ 	.word	0x00000e40


	//   ....[8]....
        /*0088*/ 	.word	0x00000e80


	//   ....[9]....
        /*008c*/ 	.word	0x00000e90


	//----- nvinfo : EIATTR_EXIT_INSTR_OFFSETS
	.align		4
.L_1701:
        /*0090*/ 	.byte	0x04, 0x1c
        /*0092*/ 	.short	(.L_1703 - .L_1702)


	//   ....[0]....
.L_1702:
        /*0094*/ 	.word	0x00000070


	//   ....[1]....
        /*0098*/ 	.word	0x000033c0


	//----- nvinfo : EIATTR_MAX_THREADS
	.align		4
.L_1703:
        /*009c*/ 	.byte	0x04, 0x05
        /*009e*/ 	.short	(.L_1705 - .L_1704)
.L_1704:
        /*00a0*/ 	.word	0x00000100
        /*00a4*/ 	.word	0x00000001
        /*00a8*/ 	.word	0x00000001


	//----- nvinfo : EIATTR_CRS_STACK_SIZE
	.align		4
.L_1705:
        /*00ac*/ 	.byte	0x04, 0x1e
        /*00ae*/ 	.short	(.L_1707 - .L_1706)
.L_1706:
        /*00b0*/ 	.word	0x00000000
.L_1707:


//--------------------- .nv.info._Z35group_norm_nhwc_fwd_one_pass_kernelI11Fp32IOFp16WLi512ELi16ELi256EEv26Group_norm_nhwc_fwd_params --------------------------
	.section	.nv.info._Z35group_norm_nhwc_fwd_one_pass_kernelI11Fp32IOFp16WLi512ELi16ELi256EEv26Group_norm_nhwc_fwd_params,"",@"SHT_CUDA_INFO"
	.sectionflags	@""
	.align	4


	//----- nvinfo : EIATTR_CUDA_API_VERSION
	.align		4
        /*0000*/ 	.byte	0x04, 0x37
        /*0002*/ 	.short	(.L_1709 - .L_1708)
.L_1708:
        /*0004*/ 	.word	0x00000082


	//----- nvinfo : EIATTR_SW2861232_WAR
	.align		4
.L_1709:
        /*0008*/ 	.byte	0x01, 0x35
	.zero		2


	//----- nvinfo : EIATTR_PARAM_CBANK
	.align		4
        /*000c*/ 	.byte	0x04, 0x0a
        /*000e*/ 	.short	(.L_1711 - .L_1710)
	.align		4
.L_1710:
        /*0010*/ 	.word	index@(.nv.constant0._Z35group_norm_nhwc_fwd_one_pass_kernelI11Fp32IOFp16WLi512ELi16ELi256EEv26Group_norm_nhwc_fwd_params)
        /*0014*/ 	.short	0x0160
        /*0016*/ 	.short	0x00a0


	//----- nvinfo : EIATTR_CBANK_PARAM_SIZE
	.align		4
.L_1711:
        /*0018*/ 	.byte	0x03, 0x19
        /*001a*/ 	.short	0x00a0


	//----- nvinfo : EIATTR_KPARAM_INFO
	.align		4
        /*001c*/ 	.byte	0x04, 0x17
        /*001e*/ 	.short	(.L_1713 - .L_1712)
.L_1712:
        /*0020*/ 	.word	0x00000000
        /*0024*/ 	.short	0x0000
        /*0026*/ 	.short	0x0000
        /*0028*/ 	.byte	0x00, 0xf0, 0x81, 0x02


	//----- nvinfo : EIATTR_MAXREG_COUNT
	.align		4
.L_1713:
        /*002c*/ 	.byte	0x03, 0x1b
        /*002e*/ 	.short	0x00ff


	//----- nvinfo : EIATTR_NUM_BARRIERS
	.align		4
        /*0030*/ 	.byte	0x02, 0x4c
        /*0032*/ 	.byte	0x01
	.zero		1


	//----- nvinfo : EIATTR_MERCURY_ISA_VERSION
	.align		4
        /*0034*/ 	.byte	0x03, 0x5f
        /*0036*/ 	.short	0x0000


	//----- nvinfo : EIATTR_COOP_GROUP_MASK_REGIDS
	.align		4
        /*0038*/ 	.byte	0x04, 0x29
        /*003a*/ 	.short	(.L_1715 - .L_1714)


	//   ....[0]....
.L_1714:
        /*003c*/ 	.word	0xffffffff


	//   ....[1]....
        /*0040*/ 	.word	0xffffffff


	//   ....[2]....
        /*0044*/ 	.word	0xffffffff


	//   ....[3]....
        /*0048*/ 	.word	0xffffffff


	//   ....[4]....
        /*004c*/ 	.word	0xffffffff


	//   ....[5]....
        /*0050*/ 	.word	0xffffffff


	//   ....[6]....
        /*0054*/ 	.word	0xffffffff


	//   ....[7]....
        /*0058*/ 	.word	0xffffffff


	//   ....[8]....
        /*005c*/ 	.word	0xffffffff


	//   ....[9]....
        /*0060*/ 	.word	0xffffffff


	//----- nvinfo : EIATTR_COOP_GROUP_INSTR_OFFSETS
	.align		4
.L_1715:
        /*0064*/ 	.byte	0x04, 0x28
        /*0066*/ 	.short	(.L_1717 - .L_1716)


	//   ....[0]....
.L_1716:
        /*0068*/ 	.word	0x000018b0


	//   ....[1]....
        /*006c*/ 	.word	0x000018c0


	//   ....[2]....
        /*0070*/ 	.word	0x000018f0


	//   ....[3]....
        /*0074*/ 	.word	0x00001900


	//   ....[4]....
        /*0078*/ 	.word	0x00001940


	//   ....[5]....
        /*007c*/ 	.word	0x00001950


	//   ....[6]....
        /*0080*/ 	.word	0x00001990


	//   ....[7]....
        /*0084*/ 	.word	0x000019a0


	//   ....[8]....
        /*0088*/ 	.word	0x000019e0


	//   ....[9]....
        /*008c*/ 	.word	0x000019f0


	//----- nvinfo : EIATTR_EXIT_INSTR_OFFSETS
	.align		4
.L_1717:
        /*0090*/ 	.byte	0x04, 0x1c
        /*0092*/ 	.short	(.L_1719 - .L_1718)


	//   ....[0]....
.L_1718:
        /*0094*/ 	.word	0x00000060


	//   ....[1]....
        /*0098*/ 	.word	0x00004660


	//----- nvinfo : EIATTR_MAX_THREADS
	.align		4
.L_1719:
        /*009c*/ 	.byte	0x04, 0x05
        /*009e*/ 	.short	(.L_1721 - .L_1720)
.L_1720:
        /*00a0*/ 	.word	0x00000100
        /*00a4*/ 	.word	0x00000001
        /*00a8*/ 	.word	0x00000001


	//----- nvinfo : EIATTR_CRS_STACK_SIZE
	.align		4
.L_1721:
        /*00ac*/ 	.byte	0x04, 0x1e
        /*00ae*/ 	.short	(.L_1723 - .L_1722)
.L_1722:
        /*00b0*/ 	.word	0x00000000
.L_1723:


//--------------------- .nv.callgraph             --------------------------
	.section	.nv.callgraph,"",@"SHT_CUDA_CALLGRAPH"
	.align	4
	.sectionentsize	8
	.align		4
        /*0000*/ 	.word	0x00000000
	.align		4
        /*0004*/ 	.word	0xffffffff
	.align		4
        /*0008*/ 	.word	0x00000000
	.align		4
        /*000c*/ 	.word	0xfffffffe
	.align		4
        /*0010*/ 	.word	0x00000000
	.align		4
        /*0014*/ 	.word	0xfffffffd
	.align		4
        /*0018*/ 	.word	0x00000000
	.align		4
        /*001c*/ 	.word	0xfffffffc


//--------------------- .nv.rel.action            --------------------------
	.section	.nv.rel.action,"",@"SHT_CUDA_RELOCINFO"
	.align	8
	.sectionentsize	8
        /*0000*/ 	.byte	0x73, 0x00, 0x00, 0x00, 0x00, 0x00, 0x00, 0x00, 0x00, 0x00, 0x00, 0x11, 0x25, 0x00, 0x05, 0x36


//--------------------- .nv.constant4             --------------------------
	.section	.nv.constant4,"a",@progbits
	.align	8
	.align		8
.nv.constant4:
        /*0000*/ 	.dword	_ZN61_INTERNAL_e45974a8_30_group_norm_nhwc_one_pass_16_cu_0f6b7c024cuda3std3__45__cpo5beginE
	.align		8
        /*0008*/ 	.dword	_ZN61_INTERNAL_e45974a8_30_group_norm_nhwc_one_pass_16_cu_0f6b7c024cuda3std3__45__cpo3endE
	.align		8
        /*0010*/ 	.dword	_ZN61_INTERNAL_e45974a8_30_group_norm_nhwc_one_pass_16_cu_0f6b7c024cuda3std3__45__cpo6cbeginE
	.align		8
        /*0018*/ 	.dword	_ZN61_INTERNAL_e45974a8_30_group_norm_nhwc_one_pass_16_cu_0f6b7c024cuda3std3__45__cpo4cendE
	.align		8
        /*0020*/ 	.dword	_ZN61_INTERNAL_e45974a8_30_group_norm_nhwc_one_pass_16_cu_0f6b7c024cuda3std3__45__cpo6rbeginE
	.align		8
        /*0028*/ 	.dword	_ZN61_INTERNAL_e45974a8_30_group_norm_nhwc_one_pass_16_cu_0f6b7c024cuda3std3__45__cpo4rendE
	.align		8
        /*0030*/ 	.dword	_ZN61_INTERNAL_e45974a8_30_group_norm_nhwc_one_pass_16_cu_0f6b7c024cuda3std3__45__cpo7crbeginE
	.align		8
        /*0038*/ 	.dword	_ZN61_INTERNAL_e45974a8_30_group_norm_nhwc_one_pass_16_cu_0f6b7c024cuda3std3__45__cpo5crendE
	.align		8
        /*0040*/ 	.dword	_ZN61_INTERNAL_e45974a8_30_group_norm_nhwc_one_pass_16_cu_0f6b7c024cuda3std3__463_GLOBAL__N__e45974a8_30_group_norm_nhwc_one_pass_16_cu_0f6b7c026ignoreE
	.align		8
        /*0048*/ 	.dword	_ZN61_INTERNAL_e45974a8_30_group_norm_nhwc_one_pass_16_cu_0f6b7c024cuda3std3__419piecewise_constructE
	.align		8
        /*0050*/ 	.dword	_ZN61_INTERNAL_e45974a8_30_group_norm_nhwc_one_pass_16_cu_0f6b7c024cuda3std3__48in_placeE
	.align		8
        /*0058*/ 	.dword	_ZN61_INTERNAL_e45974a8_30_group_norm_nhwc_one_pass_16_cu_0f6b7c024cuda3std3__420unreachable_sentinelE
	.align		8
        /*0060*/ 	.dword	_ZN61_INTERNAL_e45974a8_30_group_norm_nhwc_one_pass_16_cu_0f6b7c024cuda3std3__47nulloptE
	.align		8
        /*0068*/ 	.dword	_ZN61_INTERNAL_e45974a8_30_group_norm_nhwc_one_pass_16_cu_0f6b7c024cuda3std3__48unexpectE
	.align		8
        /*0070*/ 	.dword	_ZN61_INTERNAL_e45974a8_30_group_norm_nhwc_one_pass_16_cu_0f6b7c024cuda3std6ranges3__45__cpo4swapE
	.align		8
        /*0078*/ 	.dword	_ZN61_INTERNAL_e45974a8_30_group_norm_nhwc_one_pass_16_cu_0f6b7c024cuda3std6ranges3__45__cpo9iter_moveE
	.align		8
        /*0080*/ 	.dword	_ZN61_INTERNAL_e45974a8_30_group_norm_nhwc_one_pass_16_cu_0f6b7c024cuda3std6ranges3__45__cpo5beginE
	.align		8
        /*0088*/ 	.dword	_ZN61_INTERNAL_e45974a8_30_group_norm_nhwc_one_pass_16_cu_0f6b7c024cuda3std6ranges3__45__cpo3endE
	.align		8
        /*0090*/ 	.dword	_ZN61_INTERNAL_e45974a8_30_group_norm_nhwc_one_pass_16_cu_0f6b7c024cuda3std6ranges3__45__cpo6cbeginE
	.align		8
        /*0098*/ 	.dword	_ZN61_INTERNAL_e45974a8_30_group_norm_nhwc_one_pass_16_cu_0f6b7c024cuda3std6ranges3__45__cpo4cendE
	.align		8
        /*00a0*/ 	.dword	_ZN61_INTERNAL_e45974a8_30_group_norm_nhwc_one_pass_16_cu_0f6b7c024cuda3std6ranges3__45__cpo7advanceE
	.align		8
        /*00a8*/ 	.dword	_ZN61_INTERNAL_e45974a8_30_group_norm_nhwc_one_pass_16_cu_0f6b7c024cuda3std6ranges3__45__cpo9iter_swapE
	.align		8
        /*00b0*/ 	.dword	_ZN61_INTERNAL_e45974a8_30_group_norm_nhwc_one_pass_16_cu_0f6b7c024cuda3std6ranges3__45__cpo4nextE
	.align		8
        /*00b8*/ 	.dword	_ZN61_INTERNAL_e45974a8_30_group_norm_nhwc_one_pass_16_cu_0f6b7c024cuda3std6ranges3__45__cpo4prevE
	.align		8
        /*00c0*/ 	.dword	_ZN61_INTERNAL_e45974a8_30_group_norm_nhwc_one_pass_16_cu_0f6b7c024cuda3std6ranges3__45__cpo4dataE
	.align		8
        /*00c8*/ 	.dword	_ZN61_INTERNAL_e45974a8_30_group_norm_nhwc_one_pass_16_cu_0f6b7c024cuda3std6ranges3__45__cpo5cdataE
	.align		8
        /*00d0*/ 	.dword	_ZN61_INTERNAL_e45974a8_30_group_norm_nhwc_one_pass_16_cu_0f6b7c024cuda3std6ranges3__45__cpo4sizeE
	.align		8
        /*00d8*/ 	.dword	_ZN61_INTERNAL_e45974a8_30_group_norm_nhwc_one_pass_16_cu_0f6b7c024cuda3std6ranges3__45__cpo5ssizeE
	.align		8
        /*00e0*/ 	.dword	_ZN61_INTERNAL_e45974a8_30_group_norm_nhwc_one_pass_16_cu_0f6b7c024cuda3std6ranges3__45__cpo8distanceE
	.align		8
        /*00e8*/ 	.dword	_ZN61_INTERNAL_e45974a8_30_group_norm_nhwc_one_pass_16_cu_0f6b7c026thrust23THRUST_300001_SM_800_NS6system6detail10sequential3seqE
	.align		8
        /*00f0*/ 	.dword	_ZN61_INTERNAL_e45974a8_30_group_norm_nhwc_one_pass_16_cu_0f6b7c026thrust23THRUST_300001_SM_800_NS12placeholders2_1E
	.align		8
        /*00f8*/ 	.dword	_ZN61_INTERNAL_e45974a8_30_group_norm_nhwc_one_pass_16_cu_0f6b7c026thrust23THRUST_300001_SM_800_NS12placeholders2_2E
	.align		8
        /*0100*/ 	.dword	_ZN61_INTERNAL_e45974a8_30_group_norm_nhwc_one_pass_16_cu_0f6b7c026thrust23THRUST_300001_SM_800_NS12placeholders2_3E
	.align		8
        /*0108*/ 	.dword	_ZN61_INTERNAL_e45974a8_30_group_norm_nhwc_one_pass_16_cu_0f6b7c026thrust23THRUST_300001_SM_800_NS12placeholders2_4E
	.align		8
        /*0110*/ 	.dword	_ZN61_INTERNAL_e45974a8_30_group_norm_nhwc_one_pass_16_cu_0f6b7c026thrust23THRUST_300001_SM_800_NS12placeholders2_5E
	.align		8
        /*0118*/ 	.dword	_ZN61_INTERNAL_e45974a8_30_group_norm_nhwc_one_pass_16_cu_0f6b7c026thrust23THRUST_300001_SM_800_NS12placeholders2_6E
	.align		8
        /*0120*/ 	.dword	_ZN61_INTERNAL_e45974a8_30_group_norm_nhwc_one_pass_16_cu_0f6b7c026thrust23THRUST_300001_SM_800_NS12placeholders2_7E
	.align		8
        /*0128*/ 	.dword	_ZN61_INTERNAL_e45974a8_30_group_norm_nhwc_one_pass_16_cu_0f6b7c026thrust23THRUST_300001_SM_800_NS12placeholders2_8E
	.align		8
        /*0130*/ 	.dword	_ZN61_INTERNAL_e45974a8_30_group_norm_nhwc_one_pass_16_cu_0f6b7c026thrust23THRUST_300001_SM_800_NS12placeholders2_9E
	.align		8
        /*0138*/ 	.dword	_ZN61_INTERNAL_e45974a8_30_group_norm_nhwc_one_pass_16_cu_0f6b7c026thrust23THRUST_300001_SM_800_NS12placeholders3_10E


//--------------------- .nv.constant0._ZN3cub17CUB_300001_SM_8006detail11EmptyKernelIvEEvv --------------------------
	.section	.nv.constant0._ZN3cub17CUB_300001_SM_8006detail11EmptyKernelIvEEvv,"a",@progbits
	.sectionflags	@""
	.align	4
.nv.constant0._ZN3cub17CUB_300001_SM_8006detail11EmptyKernelIvEEvv:
	.zero		352


//--------------------- .nv.constant0._Z35group_norm_nhwc_bwd_one_pass_kernelI11Bf16IOFp32WLi64ELi16ELi256EEv26Group_norm_nhwc_bwd_params --------------------------
	.section	.nv.constant0._Z35group_norm_nhwc_bwd_one_pass_kernelI11Bf16IOFp32WLi64ELi16ELi256EEv26Group_norm_nhwc_bwd_params,"a",@progbits
	.sectionflags	@""
	.align	4
.nv.constant0._Z35group_norm_nhwc_bwd_one_pass_kernelI11Bf16IOFp32WLi64ELi16ELi256EEv26Group_norm_nhwc_bwd_params:
	.zero		536


//--------------------- .nv.constant0._Z35group_norm_nhwc_bwd_one_pass_kernelI11Bf16IOFp32WLi128ELi16ELi256EEv26Group_norm_nhwc_bwd_params --------------------------
	.section	.nv.constant0._Z35group_norm_nhwc_bwd_one_pass_kernelI11Bf16IOFp32WLi128ELi16ELi256EEv26Group_norm_nhwc_bwd_params,"a",@progbits
	.sectionflags	@""
	.align	4
.nv.constant0._Z35group_norm_nhwc_bwd_one_pass_kernelI11Bf16IOFp32WLi128ELi16ELi256EEv26Group_norm_nhwc_bwd_params:
	.zero		536


//--------------------- .nv.constant0._Z35group_norm_nhwc_bwd_one_pass_kernelI11Bf16IOFp32WLi256ELi16ELi256EEv26Group_norm_nhwc_bwd_params --------------------------
	.section	.nv.constant0._Z35group_norm_nhwc_bwd_one_pass_kernelI11Bf16IOFp32WLi256ELi16ELi256EEv26Group_norm_nhwc_bwd_params,"a",@progbits
	.sectionflags	@""
	.align	4
.nv.constant0._Z35group_norm_nhwc_bwd_one_pass_kernelI11Bf16IOFp32WLi256ELi16ELi256EEv26Group_norm_nhwc_bwd_params:
	.zero		536


//--------------------- .nv.constant0._Z35group_norm_nhwc_bwd_one_pass_kernelI11Bf16IOFp32WLi512ELi16ELi256EEv26Group_norm_nhwc_bwd_params --------------------------
	.section	.nv.constant0._Z35group_norm_nhwc_bwd_one_pass_kernelI11Bf16IOFp32WLi512ELi16ELi256EEv26Group_norm_nhwc_bwd_params,"a",@progbits
	.sectionflags	@""
	.align	4
.nv.constant0._Z35group_norm_nhwc_bwd_one_pass_kernelI11Bf16IOFp32WLi512ELi16ELi256EEv26Group_norm_nhwc_bwd_params:
	.zero		536


//--------------------- .nv.constant0._Z35group_norm_nhwc_bwd_one_pass_kernelI11Bf16IOBf16WLi64ELi16ELi256EEv26Group_norm_nhwc_bwd_params --------------------------
	.section	.nv.constant0._Z35group_norm_nhwc_bwd_one_pass_kernelI11Bf16IOBf16WLi64ELi16ELi256EEv26Group_norm_nhwc_bwd_params,"a",@progbits
	.sectionflags	@""
	.align	4
.nv.constant0._Z35group_norm_nhwc_bwd_one_pass_kernelI11Bf16IOBf16WLi64ELi16ELi256EEv26Group_norm_nhwc_bwd_params:
	.zero		536


//--------------------- .nv.constant0._Z35group_norm_nhwc_bwd_one_pass_kernelI11Bf16IOBf16WLi128ELi16ELi256EEv26Group_norm_nhwc_bwd_params --------------------------
	.section	.nv.constant0._Z35group_norm_nhwc_bwd_one_pass_kernelI11Bf16IOBf16WLi128ELi16ELi256EEv26Group_norm_nhwc_bwd_params,"a",@progbits
	.sectionflags	@""
	.align	4
.nv.constant0._Z35group_norm_nhwc_bwd_one_pass_kernelI11Bf16IOBf16WLi128ELi16ELi256EEv26Group_norm_nhwc_bwd_params:
	.zero		536


//--------------------- .nv.constant0._Z35group_norm_nhwc_bwd_one_pass_kernelI11Bf16IOBf16WLi256ELi16ELi256EEv26Group_norm_nhwc_bwd_params --------------------------
	.section	.nv.constant0._Z35group_norm_nhwc_bwd_one_pass_kernelI11Bf16IOBf16WLi256ELi16ELi256EEv26Group_norm_nhwc_bwd_params,"a",@progbits
	.sectionflags	@""
	.align	4
.nv.constant0._Z35group_norm_nhwc_bwd_one_pass_kernelI11Bf16IOBf16WLi256ELi16ELi256EEv26Group_norm_nhwc_bwd_params:
	.zero		536


//--------------------- .nv.constant0._Z35group_norm_nhwc_bwd_one_pass_kernelI11Bf16IOBf16WLi512ELi16ELi256EEv26Group_norm_nhwc_bwd_params --------------------------
	.section	.nv.constant0._Z35group_norm_nhwc_bwd_one_pass_kernelI11Bf16IOBf16WLi512ELi16ELi256EEv26Group_norm_nhwc_bwd_params,"a",@progbits
	.sectionflags	@""
	.align	4
.nv.constant0._Z35group_norm_nhwc_bwd_one_pass_kernelI11Bf16IOBf16WLi512ELi16ELi256EEv26Group_norm_nhwc_bwd_params:
	.zero		536


//--------------------- .nv.constant0._Z35group_norm_nhwc_bwd_one_pass_kernelI11Bf16IOFp16WLi64ELi16ELi256EEv26Group_norm_nhwc_bwd_params --------------------------
	.section	.nv.constant0._Z35group_norm_nhwc_bwd_one_pass_kernelI11Bf16IOFp16WLi64ELi16ELi256EEv26Group_norm_nhwc_bwd_params,"a",@progbits
	.sectionflags	@""
	.align	4
.nv.constant0._Z35group_norm_nhwc_bwd_one_pass_kernelI11Bf16IOFp16WLi64ELi16ELi256EEv26Group_norm_nhwc_bwd_params:
	.zero		536


//--------------------- .nv.constant0._Z35group_norm_nhwc_bwd_one_pass_kernelI11Bf16IOFp16WLi128ELi16ELi256EEv26Group_norm_nhwc_bwd_params --------------------------
	.section	.nv.constant0._Z35group_norm_nhwc_bwd_one_pass_kernelI11Bf16IOFp16WLi128ELi16ELi256EEv26Group_norm_nhwc_bwd_params,"a",@progbits
	.sectionflags	@""
	.align	4
.nv.constant0._Z35group_norm_nhwc_bwd_one_pass_kernelI11Bf16IOFp16WLi128ELi16ELi256EEv26Group_norm_nhwc_bwd_params:
	.zero		536


//--------------------- .nv.constant0._Z35group_norm_nhwc_bwd_one_pass_kernelI11Bf16IOFp16WLi256ELi16ELi256EEv26Group_norm_nhwc_bwd_params --------------------------
	.section	.nv.constant0._Z35group_norm_nhwc_bwd_one_pass_kernelI11Bf16IOFp16WLi256ELi16ELi256EEv26Group_norm_nhwc_bwd_params,"a",@progbits
	.sectionflags	@""
	.align	4
.nv.constant0._Z35group_norm_nhwc_bwd_one_pass_kernelI11Bf16IOFp16WLi256ELi16ELi256EEv26Group_norm_nhwc_bwd_params:
	.zero		536


//--------------------- .nv.constant0._Z35group_norm_nhwc_bwd_one_pass_kernelI11Bf16IOFp16WLi512ELi16ELi256EEv26Group_norm_nhwc_bwd_params --------------------------
	.section	.nv.constant0._Z35group_norm_nhwc_bwd_one_pass_kernelI11Bf16IOFp16WLi512ELi16ELi256EEv26Group_norm_nhwc_bwd_params,"a",@progbits
	.sectionflags	@""
	.align	4
.nv.constant0._Z35group_norm_nhwc_bwd_one_pass_kernelI11Bf16IOFp16WLi512ELi16ELi256EEv26Group_norm_nhwc_bwd_params:
	.zero		536


//--------------------- .nv.constant0._Z35group_norm_nhwc_bwd_one_pass_kernelI11Fp16IOFp32WLi64ELi16ELi256EEv26Group_norm_nhwc_bwd_params --------------------------
	.section	.nv.constant0._Z35group_norm_nhwc_bwd_one_pass_kernelI11Fp16IOFp32WLi64ELi16ELi256EEv26Group_norm_nhwc_bwd_params,"a",@progbits
	.sectionflags	@""
	.align	4
.nv.constant0._Z35group_norm_nhwc_bwd_one_pass_kernelI11Fp16IOFp32WLi64ELi16ELi256EEv26Group_norm_nhwc_bwd_params:
	.zero		536


//--------------------- .nv.constant0._Z35group_norm_nhwc_bwd_one_pass_kernelI11Fp16IOFp32WLi128ELi16ELi256EEv26Group_norm_nhwc_bwd_params --------------------------
	.section	.nv.constant0._Z35group_norm_nhwc_bwd_one_pass_kernelI11Fp16IOFp32WLi128ELi16ELi256EEv26Group_norm_nhwc_bwd_params,"a",@progbits
	.sectionflags	@""
	.align	4
.nv.constant0._Z35group_norm_nhwc_bwd_one_pass_kernelI11Fp16IOFp32WLi128ELi16ELi256EEv26Group_norm_nhwc_bwd_params:
	.zero		536


//--------------------- .nv.constant0._Z35group_norm_nhwc_bwd_one_pass_kernelI11Fp16IOFp32WLi256ELi16ELi256EEv26Group_norm_nhwc_bwd_params --------------------------
	.section	.nv.constant0._Z35group_norm_nhwc_bwd_one_pass_kernelI11Fp16IOFp32WLi256ELi16ELi256EEv26Group_norm_nhwc_bwd_params,"a",@progbits
	.sectionflags	@""
	.align	4
.nv.constant0._Z35group_norm_nhwc_bwd_one_pass_kernelI11Fp16IOFp32WLi256ELi16ELi256EEv26Group_norm_nhwc_bwd_params:
	.zero		536


//--------------------- .nv.constant0._Z35group_norm_nhwc_bwd_one_pass_kernelI11Fp16IOFp32WLi512ELi16ELi256EEv26Group_norm_nhwc_bwd_params --------------------------
	.section	.nv.constant0._Z35group_norm_nhwc_bwd_one_pass_kernelI11Fp16IOFp32WLi512ELi16ELi256EEv26Group_norm_nhwc_bwd_params,"a",@progbits
	.sectionflags	@""
	.align	4
.nv.constant0._Z35group_norm_nhwc_bwd_one_pass_kernelI11Fp16IOFp32WLi512ELi16ELi256EEv26Group_norm_nhwc_bwd_params:
	.zero		536


//--------------------- .nv.constant0._Z35group_norm_nhwc_bwd_one_pass_kernelI11Fp16IOBf16WLi64ELi16ELi256EEv26Group_norm_nhwc_bwd_params --------------------------
	.section	.nv.constant0._Z35group_norm_nhwc_bwd_one_pass_kernelI11Fp16IOBf16WLi64ELi16ELi256EEv26Group_norm_nhwc_bwd_params,"a",@progbits
	.sectionflags	@""
	.align	4
.nv.constant0._Z35group_norm_nhwc_bwd_one_pass_kernelI11Fp16IOBf16WLi64ELi16ELi256EEv26Group_norm_nhwc_bwd_params:
	.zero		536


//--------------------- .nv.constant0._Z35group_norm_nhwc_bwd_one_pass_kernelI11Fp16IOBf16WLi128ELi16ELi256EEv26Group_norm_nhwc_bwd_params --------------------------
	.section	.nv.constant0._Z35group_norm_nhwc_bwd_one_pass_kernelI11Fp16IOBf16WLi128ELi16ELi256EEv26Group_norm_nhwc_bwd_params,"a",@progbits
	.sectionflags	@""
	.align	4
.nv.constant0._Z35group_norm_nhwc_bwd_one_pass_kernelI11Fp16IOBf16WLi128ELi16ELi256EEv26Group_norm_nhwc_bwd_params:
	.zero		536


//--------------------- .nv.constant0._Z35group_norm_nhwc_bwd_one_pass_kernelI11Fp16IOBf16WLi256ELi16ELi256EEv26Group_norm_nhwc_bwd_params --------------------------
	.section	.nv.constant0._Z35group_norm_nhwc_bwd_one_pass_kernelI11Fp16IOBf16WLi256ELi16ELi256EEv26Group_norm_nhwc_bwd_params,"a",@progbits
	.sectionflags	@""
	.align	4
.nv.constant0._Z35group_norm_nhwc_bwd_one_pass_kernelI11Fp16IOBf16WLi256ELi16ELi256EEv26Group_norm_nhwc_bwd_params:
	.zero		536


//--------------------- .nv.constant0._Z35group_norm_nhwc_bwd_one_pass_kernelI11Fp16IOBf16WLi512ELi16ELi256EEv26Group_norm_nhwc_bwd_params --------------------------
	.section	.nv.constant0._Z35group_norm_nhwc_bwd_one_pass_kernelI11Fp16IOBf16WLi512ELi16ELi256EEv26Group_norm_nhwc_bwd_params,"a",@progbits
	.sectionflags	@""
	.align	4
.nv.constant0._Z35group_norm_nhwc_bwd_one_pass_kernelI11Fp16IOBf16WLi512ELi16ELi256EEv26Group_norm_nhwc_bwd_params:
	.zero		536


//--------------------- .nv.constant0._Z35group_norm_nhwc_bwd_one_pass_kernelI11Fp16IOFp16WLi64ELi16ELi256EEv26Group_norm_nhwc_bwd_params --------------------------
	.section	.nv.constant0._Z35group_norm_nhwc_bwd_one_pass_kernelI11Fp16IOFp16WLi64ELi16ELi256EEv26Group_norm_nhwc_bwd_params,"a",@progbits
	.sectionflags	@""
	.align	4
.nv.constant0._Z35group_norm_nhwc_bwd_one_pass_kernelI11Fp16IOFp16WLi64ELi16ELi256EEv26Group_norm_nhwc_bwd_params:
	.zero		536


//--------------------- .nv.constant0._Z35group_norm_nhwc_bwd_one_pass_kernelI11Fp16IOFp16WLi128ELi16ELi256EEv26Group_norm_nhwc_bwd_params --------------------------
	.section	.nv.constant0._Z35group_norm_nhwc_bwd_one_pass_kernelI11Fp16IOFp16WLi128ELi16ELi256EEv26Group_norm_nhwc_bwd_params,"a",@progbits
	.sectionflags	@""
	.align	4
.nv.constant0._Z35group_norm_nhwc_bwd_one_pass_kernelI11Fp16IOFp16WLi128ELi16ELi256EEv26Group_norm_nhwc_bwd_params:
	.zero		536


//--------------------- .nv.constant0._Z35group_norm_nhwc_bwd_one_pass_kernelI11Fp16IOFp16WLi256ELi16ELi256EEv26Group_norm_nhwc_bwd_params --------------------------
	.section	.nv.constant0._Z35group_norm_nhwc_bwd_one_pass_kernelI11Fp16IOFp16WLi256ELi16ELi256EEv26Group_norm_nhwc_bwd_params,"a",@progbits
	.sectionflags	@""
	.align	4
.nv.constant0._Z35group_norm_nhwc_bwd_one_pass_kernelI11Fp16IOFp16WLi256ELi16ELi256EEv26Group_norm_nhwc_bwd_params:
	.zero		536


//--------------------- .nv.constant0._Z35group_norm_nhwc_bwd_one_pass_kernelI11Fp16IOFp16WLi512ELi16ELi256EEv26Group_norm_nhwc_bwd_params --------------------------
	.section	.nv.constant0._Z35group_norm_nhwc_bwd_one_pass_kernelI11Fp16IOFp16WLi512ELi16ELi256EEv26Group_norm_nhwc_bwd_params,"a",@progbits
	.sectionflags	@""
	.align	4
.nv.constant0._Z35group_norm_nhwc_bwd_one_pass_kernelI11Fp16IOFp16WLi512ELi16ELi256EEv26Group_norm_nhwc_bwd_params:
	.zero		536


//--------------------- .nv.constant0._Z35group_norm_nhwc_bwd_one_pass_kernelI11Fp32IOFp32WLi64ELi16ELi256EEv26Group_norm_nhwc_bwd_params --------------------------
	.section	.nv.constant0._Z35group_norm_nhwc_bwd_one_pass_kernelI11Fp32IOFp32WLi64ELi16ELi256EEv26Group_norm_nhwc_bwd_params,"a",@progbits
	.sectionflags	@""
	.align	4
.nv.constant0._Z35group_norm_nhwc_bwd_one_pass_kernelI11Fp32IOFp32WLi64ELi16ELi256EEv26Group_norm_nhwc_bwd_params:
	.zero		536


//--------------------- .nv.constant0._Z35group_norm_nhwc_bwd_one_pass_kernelI11Fp32IOFp32WLi128ELi16ELi256EEv26Group_norm_nhwc_bwd_params --------------------------
	.section	.nv.constant0._Z35group_norm_nhwc_bwd_one_pass_kernelI11Fp32IOFp32WLi128ELi16ELi256EEv26Group_norm_nhwc_bwd_params,"a",@progbits
	.sectionflags	@""
	.align	4
.nv.constant0._Z35group_norm_nhwc_bwd_one_pass_kernelI11Fp32IOFp32WLi128ELi16ELi256EEv26Group_norm_nhwc_bwd_params:
	.zero		536


//--------------------- .nv.constant0._Z35group_norm_nhwc_bwd_one_pass_kernelI11Fp32IOFp32WLi256ELi16ELi256EEv26Group_norm_nhwc_bwd_params --------------------------
	.section	.nv.constant0._Z35group_norm_nhwc_bwd_one_pass_kernelI11Fp32IOFp32WLi256ELi16ELi256EEv26Group_norm_nhwc_bwd_params,"a",@progbits
	.sectionflags	@""
	.align	4
.nv.constant0._Z35group_norm_nhwc_bwd_one_pass_kernelI11Fp32IOFp32WLi256ELi16ELi256EEv26Group_norm_nhwc_bwd_params:
	.zero		536


//--------------------- .nv.constant0._Z35group_norm_nhwc_bwd_one_pass_kernelI11Fp32IOFp32WLi512ELi16ELi256EEv26Group_norm_nhwc_bwd_params --------------------------
	.section	.nv.constant0._Z35group_norm_nhwc_bwd_one_pass_kernelI11Fp32IOFp32WLi512ELi16ELi256EEv26Group_norm_nhwc_bwd_params,"a",@progbits
	.sectionflags	@""
	.align	4
.nv.constant0._Z35group_norm_nhwc_bwd_one_pass_kernelI11Fp32IOFp32WLi512ELi16ELi256EEv26Group_norm_nhwc_bwd_params:
	.zero		536


//--------------------- .nv.constant0._Z35group_norm_nhwc_bwd_one_pass_kernelI11Fp32IOBf16WLi64ELi16ELi256EEv26Group_norm_nhwc_bwd_params --------------------------
	.section	.nv.constant0._Z35group_norm_nhwc_bwd_one_pass_kernelI11Fp32IOBf16WLi64ELi16ELi256EEv26Group_norm_nhwc_bwd_params,"a",@progbits
	.sectionflags	@""
	.align	4
.nv.constant0._Z35group_norm_nhwc_bwd_one_pass_kernelI11Fp32IOBf16WLi64ELi16ELi256EEv26Group_norm_nhwc_bwd_params:
	.zero		536


//--------------------- .nv.constant0._Z35group_norm_nhwc_bwd_one_pass_kernelI11Fp32IOBf16WLi128ELi16ELi256EEv26Group_norm_nhwc_bwd_params --------------------------
	.section	.nv.constant0._Z35group_norm_nhwc_bwd_one_pass_kernelI11Fp32IOBf16WLi128ELi16ELi256EEv26Group_norm_nhwc_bwd_params,"a",@progbits
	.sectionflags	@""
	.align	4
.nv.constant0._Z35group_norm_nhwc_bwd_one_pass_kernelI11Fp32IOBf16WLi128ELi16ELi256EEv26Group_norm_nhwc_bwd_params:
	.zero		536


//--------------------- .nv.constant0._Z35group_norm_nhwc_bwd_one_pass_kernelI11Fp32IOBf16WLi256ELi16ELi256EEv26Group_norm_nhwc_bwd_params --------------------------
	.section	.nv.constant0._Z35group_norm_nhwc_bwd_one_pass_kernelI11Fp32IOBf16WLi256ELi16ELi256EEv26Group_norm_nhwc_bwd_params,"a",@progbits
	.sectionflags	@""
	.align	4
.nv.constant0._Z35group_norm_nhwc_bwd_one_pass_kernelI11Fp32IOBf16WLi256ELi16ELi256EEv26Group_norm_nhwc_bwd_params:
	.zero		536


//--------------------- .nv.constant0._Z35group_norm_nhwc_bwd_one_pass_kernelI11Fp32IOBf16WLi512ELi16ELi256EEv26Group_norm_nhwc_bwd_params --------------------------
	.section	.nv.constant0._Z35group_norm_nhwc_bwd_one_pass_kernelI11Fp32IOBf16WLi512ELi16ELi256EEv26Group_norm_nhwc_bwd_params,"a",@progbits
	.sectionflags	@""
	.align	4
.nv.constant0._Z35group_norm_nhwc_bwd_one_pass_kernelI11Fp32IOBf16WLi512ELi16ELi256EEv26Group_norm_nhwc_bwd_params:
	.zero		536


//--------------------- .nv.constant0._Z35group_norm_nhwc_bwd_one_pass_kernelI11Fp32IOFp16WLi64ELi16ELi256EEv26Group_norm_nhwc_bwd_params --------------------------
	.section	.nv.constant0._Z35group_norm_nhwc_bwd_one_pass_kernelI11Fp32IOFp16WLi64ELi16ELi256EEv26Group_norm_nhwc_bwd_params,"a",@progbits
	.sectionflags	@""
	.align	4
.nv.constant0._Z35group_norm_nhwc_bwd_one_pass_kernelI11Fp32IOFp16WLi64ELi16ELi256EEv26Group_norm_nhwc_bwd_params:
	.zero		536


//--------------------- .nv.constant0._Z35group_norm_nhwc_bwd_one_pass_kernelI11Fp32IOFp16WLi128ELi16ELi256EEv26Group_norm_nhwc_bwd_params --------------------------
	.section	.nv.constant0._Z35group_norm_nhwc_bwd_one_pass_kernelI11Fp32IOFp16WLi128ELi16ELi256EEv26Group_norm_nhwc_bwd_params,"a",@progbits
	.sectionflags	@""
	.align	4
.nv.constant0._Z35group_norm_nhwc_bwd_one_pass_kernelI11Fp32IOFp16WLi128ELi16ELi256EEv26Group_norm_nhwc_bwd_params:
	.zero		536


//--------------------- .nv.constant0._Z35group_norm_nhwc_bwd_one_pass_kernelI11Fp32IOFp16WLi256ELi16ELi256EEv26Group_norm_nhwc_bwd_params --------------------------
	.section	.nv.constant0._Z35group_norm_nhwc_bwd_one_pass_kernelI11Fp32IOFp16WLi256ELi16ELi256EEv26Group_norm_nhwc_bwd_params,"a",@progbits
	.sectionflags	@""
	.align	4
.nv.constant0._Z35group_norm_nhwc_bwd_one_pass_kernelI11Fp32IOFp16WLi256ELi16ELi256EEv26Group_norm_nhwc_bwd_params:
	.zero		536


//--------------------- .nv.constant0._Z35group_norm_nhwc_bwd_one_pass_kernelI11Fp32IOFp16WLi512ELi16ELi256EEv26Group_norm_nhwc_bwd_params --------------------------
	.section	.nv.constant0._Z35group_norm_nhwc_bwd_one_pass_kernelI11Fp32IOFp16WLi512ELi16ELi256EEv26Group_norm_nhwc_bwd_params,"a",@progbits
	.sectionflags	@""
	.align	4
.nv.constant0._Z35group_norm_nhwc_bwd_one_pass_kernelI11Fp32IOFp16WLi512ELi16ELi256EEv26Group_norm_nhwc_bwd_params:
	.zero		536


//--------------------- .nv.constant0._Z35group_norm_nhwc_fwd_one_pass_kernelI11Bf16IOFp32WLi64ELi16ELi256EEv26Group_norm_nhwc_fwd_params --------------------------
	.section	.nv.constant0._Z35group_norm_nhwc_fwd_one_pass_kernelI11Bf16IOFp32WLi64ELi16ELi256EEv26Group_norm_nhwc_fwd_params,"a",@progbits
	.sectionflags	@""
	.align	4
.nv.constant0._Z35group_norm_nhwc_fwd_one_pass_kernelI11Bf16IOFp32WLi64ELi16ELi256EEv26Group_norm_nhwc_fwd_params:
	.zero		512


//--------------------- .nv.constant0._Z35group_norm_nhwc_fwd_one_pass_kernelI11Bf16IOFp32WLi128ELi16ELi256EEv26Group_norm_nhwc_fwd_params --------------------------
	.section	.nv.constant0._Z35group_norm_nhwc_fwd_one_pass_kernelI11Bf16IOFp32WLi128ELi16ELi256EEv26Group_norm_nhwc_fwd_params,"a",@progbits
	.sectionflags	@""
	.align	4
.nv.constant0._Z35group_norm_nhwc_fwd_one_pass_kernelI11Bf16IOFp32WLi128ELi16ELi256EEv26Group_norm_nhwc_fwd_params:
	.zero		512


//--------------------- .nv.constant0._Z35group_norm_nhwc_fwd_one_pass_kernelI11Bf16IOFp32WLi256ELi16ELi256EEv26Group_norm_nhwc_fwd_params --------------------------
	.section	.nv.constant0._Z35group_norm_nhwc_fwd_one_pass_kernelI11Bf16IOFp32WLi256ELi16ELi256EEv26Group_norm_nhwc_fwd_params,"a",@progbits
	.sectionflags	@""
	.align	4
.nv.constant0._Z35group_norm_nhwc_fwd_one_pass_kernelI11Bf16IOFp32WLi256ELi16ELi256EEv26Group_norm_nhwc_fwd_params:
	.zero		512


//--------------------- .nv.constant0._Z35group_norm_nhwc_fwd_one_pass_kernelI11Bf16IOFp32WLi512ELi16ELi256EEv26Group_norm_nhwc_fwd_params --------------------------
	.section	.nv.constant0._Z35group_norm_nhwc_fwd_one_pass_kernelI11Bf16IOFp32WLi512ELi16ELi256EEv26Group_norm_nhwc_fwd_params,"a",@progbits
	.sectionflags	@""
	.align	4
.nv.constant0._Z35group_norm_nhwc_fwd_one_pass_kernelI11Bf16IOFp32WLi512ELi16ELi256EEv26Group_norm_nhwc_fwd_params:
	.zero		512


//--------------------- .nv.constant0._Z35group_norm_nhwc_fwd_one_pass_kernelI11Bf16IOBf16WLi64ELi16ELi256EEv26Group_norm_nhwc_fwd_params --------------------------
	.section	.nv.constant0._Z35group_norm_nhwc_fwd_one_pass_kernelI11Bf16IOBf16WLi64ELi16ELi256EEv26Group_norm_nhwc_fwd_params,"a",@progbits
	.sectionflags	@""
	.align	4
.nv.constant0._Z35group_norm_nhwc_fwd_one_pass_kernelI11Bf16IOBf16WLi64ELi16ELi256EEv26Group_norm_nhwc_fwd_params:
	.zero		512


//--------------------- .nv.constant0._Z35group_norm_nhwc_fwd_one_pass_kernelI11Bf16IOBf16WLi128ELi16ELi256EEv26Group_norm_nhwc_fwd_params --------------------------
	.section	.nv.constant0._Z35group_norm_nhwc_fwd_one_pass_kernelI11Bf16IOBf16WLi128ELi16ELi256EEv26Group_norm_nhwc_fwd_params,"a",@progbits
	.sectionflags	@""
	.align	4
.nv.constant0._Z35group_norm_nhwc_fwd_one_pass_kernelI11Bf16IOBf16WLi128ELi16ELi256EEv26Group_norm_nhwc_fwd_params:
	.zero		512


//--------------------- .nv.constant0._Z35group_norm_nhwc_fwd_one_pass_kernelI11Bf16IOBf16WLi256ELi16ELi256EEv26Group_norm_nhwc_fwd_params --------------------------
	.section	.nv.constant0._Z35group_norm_nhwc_fwd_one_pass_kernelI11Bf16IOBf16WLi256ELi16ELi256EEv26Group_norm_nhwc_fwd_params,"a",@progbits
	.sectionflags	@""
	.align	4
.nv.constant0._Z35group_norm_nhwc_fwd_one_pass_kernelI11Bf16IOBf16WLi256ELi16ELi256EEv26Group_norm_nhwc_fwd_params:
	.zero		512


//--------------------- .nv.constant0._Z35group_norm_nhwc_fwd_one_pass_kernelI11Bf16IOBf16WLi512ELi16ELi256EEv26Group_norm_nhwc_fwd_params --------------------------
	.section	.nv.constant0._Z35group_norm_nhwc_fwd_one_pass_kernelI11Bf16IOBf16WLi512ELi16ELi256EEv26Group_norm_nhwc_fwd_params,"a",@progbits
	.sectionflags	@""
	.align	4
.nv.constant0._Z35group_norm_nhwc_fwd_one_pass_kernelI11Bf16IOBf16WLi512ELi16ELi256EEv26Group_norm_nhwc_fwd_params:
	.zero		512


//--------------------- .nv.constant0._Z35group_norm_nhwc_fwd_one_pass_kernelI11Bf16IOFp16WLi64ELi16ELi256EEv26Group_norm_nhwc_fwd_params --------------------------
	.section	.nv.constant0._Z35group_norm_nhwc_fwd_one_pass_kernelI11Bf16IOFp16WLi64ELi16ELi256EEv26Group_norm_nhwc_fwd_params,"a",@progbits
	.sectionflags	@""
	.align	4
.nv.constant0._Z35group_norm_nhwc_fwd_one_pass_kernelI11Bf16IOFp16WLi64ELi16ELi256EEv26Group_norm_nhwc_fwd_params:
	.zero		512


//--------------------- .nv.constant0._Z35group_norm_nhwc_fwd_one_pass_kernelI11Bf16IOFp16WLi128ELi16ELi256EEv26Group_norm_nhwc_fwd_params --------------------------
	.section	.nv.constant0._Z35group_norm_nhwc_fwd_one_pass_kernelI11Bf16IOFp16WLi128ELi16ELi256EEv26Group_norm_nhwc_fwd_params,"a",@progbits
	.sectionflags	@""
	.align	4
.nv.constant0._Z35group_norm_nhwc_fwd_one_pass_kernelI11Bf16IOFp16WLi128ELi16ELi256EEv26Group_norm_nhwc_fwd_params:
	.zero		512


//--------------------- .nv.constant0._Z35group_norm_nhwc_fwd_one_pass_kernelI11Bf16IOFp16WLi256ELi16ELi256EEv26Group_norm_nhwc_fwd_params --------------------------
	.section	.nv.constant0._Z35group_norm_nhwc_fwd_one_pass_kernelI11Bf16IOFp16WLi256ELi16ELi256EEv26Group_norm_nhwc_fwd_params,"a",@progbits
	.sectionflags	@""
	.align	4
.nv.constant0._Z35group_norm_nhwc_fwd_one_pass_kernelI11Bf16IOFp16WLi256ELi16ELi256EEv26Group_norm_nhwc_fwd_params:
	.zero		512


//--------------------- .nv.constant0._Z35group_norm_nhwc_fwd_one_pass_kernelI11Bf16IOFp16WLi512ELi16ELi256EEv26Group_norm_nhwc_fwd_params --------------------------
	.section	.nv.constant0._Z35group_norm_nhwc_fwd_one_pass_kernelI11Bf16IOFp16WLi512ELi16ELi256EEv26Group_norm_nhwc_fwd_params,"a",@progbits
	.sectionflags	@""
	.align	4
.nv.constant0._Z35group_norm_nhwc_fwd_one_pass_kernelI11Bf16IOFp16WLi512ELi16ELi256EEv26Group_norm_nhwc_fwd_params:
	.zero		512


//--------------------- .nv.constant0._Z35group_norm_nhwc_fwd_one_pass_kernelI11Fp16IOFp32WLi64ELi16ELi256EEv26Group_norm_nhwc_fwd_params --------------------------
	.section	.nv.constant0._Z35group_norm_nhwc_fwd_one_pass_kernelI11Fp16IOFp32WLi64ELi16ELi256EEv26Group_norm_nhwc_fwd_params,"a",@progbits
	.sectionflags	@""
	.align	4
.nv.constant0._Z35group_norm_nhwc_fwd_one_pass_kernelI11Fp16IOFp32WLi64ELi16ELi256EEv26Group_norm_nhwc_fwd_params:
	.zero		512


//--------------------- .nv.constant0._Z35group_norm_nhwc_fwd_one_pass_kernelI11Fp16IOFp32WLi128ELi16ELi256EEv26Group_norm_nhwc_fwd_params --------------------------
	.section	.nv.constant0._Z35group_norm_nhwc_fwd_one_pass_kernelI11Fp16IOFp32WLi128ELi16ELi256EEv26Group_norm_nhwc_fwd_params,"a",@progbits
	.sectionflags	@""
	.align	4
.nv.constant0._Z35group_norm_nhwc_fwd_one_pass_kernelI11Fp16IOFp32WLi128ELi16ELi256EEv26Group_norm_nhwc_fwd_params:
	.zero		512


//--------------------- .nv.constant0._Z35group_norm_nhwc_fwd_one_pass_kernelI11Fp16IOFp32WLi256ELi16ELi256EEv26Group_norm_nhwc_fwd_params --------------------------
	.section	.nv.constant0._Z35group_norm_nhwc_fwd_one_pass_kernelI11Fp16IOFp32WLi256ELi16ELi256EEv26Group_norm_nhwc_fwd_params,"a",@progbits
	.sectionflags	@""
	.align	4
.nv.constant0._Z35group_norm_nhwc_fwd_one_pass_kernelI11Fp16IOFp32WLi256ELi16ELi256EEv26Group_norm_nhwc_fwd_params:
	.zero		512


//--------------------- .nv.constant0._Z35group_norm_nhwc_fwd_one_pass_kernelI11Fp16IOFp32WLi512ELi16ELi256EEv26Group_norm_nhwc_fwd_params --------------------------
	.section	.nv.constant0._Z35group_norm_nhwc_fwd_one_pass_kernelI11Fp16IOFp32WLi512ELi16ELi256EEv26Group_norm_nhwc_fwd_params,"a",@progbits
	.sectionflags	@""
	.align	4
.nv.constant0._Z35group_norm_nhwc_fwd_one_pass_kernelI11Fp16IOFp32WLi512ELi16ELi256EEv26Group_norm_nhwc_fwd_params:
	.zero		512


//--------------------- .nv.constant0._Z35group_norm_nhwc_fwd_one_pass_kernelI11Fp16IOBf16WLi64ELi16ELi256EEv26Group_norm_nhwc_fwd_params --------------------------
	.section	.nv.constant0._Z35group_norm_nhwc_fwd_one_pass_kernelI11Fp16IOBf16WLi64ELi16ELi256EEv26Group_norm_nhwc_fwd_params,"a",@progbits
	.sectionflags	@""
	.align	4
.nv.constant0._Z35group_norm_nhwc_fwd_one_pass_kernelI11Fp16IOBf16WLi64ELi16ELi256EEv26Group_norm_nhwc_fwd_params:
	.zero		512


//--------------------- .nv.constant0._Z35group_norm_nhwc_fwd_one_pass_kernelI11Fp16IOBf16WLi128ELi16ELi256EEv26Group_norm_nhwc_fwd_params --------------------------
	.section	.nv.constant0._Z35group_norm_nhwc_fwd_one_pass_kernelI11Fp16IOBf16WLi128ELi16ELi256EEv26Group_norm_nhwc_fwd_params,"a",@progbits
	.sectionflags	@""
	.align	4
.nv.constant0._Z35group_norm_nhwc_fwd_one_pass_kernelI11Fp16IOBf16WLi128ELi16ELi256EEv26Group_norm_nhwc_fwd_params:
	.zero		512


//--------------------- .nv.constant0._Z35group_norm_nhwc_fwd_one_pass_kernelI11Fp16IOBf16WLi256ELi16ELi256EEv26Group_norm_nhwc_fwd_params --------------------------
	.section	.nv.constant0._Z35group_norm_nhwc_fwd_one_pass_kernelI11Fp16IOBf16WLi256ELi16ELi256EEv26Group_norm_nhwc_fwd_params,"a",@progbits
	.sectionflags	@""
	.align	4
.nv.constant0._Z35group_norm_nhwc_fwd_one_pass_kernelI11Fp16IOBf16WLi256ELi16ELi256EEv26Group_norm_nhwc_fwd_params:
	.zero		512


//--------------------- .nv.constant0._Z35group_norm_nhwc_fwd_one_pass_kernelI11Fp16IOBf16WLi512ELi16ELi256EEv26Group_norm_nhwc_fwd_params --------------------------
	.section	.nv.constant0._Z35group_norm_nhwc_fwd_one_pass_kernelI11Fp16IOBf16WLi512ELi16ELi256EEv26Group_norm_nhwc_fwd_params,"a",@progbits
	.sectionflags	@""
	.align	4
.nv.constant0._Z35group_norm_nhwc_fwd_one_pass_kernelI11Fp16IOBf16WLi512ELi16ELi256EEv26Group_norm_nhwc_fwd_params:
	.zero		512


//--------------------- .nv.constant0._Z35group_norm_nhwc_fwd_one_pass_kernelI11Fp16IOFp16WLi64ELi16ELi256EEv26Group_norm_nhwc_fwd_params --------------------------
	.section	.nv.constant0._Z35group_norm_nhwc_fwd_one_pass_kernelI11Fp16IOFp16WLi64ELi16ELi256EEv26Group_norm_nhwc_fwd_params,"a",@progbits
	.sectionflags	@""
	.align	4
.nv.constant0._Z35group_norm_nhwc_fwd_one_pass_kernelI11Fp16IOFp16WLi64ELi16ELi256EEv26Group_norm_nhwc_fwd_params:
	.zero		512


//--------------------- .nv.constant0._Z35group_norm_nhwc_fwd_one_pass_kernelI11Fp16IOFp16WLi128ELi16ELi256EEv26Group_norm_nhwc_fwd_params --------------------------
	.section	.nv.constant0._Z35group_norm_nhwc_fwd_one_pass_kernelI11Fp16IOFp16WLi128ELi16ELi256EEv26Group_norm_nhwc_fwd_params,"a",@progbits
	.sectionflags	@""
	.align	4
.nv.constant0._Z35group_norm_nhwc_fwd_one_pass_kernelI11Fp16IOFp16WLi128ELi16ELi256EEv26Group_norm_nhwc_fwd_params:
	.zero		512


//--------------------- .nv.constant0._Z35group_norm_nhwc_fwd_one_pass_kernelI11Fp16IOFp16WLi256ELi16ELi256EEv26Group_norm_nhwc_fwd_params --------------------------
	.section	.nv.constant0._Z35group_norm_nhwc_fwd_one_pass_kernelI11Fp16IOFp16WLi256ELi16ELi256EEv26Group_norm_nhwc_fwd_params,"a",@progbits
	.sectionflags	@""
	.align	4
.nv.constant0._Z35group_norm_nhwc_fwd_one_pass_kernelI11Fp16IOFp16WLi256ELi16ELi256EEv26Group_norm_nhwc_fwd_params:
	.zero		512


//--------------------- .nv.constant0._Z35group_norm_nhwc_fwd_one_pass_kernelI11Fp16IOFp16WLi512ELi16ELi256EEv26Group_norm_nhwc_fwd_params --------------------------
	.section	.nv.constant0._Z35group_norm_nhwc_fwd_one_pass_kernelI11Fp16IOFp16WLi512ELi16ELi256EEv26Group_norm_nhwc_fwd_params,"a",@progbits
	.sectionflags	@""
	.align	4
.nv.constant0._Z35group_norm_nhwc_fwd_one_pass_kernelI11Fp16IOFp16WLi512ELi16ELi256EEv26Group_norm_nhwc_fwd_params:
	.zero		512


//--------------------- .nv.constant0._Z35group_norm_nhwc_fwd_one_pass_kernelI11Fp32IOFp32WLi64ELi16ELi256EEv26Group_norm_nhwc_fwd_params --------------------------
	.section	.nv.constant0._Z35group_norm_nhwc_fwd_one_pass_kernelI11Fp32IOFp32WLi64ELi16ELi256EEv26Group_norm_nhwc_fwd_params,"a",@progbits
	.sectionflags	@""
	.align	4
.nv.constant0._Z35group_norm_nhwc_fwd_one_pass_kernelI11Fp32IOFp32WLi64ELi16ELi256EEv26Group_norm_nhwc_fwd_params:
	.zero		512


//--------------------- .nv.constant0._Z35group_norm_nhwc_fwd_one_pass_kernelI11Fp32IOFp32WLi128ELi16ELi256EEv26Group_norm_nhwc_fwd_params --------------------------
	.section	.nv.constant0._Z35group_norm_nhwc_fwd_one_pass_kernelI11Fp32IOFp32WLi128ELi16ELi256EEv26Group_norm_nhwc_fwd_params,"a",@progbits
	.sectionflags	@""
	.align	4
.nv.constant0._Z35group_norm_nhwc_fwd_one_pass_kernelI11Fp32IOFp32WLi128ELi16ELi256EEv26Group_norm_nhwc_fwd_params:
	.zero		512


//--------------------- .nv.constant0._Z35group_norm_nhwc_fwd_one_pass_kernelI11Fp32IOFp32WLi256ELi16ELi256EEv26Group_norm_nhwc_fwd_params --------------------------
	.section	.nv.constant0._Z35group_norm_nhwc_fwd_one_pass_kernelI11Fp32IOFp32WLi256ELi16ELi256EEv26Group_norm_nhwc_fwd_params,"a",@progbits
	.sectionflags	@""
	.align	4
.nv.constant0._Z35group_norm_nhwc_fwd_one_pass_kernelI11Fp32IOFp32WLi256ELi16ELi256EEv26Group_norm_nhwc_fwd_params:
	.zero		512


//--------------------- .nv.constant0._Z35group_norm_nhwc_fwd_one_pass_kernelI11Fp32IOFp32WLi512ELi16ELi256EEv26Group_norm_nhwc_fwd_params --------------------------
	.section	.nv.constant0._Z35group_norm_nhwc_fwd_one_pass_kernelI11Fp32IOFp32WLi512ELi16ELi256EEv26Group_norm_nhwc_fwd_params,"a",@progbits
	.sectionflags	@""
	.align	4
.nv.constant0._Z35group_norm_nhwc_fwd_one_pass_kernelI11Fp32IOFp32WLi512ELi16ELi256EEv26Group_norm_nhwc_fwd_params:
	.zero		512


//--------------------- .nv.constant0._Z35group_norm_nhwc_fwd_one_pass_kernelI11Fp32IOBf16WLi64ELi16ELi256EEv26Group_norm_nhwc_fwd_params --------------------------
	.section	.nv.constant0._Z35group_norm_nhwc_fwd_one_pass_kernelI11Fp32IOBf16WLi64ELi16ELi256EEv26Group_norm_nhwc_fwd_params,"a",@progbits
	.sectionflags	@""
	.align	4
.nv.constant0._Z35group_norm_nhwc_fwd_one_pass_kernelI11Fp32IOBf16WLi64ELi16ELi256EEv26Group_norm_nhwc_fwd_params:
	.zero		512


//--------------------- .nv.constant0._Z35group_norm_nhwc_fwd_one_pass_kernelI11Fp32IOBf16WLi128ELi16ELi256EEv26Group_norm_nhwc_fwd_params --------------------------
	.section	.nv.constant0._Z35group_norm_nhwc_fwd_one_pass_kernelI11Fp32IOBf16WLi128ELi16ELi256EEv26Group_norm_nhwc_fwd_params,"a",@progbits
	.sectionflags	@""
	.align	4
.nv.constant0._Z35group_norm_nhwc_fwd_one_pass_kernelI11Fp32IOBf16WLi128ELi16ELi256EEv26Group_norm_nhwc_fwd_params:
	.zero		512


//--------------------- .nv.constant0._Z35group_norm_nhwc_fwd_one_pass_kernelI11Fp32IOBf16WLi256ELi16ELi256EEv26Group_norm_nhwc_fwd_params --------------------------
	.section	.nv.constant0._Z35group_norm_nhwc_fwd_one_pass_kernelI11Fp32IOBf16WLi256ELi16ELi256EEv26Group_norm_nhwc_fwd_params,"a",@progbits
	.sectionflags	@""
	.align	4
.nv.constant0._Z35group_norm_nhwc_fwd_one_pass_kernelI11Fp32IOBf16WLi256ELi16ELi256EEv26Group_norm_nhwc_fwd_params:
	.zero		512


//--------------------- .nv.constant0._Z35group_norm_nhwc_fwd_one_pass_kernelI11Fp32IOBf16WLi512ELi16ELi256EEv26Group_norm_nhwc_fwd_params --------------------------
	.section	.nv.constant0._Z35group_norm_nhwc_fwd_one_pass_kernelI11Fp32IOBf16WLi512ELi16ELi256EEv26Group_norm_nhwc_fwd_params,"a",@progbits
	.sectionflags	@""
	.align	4
.nv.constant0._Z35group_norm_nhwc_fwd_one_pass_kernelI11Fp32IOBf16WLi512ELi16ELi256EEv26Group_norm_nhwc_fwd_params:
	.zero		512


//--------------------- .nv.constant0._Z35group_norm_nhwc_fwd_one_pass_kernelI11Fp32IOFp16WLi64ELi16ELi256EEv26Group_norm_nhwc_fwd_params --------------------------
	.section	.nv.constant0._Z35group_norm_nhwc_fwd_one_pass_kernelI11Fp32IOFp16WLi64ELi16ELi256EEv26Group_norm_nhwc_fwd_params,"a",@progbits
	.sectionflags	@""
	.align	4
.nv.constant0._Z35group_norm_nhwc_fwd_one_pass_kernelI11Fp32IOFp16WLi64ELi16ELi256EEv26Group_norm_nhwc_fwd_params:
	.zero		512


//--------------------- .nv.constant0._Z35group_norm_nhwc_fwd_one_pass_kernelI11Fp32IOFp16WLi128ELi16ELi256EEv26Group_norm_nhwc_fwd_params --------------------------
	.section	.nv.constant0._Z35group_norm_nhwc_fwd_one_pass_kernelI11Fp32IOFp16WLi128ELi16ELi256EEv26Group_norm_nhwc_fwd_params,"a",@progbits
	.sectionflags	@""
	.align	4
.nv.constant0._Z35group_norm_nhwc_fwd_one_pass_kernelI11Fp32IOFp16WLi128ELi16ELi256EEv26Group_norm_nhwc_fwd_params:
	.zero		512


//--------------------- .nv.constant0._Z35group_norm_nhwc_fwd_one_pass_kernelI11Fp32IOFp16WLi256ELi16ELi256EEv26Group_norm_nhwc_fwd_params --------------------------
	.section	.nv.constant0._Z35group_norm_nhwc_fwd_one_pass_kernelI11Fp32IOFp16WLi256ELi16ELi256EEv26Group_norm_nhwc_fwd_params,"a",@progbits
	.sectionflags	@""
	.align	4
.nv.constant0._Z35group_norm_nhwc_fwd_one_pass_kernelI11Fp32IOFp16WLi256ELi16ELi256EEv26Group_norm_nhwc_fwd_params:
	.zero		512


//--------------------- .nv.constant0._Z35group_norm_nhwc_fwd_one_pass_kernelI11Fp32IOFp16WLi512ELi16ELi256EEv26Group_norm_nhwc_fwd_params --------------------------
	.section	.nv.constant0._Z35group_norm_nhwc_fwd_one_pass_kernelI11Fp32IOFp16WLi512ELi16ELi256EEv26Group_norm_nhwc_fwd_params,"a",@progbits
	.sectionflags	@""
	.align	4
.nv.constant0._Z35group_norm_nhwc_fwd_one_pass_kernelI11Fp32IOFp16WLi512ELi16ELi256EEv26Group_norm_nhwc_fwd_params:
	.zero		512


//--------------------- .text._ZN3cub17CUB_300001_SM_8006detail11EmptyKernelIvEEvv --------------------------
	.section	.text._ZN3cub17CUB_300001_SM_8006detail11EmptyKernelIvEEvv,"ax",@progbits
	.sectioninfo	@"SHI_REGISTERS=4"
	.align	128
        .global         _ZN3cub17CUB_300001_SM_8006detail11EmptyKernelIvEEvv
        .type           _ZN3cub17CUB_300001_SM_8006detail11EmptyKernelIvEEvv,@function
        .size           _ZN3cub17CUB_300001_SM_8006detail11EmptyKernelIvEEvv,(.L_x_3331 - _ZN3cub17CUB_300001_SM_8006detail11EmptyKernelIvEEvv)
        .other          _ZN3cub17CUB_300001_SM_8006detail11EmptyKernelIvEEvv,@"STO_CUDA_ENTRY STV_DEFAULT"
_ZN3cub17CUB_300001_SM_8006detail11EmptyKernelIvEEvv:
.text._ZN3cub17CUB_300001_SM_8006detail11EmptyKernelIvEEvv:
[----:B------:R-:W-:Y:S02]  /*0000*/  MOV R1, c[0x0][0x28] ;  /* 0x00000a0000017a02 */ /* 0x000fe40000000f00 */
[----:B------:R-:W-:Y:S05]  /*0010*/  EXIT ;  /* 0x000000000000794d */ /* 0x000fea0003800000 */
.L_x_0:
[----:B------:R-:W-:-:S00]  /*0020*/  BRA `(.L_x_0) ;  /* 0xfffffff000007947 */ /* 0x000fc0000383ffff */
[----:B------:R-:W-:-:S00]  /*0030*/  NOP ;  /* 0x0000000000007918 */ /* 0x000fc00000000000 */
        /* <DEDUP_REMOVED lines=12> */
.L_x_3331:


//--------------------- .text._Z35group_norm_nhwc_bwd_one_pass_kernelI11Bf16IOFp32WLi64ELi16ELi256EEv26Group_norm_nhwc_bwd_params --------------------------
	.section	.text._Z35group_norm_nhwc_bwd_one_pass_kernelI11Bf16IOFp32WLi64ELi16ELi256EEv26Group_norm_nhwc_bwd_params,"ax",@progbits
	.sectioninfo	@"SHI_REGISTERS=48"
	.align	128
        .global         _Z35group_norm_nhwc_bwd_one_pass_kernelI11Bf16IOFp32WLi64ELi16ELi256EEv26Group_norm_nhwc_bwd_params
        .type           _Z35group_norm_nhwc_bwd_one_pass_kernelI11Bf16IOFp32WLi64ELi16ELi256EEv26Group_norm_nhwc_bwd_params,@function
        .size           _Z35group_norm_nhwc_bwd_one_pass_kernelI11Bf16IOFp32WLi64ELi16ELi256EEv26Group_norm_nhwc_bwd_params,(.L_x_3332 - _Z35group_norm_nhwc_bwd_one_pass_kernelI11Bf16IOFp32WLi64ELi16ELi256EEv26Group_norm_nhwc_bwd_params)
        .other          _Z35group_norm_nhwc_bwd_one_pass_kernelI11Bf16IOFp32WLi64ELi16ELi256EEv26Group_norm_nhwc_bwd_params,@"STO_CUDA_ENTRY STV_DEFAULT"
_Z35group_norm_nhwc_bwd_one_pass_kernelI11Bf16IOFp32WLi64ELi16ELi256EEv26Group_norm_nhwc_bwd_params:
.text._Z35group_norm_nhwc_bwd_one_pass_kernelI11Bf16IOFp32WLi64ELi16ELi256EEv26Group_norm_nhwc_bwd_params:
[----:B------:R-:W-:Y:S02]  /*0000*/  MOV R1, c[0x0][0x28] ;  /* 0x00000a0000017a02 */ /* 0x000fe40000000f00 */
[----:B------:R-:W0:Y:S01]  /*0010*/  S2R R30, SR_CTAID.Y ;  /* 0x00000000001e7919 */ /* 0x000e220000002600 */
[----:B------:R-:W-:Y:S02]  /*0020*/  ULDC UR6, c[0x0][0x1f0] ;  /* 0x00007c0000067ab9 */ /* 0x000fe40000000800 */
[----:B------:R-:W-:Y:S01]  /*0030*/  ULDC UR4, c[0x0][0x1c0] ;  /* 0x0000700000047ab9 */ /* 0x000fe20000000800 */
[----:B------:R-:W1:Y:S01]  /*0040*/  S2R R31, SR_CTAID.X ;  /* 0x00000000001f7919 */ /* 0x000e620000002500 */
[----:B------:R-:W-:Y:S02]  /*0050*/  UIMAD UR6, UR6, UR4, URZ ;  /* 0x00000004060672a4 */ /* 0x000fe4000f8e023f */
[----:B------:R-:W-:Y:S01]  /*0060*/  ULDC.64 UR12, c[0x0][0x118] ;  /* 0x00004600000c7ab9 */ /* 0x000fe20000000a00 */
[----:B------:R-:W2:Y:S03]  /*0070*/  S2R R39, SR_TID.X ;  /* 0x0000000000277919 */ /* 0x000ea60000002100 */
[----:B0-----:R-:W-:-:S13]  /*0080*/  ISETP.GE.AND P0, PT, R30, UR6, PT ;  /* 0x000000061e007c0c */ /* 0x001fda000bf06270 */
[----:B------:R-:W-:Y:S05]  /*0090*/  @P0 BRA `(.L_x_1) ;  /* 0x0000351000000947 */ /* 0x000fea0003800000 */
[----:B-12---:R-:W-:Y:S01]  /*00a0*/  UMOV UR7, 0x3 ;  /* 0x0000000300077882 */ /* 0x006fe20000000000 */
[----:B------:R-:W0:Y:S01]  /*00b0*/  S2R R29, SR_LANEID ;  /* 0x00000000001d7919 */ /* 0x000e220000000000 */
[----:B------:R-:W-:Y:S01]  /*00c0*/  ULDC.64 UR8, c[0x0][0x1d8] ;  /* 0x0000760000087ab9 */ /* 0x000fe20000000a00 */
[--C-:B------:R-:W-:Y:S01]  /*00d0*/  SHF.R.U32.HI R28, RZ, 0x3, R39.reuse ;  /* 0x00000003ff1c7819 */ /* 0x100fe20000011627 */
[----:B------:R-:W-:Y:S01]  /*00e0*/  ULEA.HI UR11, UP0, UR9, UR8, URZ, 0x1 ;  /* 0x00000008090b7291 */ /* 0x000fe2000f81083f */
[----:B------:R-:W-:Y:S01]  /*00f0*/  SHF.R.S32.HI R0, RZ, 0x1f, R39 ;  /* 0x0000001fff007819 */ /* 0x000fe20000011427 */
[----:B------:R-:W-:Y:S01]  /*0100*/  UIMAD.WIDE.U32 UR4, UR7, UR8, URZ ;  /* 0x00000008070472a5 */ /* 0x000fe2000f8e003f */
[----:B------:R-:W-:Y:S01]  /*0110*/  SHF.L.U32 R2, R39, 0x1, RZ ;  /* 0x0000000127027819 */ /* 0x000fe200000006ff */
[----:B------:R-:W-:Y:S01]  /*0120*/  UIMAD UR8, UR7, UR9, URZ ;  /* 0x00000009070872a4 */ /* 0x000fe2000f8e023f */
[----:B------:R-:W-:Y:S01]  /*0130*/  IMAD R28, R31, c[0x0][0x1fc], R28 ;  /* 0x00007f001f1c7a24 */ /* 0x000fe200078e021c */
[----:B------:R-:W-:Y:S01]  /*0140*/  ULDC UR10, c[0x0][0xc] ;  /* 0x00000300000a7ab9 */ /* 0x000fe20000000800 */
[----:B------:R-:W-:Y:S01]  /*0150*/  LEA.HI R3, R0, R39, RZ, 0x5 ;  /* 0x0000002700037211 */ /* 0x000fe200078f28ff */
[----:B------:R-:W-:Y:S01]  /*0160*/  ULOP3.LUT UR7, UR7, UR10, URZ, 0xc0, !UPT ;  /* 0x0000000a07077292 */ /* 0x000fe2000f8ec03f */
[----:B------:R-:W-:Y:S01]  /*0170*/  HFMA2.MMA R37, -RZ, RZ, 0, 0 ;  /* 0x00000000ff257435 */ /* 0x000fe200000001ff */
[----:B------:R-:W-:Y:S01]  /*0180*/  UIADD3 UR8, UR5, UR8, URZ ;  /* 0x0000000805087290 */ /* 0x000fe2000fffe03f */
[C---:B------:R-:W-:Y:S01]  /*0190*/  ISETP.GE.U32.AND P1, PT, R28.reuse, c[0x0][0x1e0], PT ;  /* 0x000078001c007a0c */ /* 0x040fe20003f26070 */
[----:B------:R-:W-:Y:S01]  /*01a0*/  UIADD3.X UR9, URZ, UR9, URZ, UP0, !UPT ;  /* 0x000000093f097290 */ /* 0x000fe200087fe43f */
[----:B------:R-:W-:Y:S01]  /*01b0*/  SHF.R.S32.HI R5, RZ, 0x1f, R28 ;  /* 0x0000001fff057819 */ /* 0x000fe2000001141c */
[----:B------:R-:W-:Y:S01]  /*01c0*/  UIADD3 UR5, -UR7, UR10, URZ ;  /* 0x0000000a07057290 */ /* 0x000fe2000fffe13f */
[----:B------:R-:W-:Y:S01]  /*01d0*/  IADD3 R0, R28, 0x20, RZ ;  /* 0x000000201c007810 */ /* 0x000fe20007ffe0ff */
[----:B------:R-:W-:Y:S01]  /*01e0*/  ULEA.HI UR10, UP0, UR8, UR4, URZ, 0x1 ;  /* 0x00000004080a7291 */ /* 0x000fe2000f81083f */
[----:B------:R-:W-:Y:S01]  /*01f0*/  ISETP.GE.AND.EX P1, PT, R5, c[0x0][0x1e4], PT, P1 ;  /* 0x0000790005007a0c */ /* 0x000fe20003f26310 */
[----:B------:R-:W-:Y:S01]  /*0200*/  USHF.R.S64 UR11, UR11, 0x1, UR9 ;  /* 0x000000010b0b7899 */ /* 0x000fe20008001009 */
[----:B------:R-:W-:Y:S01]  /*0210*/  IMAD R38, R31, c[0x0][0x10], R30 ;  /* 0x000004001f267a24 */ /* 0x000fe200078e021e */
[----:B------:R-:W-:Y:S01]  /*0220*/  UIADD3.X UR8, URZ, UR8, URZ, UP0, !UPT ;  /* 0x000000083f087290 */ /* 0x000fe200087fe43f */
[----:B------:R-:W-:Y:S01]  /*0230*/  ISETP.LT.U32.AND P1, PT, R39, 0x100, !P1 ;  /* 0x000001002700780c */ /* 0x000fe20004f21070 */
[----:B------:R-:W-:Y:S01]  /*0240*/  USHF.R.S32.HI UR9, URZ, 0x1, UR9 ;  /* 0x000000013f097899 */ /* 0x000fe20008011409 */
[----:B------:R-:W-:Y:S01]  /*0250*/  MOV R36, R30 ;  /* 0x0000001e00247202 */ /* 0x000fe20000000f00 */
[----:B------:R-:W-:Y:S01]  /*0260*/  USHF.R.S64 UR10, UR10, 0x1, UR8 ;  /* 0x000000010a0a7899 */ /* 0x000fe20008001008 */
[----:B------:R-:W-:Y:S01]  /*0270*/  LOP3.LUT R2, R2, 0xe, RZ, 0xc0, !PT ;  /* 0x0000000e02027812 */ /* 0x000fe200078ec0ff */
[----:B------:R-:W-:Y:S01]  /*0280*/  USHF.R.S32.HI UR8, URZ, 0x1, UR8 ;  /* 0x000000013f087899 */ /* 0x000fe20008011408 */
[----:B------:R-:W-:Y:S01]  /*0290*/  SHF.R.S32.HI R3, RZ, 0x5, R3 ;  /* 0x00000005ff037819 */ /* 0x000fe20000011403 */
[----:B------:R-:W-:Y:S01]  /*02a0*/  USHF.L.U64.HI UR9, UR11, 0x2, UR9 ;  /* 0x000000020b097899 */ /* 0x000fe20008010209 */
[----:B------:R-:W-:Y:S01]  /*02b0*/  SHF.R.S32.HI R4, RZ, 0x1f, R0 ;  /* 0x0000001fff047819 */ /* 0x000fe20000011400 */
[----:B------:R-:W-:-:S02]  /*02c0*/  USHF.L.U64.HI UR8, UR10, 0x2, UR8 ;  /* 0x000000020a087899 */ /* 0x000fc40008010208 */
[----:B0-----:R-:W-:Y:S02]  /*02d0*/  ULDC.U8 UR16, c[0x0][0x1f4] ;  /* 0x00007d0000107ab9 */ /* 0x001fe40000000000 */
.L_x_28:
[----:B0-----:R-:W-:Y:S02]  /*02e0*/  IABS R12, c[0x0][0x1f0] ;  /* 0x00007c00000c7a13 */ /* 0x001fe40000000000 */
[----:B-1----:R-:W-:Y:S02]  /*02f0*/  MOV R6, RZ ;  /* 0x000000ff00067202 */ /* 0x002fe40000000f00 */
[----:B------:R-:W0:Y:S01]  /*0300*/  I2F.RP R8, R12 ;  /* 0x0000000c00087306 */ /* 0x000e220000209400 */
[----:B------:R-:W-:-:S07]  /*0310*/  IABS R10, R36 ;  /* 0x00000024000a7213 */ /* 0x000fce0000000000 */
[----:B0-----:R-:W0:Y:S02]  /*0320*/  MUFU.RCP R8, R8 ;  /* 0x0000000800087308 */ /* 0x001e240000001000 */
[----:B0-----:R-:W-:-:S06]  /*0330*/  IADD3 R9, R8, 0xffffffe, RZ ;  /* 0x0ffffffe08097810 */ /* 0x001fcc0007ffe0ff */
[----:B------:R-:W0:Y:S02]  /*0340*/  F2I.FTZ.U32.TRUNC.NTZ R7, R9 ;  /* 0x0000000900077305 */ /* 0x000e24000021f000 */
[----:B0-----:R-:W-:-:S05]  /*0350*/  IADD3 R11, RZ, -R7, RZ ;  /* 0x80000007ff0b7210 */ /* 0x001fca0007ffe0ff */
[----:B------:R-:W-:-:S04]  /*0360*/  IMAD R11, R11, R12, RZ ;  /* 0x0000000c0b0b7224 */ /* 0x000fc800078e02ff */
[----:B------:R-:W-:Y:S01]  /*0370*/  IMAD.HI.U32 R6, R7, R11, R6 ;  /* 0x0000000b07067227 */ /* 0x000fe200078e0006 */
[----:B------:R-:W-:Y:S02]  /*0380*/  MOV R11, R10 ;  /* 0x0000000a000b7202 */ /* 0x000fe40000000f00 */
[----:B------:R-:W-:-:S03]  /*0390*/  MOV R7, 0x8 ;  /* 0x0000000800077802 */ /* 0x000fc60000000f00 */
[----:B------:R-:W-:-:S04]  /*03a0*/  IMAD.HI.U32 R8, R6, R11, RZ ;  /* 0x0000000b06087227 */ /* 0x000fc800078e00ff */
[----:B------:R-:W-:Y:S01]  /*03b0*/  IMAD.WIDE R6, R36, R7, c[0x0][0x198] ;  /* 0x0000660024067625 */ /* 0x000fe200078e0207 */
[----:B------:R-:W-:-:S05]  /*03c0*/  IADD3 R9, -R8, RZ, RZ ;  /* 0x000000ff08097210 */ /* 0x000fca0007ffe1ff */
[----:B------:R-:W2:Y:S01]  /*03d0*/  LDG.E.64 R6, [R6.64] ;  /* 0x0000000c06067981 */ /* 0x000ea2000c1e1b00 */
[----:B------:R-:W-:Y:S01]  /*03e0*/  IMAD R9, R12, R9, R11 ;  /* 0x000000090c097224 */ /* 0x000fe200078e020b */
[C---:B------:R-:W-:Y:S01]  /*03f0*/  LOP3.LUT R10, R36.reuse, c[0x0][0x1f0], RZ, 0x3c, !PT ;  /* 0x00007c00240a7a12 */ /* 0x040fe200078e3cff */
[----:B------:R-:W-:Y:S01]  /*0400*/  CS2R R34, SRZ ;  /* 0x0000000000227805 */ /* 0x000fe2000001ff00 */
[----:B------:R-:W-:Y:S02]  /*0410*/  ISETP.GE.AND P3, PT, R36, RZ, PT ;  /* 0x000000ff2400720c */ /* 0x000fe40003f66270 */
[----:B------:R-:W-:Y:S02]  /*0420*/  ISETP.GT.U32.AND P2, PT, R12, R9, PT ;  /* 0x000000090c00720c */ /* 0x000fe40003f44070 */
[----:B------:R-:W-:Y:S02]  /*0430*/  ISETP.GE.AND P4, PT, R10, RZ, PT ;  /* 0x000000ff0a00720c */ /* 0x000fe40003f86270 */
[----:B------:R-:W-:-:S09]  /*0440*/  SHF.R.U32.HI R14, RZ, 0x3, R39 ;  /* 0x00000003ff0e7819 */ /* 0x000fd20000011627 */
[-C--:B------:R-:W-:Y:S02]  /*0450*/  @!P2 IADD3 R9, R9, -R12.reuse, RZ ;  /* 0x8000000c0909a210 */ /* 0x080fe40007ffe0ff */
[----:B------:R-:W-:Y:S02]  /*0460*/  @!P2 IADD3 R8, R8, 0x1, RZ ;  /* 0x000000010808a810 */ /* 0x000fe40007ffe0ff */
[CC--:B------:R-:W-:Y:S02]  /*0470*/  ISETP.GE.U32.AND P0, PT, R9.reuse, R12.reuse, PT ;  /* 0x0000000c0900720c */ /* 0x0c0fe40003f06070 */
[----:B------:R-:W-:Y:S02]  /*0480*/  ISETP.GT.U32.AND P2, PT, R12, R9, PT ;  /* 0x000000090c00720c */ /* 0x000fe40003f44070 */
[----:B------:R-:W-:-:S04]  /*0490*/  IADD3 R10, R9, -R12, RZ ;  /* 0x8000000c090a7210 */ /* 0x000fc80007ffe0ff */
[----:B------:R-:W-:Y:S01]  /*04a0*/  SEL R9, R10, R9, !P2 ;  /* 0x000000090a097207 */ /* 0x000fe20005000000 */
[----:B------:R-:W-:-:S03]  /*04b0*/  IMAD R10, R31, c[0x0][0x1fc], R14 ;  /* 0x00007f001f0a7a24 */ /* 0x000fc600078e020e */
[----:B------:R-:W-:Y:S02]  /*04c0*/  @!P3 IADD3 R9, -R9, RZ, RZ ;  /* 0x000000ff0909b210 */ /* 0x000fe40007ffe1ff */
[----:B------:R-:W-:Y:S02]  /*04d0*/  @P0 IADD3 R8, R8, 0x1, RZ ;  /* 0x0000000108080810 */ /* 0x000fe40007ffe0ff */
[----:B------:R-:W-:Y:S02]  /*04e0*/  ISETP.NE.AND P0, PT, RZ, c[0x0][0x1f0], PT ;  /* 0x00007c00ff007a0c */ /* 0x000fe40003f05270 */
[----:B------:R-:W-:Y:S02]  /*04f0*/  MOV R11, R8 ;  /* 0x00000008000b7202 */ /* 0x000fe40000000f00 */
[----:B------:R-:W-:Y:S02]  /*0500*/  LOP3.LUT R8, RZ, c[0x0][0x1f0], RZ, 0x33, !PT ;  /* 0x00007c00ff087a12 */ /* 0x000fe400078e33ff */
[----:B------:R-:W-:-:S02]  /*0510*/  @!P4 IADD3 R11, -R11, RZ, RZ ;  /* 0x000000ff0b0bc210 */ /* 0x000fc40007ffe1ff */
[----:B------:R-:W-:Y:S02]  /*0520*/  IADD3 R10, R10, 0x20, RZ ;  /* 0x000000200a0a7810 */ /* 0x000fe40007ffe0ff */
[C---:B------:R-:W-:Y:S02]  /*0530*/  SEL R43, R8.reuse, R11, !P0 ;  /* 0x0000000b082b7207 */ /* 0x040fe40004000000 */
[----:B------:R-:W-:Y:S02]  /*0540*/  SEL R40, R8, R9, !P0 ;  /* 0x0000000908287207 */ /* 0x000fe40004000000 */
[----:B------:R-:W-:Y:S02]  /*0550*/  ISETP.GE.U32.AND P0, PT, R10, c[0x0][0x1e0], PT ;  /* 0x000078000a007a0c */ /* 0x000fe40003f06070 */
[----:B------:R-:W-:Y:S02]  /*0560*/  SHF.R.S32.HI R9, RZ, 0x1f, R10 ;  /* 0x0000001fff097819 */ /* 0x000fe4000001140a */
[----:B------:R-:W-:-:S02]  /*0570*/  SHF.R.S32.HI R8, RZ, 0x1f, R43 ;  /* 0x0000001fff087819 */ /* 0x000fc4000001142b */
[----:B------:R-:W-:Y:S02]  /*0580*/  LEA R10, R40, R2, 0x4 ;  /* 0x00000002280a7211 */ /* 0x000fe400078e20ff */
[----:B------:R-:W-:Y:S01]  /*0590*/  ISETP.GE.AND.EX P0, PT, R9, c[0x0][0x1e4], PT, P0 ;  /* 0x0000790009007a0c */ /* 0x000fe20003f06300 */
[----:B------:R-:W-:Y:S01]  /*05a0*/  IMAD R8, R8, c[0x0][0x1e8], RZ ;  /* 0x00007a0008087a24 */ /* 0x000fe200078e02ff */
[----:B------:R-:W-:Y:S01]  /*05b0*/  SHF.R.S32.HI R11, RZ, 0x1f, R10 ;  /* 0x0000001fff0b7819 */ /* 0x000fe2000001140a */
[----:B------:R-:W-:Y:S01]  /*05c0*/  @P1 IMAD R9, R5, c[0x0][0x1d8], RZ ;  /* 0x0000760005091a24 */ /* 0x000fe200078e02ff */
[----:B------:R-:W-:Y:S01]  /*05d0*/  ISETP.LT.U32.AND P0, PT, R39, 0x100, !P0 ;  /* 0x000001002700780c */ /* 0x000fe20004701070 */
[C---:B------:R-:W-:Y:S02]  /*05e0*/  IMAD R45, R43.reuse, c[0x0][0x1ec], R8 ;  /* 0x00007b002b2d7a24 */ /* 0x040fe400078e0208 */
[----:B------:R-:W-:-:S04]  /*05f0*/  IMAD.WIDE.U32 R42, R43, c[0x0][0x1e8], R10 ;  /* 0x00007a002b2a7a25 */ /* 0x000fc800078e000a */
[----:B------:R-:W-:Y:S01]  /*0600*/  @P1 IMAD R9, R28, c[0x0][0x1dc], R9 ;  /* 0x000077001c091a24 */ /* 0x000fe200078e0209 */
[----:B------:R-:W-:Y:S02]  /*0610*/  IADD3 R45, R43, R45, RZ ;  /* 0x0000002d2b2d7210 */ /* 0x000fe40007ffe0ff */
[----:B------:R-:W-:-:S03]  /*0620*/  @P1 MOV R44, R42 ;  /* 0x0000002a002c1202 */ /* 0x000fc60000000f00 */
[----:B------:R-:W-:Y:S01]  /*0630*/  @P0 IMAD R15, R4, c[0x0][0x1d8], RZ ;  /* 0x00007600040f0a24 */ /* 0x000fe200078e02ff */
[----:B------:R-:W-:Y:S01]  /*0640*/  @P0 MOV R8, R42 ;  /* 0x0000002a00080202 */ /* 0x000fe20000000f00 */
[----:B------:R-:W-:-:S04]  /*0650*/  @P1 IMAD.WIDE.U32 R12, R28, c[0x0][0x1d8], R44 ;  /* 0x000076001c0c1a25 */ /* 0x000fc800078e002c */
[----:B------:R-:W-:Y:S01]  /*0660*/  @P0 IMAD R17, R0, c[0x0][0x1dc], R15 ;  /* 0x0000770000110a24 */ /* 0x000fe200078e020f */
[----:B------:R-:W-:Y:S02]  /*0670*/  @P1 IADD3 R15, R13, R9, RZ ;  /* 0x000000090d0f1210 */ /* 0x000fe40007ffe0ff */
[----:B------:R-:W-:Y:S02]  /*0680*/  @P0 MOV R9, R45 ;  /* 0x0000002d00090202 */ /* 0x000fe40000000f00 */
[C---:B------:R-:W-:Y:S02]  /*0690*/  @P1 SHF.L.U32 R14, R12.reuse, 0x1, RZ ;  /* 0x000000010c0e1819 */ /* 0x040fe400000006ff */
[----:B------:R-:W-:Y:S01]  /*06a0*/  @P1 SHF.L.U64.HI R15, R12, 0x1, R15 ;  /* 0x000000010c0f1819 */ /* 0x000fe2000001020f */
[----:B------:R-:W-:Y:S01]  /*06b0*/  @P0 IMAD.WIDE.U32 R8, R0, c[0x0][0x1d8], R8 ;  /* 0x0000760000080a25 */ /* 0x000fe200078e0008 */
[----:B------:R-:W-:-:S04]  /*06c0*/  @P1 IADD3 R16, P2, R14, c[0x0][0x180], RZ ;  /* 0x000060000e101a10 */ /* 0x000fc80007f5e0ff */
[----:B------:R-:W-:Y:S02]  /*06d0*/  @P0 IADD3 R13, R9, R17, RZ ;  /* 0x00000011090d0210 */ /* 0x000fe40007ffe0ff */
[C---:B------:R-:W-:Y:S02]  /*06e0*/  @P1 IADD3.X R17, R15.reuse, c[0x0][0x184], RZ, P2, !PT ;  /* 0x000061000f111a10 */ /* 0x040fe400017fe4ff */
[----:B------:R-:W-:Y:S01]  /*06f0*/  @P1 IADD3 R14, P2, R14, c[0x0][0x178], RZ ;  /* 0x00005e000e0e1a10 */ /* 0x000fe20007f5e0ff */
[----:B------:R-:W-:Y:S01]  /*0700*/  CS2R R32, SRZ ;  /* 0x0000000000207805 */ /* 0x000fe2000001ff00 */
[C---:B------:R-:W-:Y:S01]  /*0710*/  @P0 SHF.L.U32 R9, R8.reuse, 0x1, RZ ;  /* 0x0000000108090819 */ /* 0x040fe200000006ff */
[----:B------:R0:W5:Y:S01]  /*0720*/  @P1 LDG.E R34, [R16.64] ;  /* 0x0000000c10221981 */ /* 0x000162000c1e1900 */
[----:B------:R-:W-:Y:S02]  /*0730*/  @P1 IADD3.X R15, R15, c[0x0][0x17c], RZ, P2, !PT ;  /* 0x00005f000f0f1a10 */ /* 0x000fe400017fe4ff */
[----:B------:R-:W-:-:S03]  /*0740*/  @P0 SHF.L.U64.HI R18, R8, 0x1, R13 ;  /* 0x0000000108120819 */ /* 0x000fc6000001020d */
[----:B------:R1:W5:Y:S01]  /*0750*/  @P1 LDG.E R33, [R14.64] ;  /* 0x0000000c0e211981 */ /* 0x000362000c1e1900 */
[C---:B------:R-:W-:Y:S02]  /*0760*/  @P0 IADD3 R12, P3, R9.reuse, c[0x0][0x180], RZ ;  /* 0x00006000090c0a10 */ /* 0x040fe40007f7e0ff */
[----:B------:R-:W-:Y:S02]  /*0770*/  @P0 IADD3 R8, P4, R9, c[0x0][0x178], RZ ;  /* 0x00005e0009080a10 */ /* 0x000fe40007f9e0ff */
[C---:B------:R-:W-:Y:S02]  /*0780*/  @P0 IADD3.X R13, R18.reuse, c[0x0][0x184], RZ, P3, !PT ;  /* 0x00006100120d0a10 */ /* 0x040fe40001ffe4ff */
[----:B------:R-:W-:-:S03]  /*0790*/  @P0 IADD3.X R9, R18, c[0x0][0x17c], RZ, P4, !PT ;  /* 0x00005f0012090a10 */ /* 0x000fc600027fe4ff */
[----:B------:R1:W5:Y:S04]  /*07a0*/  @P0 LDG.E R35, [R12.64] ;  /* 0x0000000c0c230981 */ /* 0x000368000c1e1900 */
[----:B------:R3:W5:Y:S01]  /*07b0*/  @P0 LDG.E R32, [R8.64] ;  /* 0x0000000c08200981 */ /* 0x000762000c1e1900 */
[----:B------:R-:W-:Y:S01]  /*07c0*/  UMOV UR14, 0x3f800000 ;  /* 0x3f800000000e7882 */ /* 0x000fe20000000000 */
[----:B------:R-:W-:Y:S01]  /*07d0*/  BSSY B0, `(.L_x_2) ;  /* 0x0000018000007945 */ /* 0x000fe20003800000 */
[----:B---3--:R-:W-:Y:S01]  /*07e0*/  CS2R R8, SRZ ;  /* 0x0000000000087805 */ /* 0x008fe2000001ff00 */
[----:B--2---:R-:W0:Y:S02]  /*07f0*/  R2UR UR17, R6 ;  /* 0x00000000061173c2 */ /* 0x004e2400000e0000 */
[----:B0-----:R-:W-:-:S05]  /*0800*/  MOV R16, UR17 ;  /* 0x0000001100107c02 */ /* 0x001fca0008000f00 */
[----:B------:R-:W-:-:S05]  /*0810*/  FFMA.FTZ R7, -R16, UR17, R7 ;  /* 0x0000001110077c23 */ /* 0x000fca0008010107 */
[----:B------:R-:W-:-:S13]  /*0820*/  FSETP.GTU.FTZ.AND P0, PT, R7, RZ, PT ;  /* 0x000000ff0700720b */ /* 0x000fda0003f1c000 */
[----:B------:R-:W-:Y:S01]  /*0830*/  VOTEU.ANY UP0, P0 ;  /* 0x00000000003f7886 */ /* 0x000fe20000000100 */
[----:B------:R-:W-:-:S13]  /*0840*/  PLOP3.LUT P0, PT, PT, PT, UP0, 0x80, 0x0 ;  /* 0x000000000000781c */ /* 0x000fda0003f0f008 */
[----:B------:R-:W-:-:S06]  /*0850*/  @P0 FADD.FTZ R16, R7, c[0x0][0x1a0] ;  /* 0x0000680007100621 */ /* 0x000fcc0000010000 */
[----:B------:R-:W0:Y:S02]  /*0860*/  @P0 MUFU.RSQ R16, R16 ;  /* 0x0000001000100308 */ /* 0x000e240000001400 */
[----:B0-----:R-:W0:Y:S01]  /*0870*/  @P0 R2UR UR4, R16 ;  /* 0x00000000100403c2 */ /* 0x001e2200000e0000 */
[----:B------:R-:W-:Y:S01]  /*0880*/  ISETP.GT.U32.AND P0, PT, R39, 0xff, PT ;  /* 0x000000ff2700780c */ /* 0x000fe20003f04070 */
[----:B------:R-:W-:Y:S01]  /*0890*/  CS2R R6, SRZ ;  /* 0x0000000000067805 */ /* 0x000fe2000001ff00 */
[----:B0-----:R-:W-:-:S11]  /*08a0*/  @UP0 UMOV UR14, UR4 ;  /* 0x00000004000e0c82 */ /* 0x001fd60008000000 */
[----:B------:R-:W-:Y:S05]  /*08b0*/  @P0 BRA `(.L_x_3) ;  /* 0x0000009000000947 */ /* 0x000fea0003800000 */
[----:B-1----:R-:W-:Y:S02]  /*08c0*/  ISETP.NE.AND P0, PT, RZ, UR16, PT ;  /* 0x00000010ff007c0c */ /* 0x002fe4000bf05270 */
[C---:B------:R-:W-:Y:S02]  /*08d0*/  SHF.L.U32 R7, R10.reuse, 0x2, RZ ;  /* 0x000000020a077819 */ /* 0x040fe400000006ff */
[----:B------:R-:W-:Y:S02]  /*08e0*/  SHF.L.U64.HI R11, R10, 0x2, R11 ;  /* 0x000000020a0b7819 */ /* 0x000fe4000001020b */
[----:B------:R-:W-:-:S07]  /*08f0*/  IADD3 R6, P2, R7, c[0x0][0x188], RZ ;  /* 0x0000620007067a10 */ /* 0x000fce0007f5e0ff */
[----:B------:R-:W-:Y:S02]  /*0900*/  @P0 IADD3 R10, P3, R7, c[0x0][0x190], RZ ;  /* 0x00006400070a0a10 */ /* 0x000fe40007f7e0ff */
[C---:B------:R-:W-:Y:S02]  /*0910*/  IADD3.X R7, R11.reuse, c[0x0][0x18c], RZ, P2, !PT ;  /* 0x000063000b077a10 */ /* 0x040fe400017fe4ff */
[----:B------:R-:W-:-:S04]  /*0920*/  @P0 IADD3.X R11, R11, c[0x0][0x194], RZ, P3, !PT ;  /* 0x000065000b0b0a10 */ /* 0x000fc80001ffe4ff */
[----:B------:R-:W5:Y:S04]  /*0930*/  LDG.E.64 R6, [R6.64] ;  /* 0x0000000c06067981 */ /* 0x000f68000c1e1b00 */
[----:B------:R0:W5:Y:S02]  /*0940*/  @P0 LDG.E.64 R8, [R10.64] ;  /* 0x0000000c0a080981 */ /* 0x000164000c1e1b00 */
.L_x_3:
[----:B-1----:R-:W-:Y:S05]  /*0950*/  BSYNC B0 ;  /* 0x0000000000007941 */ /* 0x002fea0003800000 */
.L_x_2:
[----:B------:R-:W-:Y:S02]  /*0960*/  ISETP.NE.AND P2, PT, RZ, UR16, PT ;  /* 0x00000010ff007c0c */ /* 0x000fe4000bf45270 */
[--C-:B0----5:R-:W-:Y:S02]  /*0970*/  PRMT R10, RZ, 0x5410, R34.reuse ;  /* 0x00005410ff0a7816 */ /* 0x121fe40000000022 */
[----:B------:R-:W-:Y:S02]  /*0980*/  PRMT R12, RZ, 0x7610, R34 ;  /* 0x00007610ff0c7816 */ /* 0x000fe40000000022 */
[----:B------:R-:W-:Y:S01]  /*0990*/  PRMT R17, RZ, 0x5410, R35 ;  /* 0x00005410ff117816 */ /* 0x000fe20000000023 */
[----:B------:R-:W-:Y:S01]  /*09a0*/  FADD.FTZ R13, R10, -UR17 ;  /* 0x800000110a0d7e21 */ /* 0x000fe20008010000 */
[--C-:B------:R-:W-:Y:S01]  /*09b0*/  PRMT R15, RZ, 0x5410, R33.reuse ;  /* 0x00005410ff0f7816 */ /* 0x100fe20000000021 */
[----:B------:R-:W-:Y:S01]  /*09c0*/  FADD.FTZ R12, R12, -UR17 ;  /* 0x800000110c0c7e21 */ /* 0x000fe20008010000 */
[----:B------:R-:W-:Y:S01]  /*09d0*/  PRMT R14, RZ, 0x7610, R33 ;  /* 0x00007610ff0e7816 */ /* 0x000fe20000000021 */
[----:B------:R-:W-:Y:S01]  /*09e0*/  FADD.FTZ R17, R17, -UR17 ;  /* 0x8000001111117e21 */ /* 0x000fe20008010000 */
[----:B------:R-:W-:Y:S01]  /*09f0*/  PRMT R16, RZ, 0x7610, R35 ;  /* 0x00007610ff107816 */ /* 0x000fe20000000023 */
[----:B------:R-:W-:Y:S01]  /*0a00*/  FMUL.FTZ R13, R13, UR14 ;  /* 0x0000000e0d0d7c20 */ /* 0x000fe20008410000 */
[--C-:B------:R-:W-:Y:S01]  /*0a10*/  PRMT R11, RZ, 0x5410, R32.reuse ;  /* 0x00005410ff0b7816 */ /* 0x100fe20000000020 */
[----:B------:R-:W-:Y:S01]  /*0a20*/  FMUL.FTZ R12, R12, UR14 ;  /* 0x0000000e0c0c7c20 */ /* 0x000fe20008410000 */
[----:B------:R-:W-:Y:S01]  /*0a30*/  PRMT R10, RZ, 0x7610, R32 ;  /* 0x00007610ff0a7816 */ /* 0x000fe20000000020 */
[----:B------:R-:W-:Y:S05]  /*0a40*/  @!P2 BRA `(.L_x_4) ;  /* 0x000001200000a947 */ /* 0x000fea0003800000 */
[----:B------:R-:W-:Y:S02]  /*0a50*/  FFMA.FTZ R19, R13, R6, R8 ;  /* 0x000000060d137223 */ /* 0x000fe40000010008 */
[----:B------:R-:W-:-:S02]  /*0a60*/  FFMA.FTZ R18, R12, R7, R9 ;  /* 0x000000070c127223 */ /* 0x000fc40000010009 */
[----:B------:R-:W-:Y:S02]  /*0a70*/  FMUL.FTZ R20, R19, -1.4426950216293334961 ;  /* 0xbfb8aa3b13147820 */ /* 0x000fe40000410000 */
[----:B------:R-:W-:-:S04]  /*0a80*/  FMUL.FTZ R23, R18, -1.4426950216293334961 ;  /* 0xbfb8aa3b12177820 */ /* 0x000fc80000410000 */
[----:B------:R-:W0:Y:S08]  /*0a90*/  MUFU.EX2 R20, R20 ;  /* 0x0000001400147308 */ /* 0x000e300000000800 */
[----:B------:R-:W1:Y:S01]  /*0aa0*/  MUFU.EX2 R23, R23 ;  /* 0x0000001700177308 */ /* 0x000e620000000800 */
[----:B0-----:R-:W-:-:S07]  /*0ab0*/  FADD.FTZ R21, R20, 1 ;  /* 0x3f80000014157421 */ /* 0x001fce0000010000 */
[----:B------:R-:W0:Y:S01]  /*0ac0*/  MUFU.RCP R22, R21 ;  /* 0x0000001500167308 */ /* 0x000e220000001000 */
[----:B-1----:R-:W-:-:S07]  /*0ad0*/  FADD.FTZ R24, R23, 1 ;  /* 0x3f80000017187421 */ /* 0x002fce0000010000 */
[----:B------:R-:W1:Y:S01]  /*0ae0*/  MUFU.RCP R25, R24 ;  /* 0x0000001800197308 */ /* 0x000e620000001000 */
[----:B0-----:R-:W-:Y:S02]  /*0af0*/  FADD.FTZ R26, -R22, 1 ;  /* 0x3f800000161a7421 */ /* 0x001fe40000010100 */
[----:B------:R-:W-:Y:S02]  /*0b00*/  FMUL.FTZ R15, R15, R22 ;  /* 0x000000160f0f7220 */ /* 0x000fe40000410000 */
[----:B------:R-:W-:Y:S02]  /*0b10*/  FFMA.FTZ R26, R19, R26, 1 ;  /* 0x3f800000131a7423 */ /* 0x000fe4000001001a */
[----:B-1----:R-:W-:Y:S02]  /*0b20*/  FADD.FTZ R27, -R25, 1 ;  /* 0x3f800000191b7421 */ /* 0x002fe40000010100 */
[----:B------:R-:W-:Y:S02]  /*0b30*/  FMUL.FTZ R14, R14, R25 ;  /* 0x000000190e0e7220 */ /* 0x000fe40000410000 */
[----:B------:R-:W-:-:S02]  /*0b40*/  FFMA.FTZ R27, R18, R27, 1 ;  /* 0x3f800000121b7423 */ /* 0x000fc4000001001b */
[----:B------:R-:W-:Y:S02]  /*0b50*/  FMUL.FTZ R15, R15, R26 ;  /* 0x0000001a0f0f7220 */ /* 0x000fe40000410000 */
[----:B------:R-:W-:Y:S02]  /*0b60*/  FMUL.FTZ R14, R14, R27 ;  /* 0x0000001b0e0e7220 */ /* 0x000fe40000410000 */
.L_x_4:
[----:B------:R-:W-:Y:S02]  /*0b70*/  FMUL.FTZ R20, R15, R6 ;  /* 0x000000060f147220 */ /* 0x000fe40000410000 */
[----:B------:R-:W-:Y:S02]  /*0b80*/  FADD.FTZ R16, R16, -UR17 ;  /* 0x8000001110107e21 */ /* 0x000fe40008010000 */
[----:B------:R-:W-:Y:S02]  /*0b90*/  FFMA.FTZ R18, R13, R20, RZ ;  /* 0x000000140d127223 */ /* 0x000fe400000100ff */
[----:B------:R-:W-:Y:S02]  /*0ba0*/  FMUL.FTZ R17, R17, UR14 ;  /* 0x0000000e11117c20 */ /* 0x000fe40008410000 */
[----:B------:R-:W-:-:S02]  /*0bb0*/  FMUL.FTZ R19, R14, R7 ;  /* 0x000000070e137220 */ /* 0x000fc40000410000 */
[----:B------:R-:W-:Y:S02]  /*0bc0*/  FADD.FTZ R20, RZ, R20 ;  /* 0x00000014ff147221 */ /* 0x000fe40000010000 */
[----:B------:R-:W-:Y:S01]  /*0bd0*/  FMUL.FTZ R16, R16, UR14 ;  /* 0x0000000e10107c20 */ /* 0x000fe20008410000 */
[----:B------:R-:W-:Y:S05]  /*0be0*/  @!P2 BRA `(.L_x_5) ;  /* 0x000001200000a947 */ /* 0x000fea0003800000 */
[----:B------:R-:W-:Y:S02]  /*0bf0*/  FFMA.FTZ R22, R17, R6, R8 ;  /* 0x0000000611167223 */ /* 0x000fe40000010008 */
[----:B------:R-:W-:Y:S02]  /*0c00*/  FFMA.FTZ R21, R16, R7, R9 ;  /* 0x0000000710157223 */ /* 0x000fe40000010009 */
        /* <DEDUP_REMOVED lines=11> */
[----:B-1----:R-:W-:Y:S02]  /*0cc0*/  FMUL.FTZ R10, R10, R27 ;  /* 0x0000001b0a0a7220 */ /* 0x002fe40000410000 */
[----:B------:R-:W-:Y:S02]  /*0cd0*/  FADD.FTZ R27, -R27, 1 ;  /* 0x3f8000001b1b7421 */ /* 0x000fe40000010100 */
[----:B------:R-:W-:-:S02]  /*0ce0*/  FMUL.FTZ R11, R11, R22 ;  /* 0x000000160b0b7220 */ /* 0x000fc40000410000 */
[----:B------:R-:W-:-:S04]  /*0cf0*/  FFMA.FTZ R27, R21, R27, 1 ;  /* 0x3f800000151b7423 */ /* 0x000fc8000001001b */
[----:B------:R-:W-:Y:S02]  /*0d00*/  FMUL.FTZ R10, R10, R27 ;  /* 0x0000001b0a0a7220 */ /* 0x000fe40000410000 */
.L_x_5:
[----:B------:R-:W-:Y:S01]  /*0d10*/  FFMA.FTZ R21, R12, R19, R18 ;  /* 0x000000130c157223 */ /* 0x000fe20000010012 */
[----:B------:R-:W-:Y:S01]  /*0d20*/  ISETP.GT.AND P0, PT, R29, 0x1e, PT ;  /* 0x0000001e1d00780c */ /* 0x000fe20003f04270 */
[----:B------:R-:W-:Y:S01]  /*0d30*/  FMUL.FTZ R18, R11, R6 ;  /* 0x000000060b127220 */ /* 0x000fe20000410000 */
[----:B------:R-:W-:Y:S01]  /*0d40*/  ISETP.NE.AND P4, PT, R29, RZ, PT ;  /* 0x000000ff1d00720c */ /* 0x000fe20003f85270 */
[----:B------:R-:W-:Y:S01]  /*0d50*/  FADD.FTZ R23, R19, R20 ;  /* 0x0000001413177221 */ /* 0x000fe20000010000 */
[----:B------:R-:W-:Y:S01]  /*0d60*/  ISETP.NE.AND P3, PT, R39, RZ, PT ;  /* 0x000000ff2700720c */ /* 0x000fe20003f65270 */
[----:B------:R-:W-:Y:S01]  /*0d70*/  FMUL.FTZ R20, R10, R7 ;  /* 0x000000070a147220 */ /* 0x000fe20000410000 */
[----:B------:R-:W-:Y:S01]  /*0d80*/  BSSY B0, `(.L_x_6) ;  /* 0x000003f000007945 */ /* 0x000fe20003800000 */
[----:B------:R-:W-:Y:S01]  /*0d90*/  FFMA.FTZ R19, R17, R18, R21 ;  /* 0x0000001211137223 */ /* 0x000fe20000010015 */
[----:B------:R-:W-:Y:S01]  /*0da0*/  ISETP.GT.U32.AND P5, PT, R39, 0x7, PT ;  /* 0x000000072700780c */ /* 0x000fe20003fa4070 */
[----:B------:R-:W-:Y:S01]  /*0db0*/  FADD.FTZ R21, R23, R18 ;  /* 0x0000001217157221 */ /* 0x000fe20000010000 */
[----:B------:R-:W-:Y:S01]  /*0dc0*/  SHF.L.U32 R41, R39, 0x4, RZ ;  /* 0x0000000427297819 */ /* 0x000fe200000006ff */
[----:B------:R-:W-:-:S02]  /*0dd0*/  FFMA.FTZ R18, R16, R20, R19 ;  /* 0x0000001410127223 */ /* 0x000fc40000010013 */
[----:B------:R-:W-:Y:S02]  /*0de0*/  FADD.FTZ R19, R20, R21 ;  /* 0x0000001514137221 */ /* 0x000fe40000010000 */
[----:B------:R-:W-:Y:S01]  /*0df0*/  FFMA.FTZ R22, R13, R15, RZ ;  /* 0x0000000f0d167223 */ /* 0x000fe200000100ff */
[----:B------:R-:W0:Y:S01]  /*0e00*/  SHFL.DOWN PT, R21, R18, 0x1, 0x1f ;  /* 0x08201f0012157f89 */ /* 0x000e2200000e0000 */
[----:B------:R-:W-:Y:S02]  /*0e10*/  FFMA.FTZ R13, R12, R14, RZ ;  /* 0x0000000e0c0d7223 */ /* 0x000fe400000100ff */
[----:B------:R-:W-:Y:S01]  /*0e20*/  FFMA.FTZ R12, R17, R11, R22 ;  /* 0x0000000b110c7223 */ /* 0x000fe20000010016 */
[----:B------:R-:W1:Y:S01]  /*0e30*/  SHFL.DOWN PT, R20, R19, 0x1, 0x1f ;  /* 0x08201f0013147f89 */ /* 0x000e6200000e0000 */
[----:B------:R-:W-:Y:S02]  /*0e40*/  FFMA.FTZ R13, R16, R10, R13 ;  /* 0x0000000a100d7223 */ /* 0x000fe4000001000d */
[----:B0-----:R-:W-:-:S02]  /*0e50*/  @!P0 FADD.FTZ R18, R18, R21 ;  /* 0x0000001512128221 */ /* 0x001fc40000010000 */
[----:B-1----:R-:W-:-:S03]  /*0e60*/  @!P0 FADD.FTZ R19, R19, R20 ;  /* 0x0000001413138221 */ /* 0x002fc60000010000 */
[----:B------:R-:W0:Y:S01]  /*0e70*/  SHFL.DOWN PT, R21, R18, 0x2, 0x1f ;  /* 0x08401f0012157f89 */ /* 0x000e2200000e0000 */
[----:B------:R-:W-:-:S03]  /*0e80*/  ISETP.GT.AND P0, PT, R29, 0x1d, PT ;  /* 0x0000001d1d00780c */ /* 0x000fc60003f04270 */
[----:B------:R-:W1:Y:S10]  /*0e90*/  SHFL.DOWN PT, R20, R19, 0x2, 0x1f ;  /* 0x08401f0013147f89 */ /* 0x000e7400000e0000 */
        /* <DEDUP_REMOVED lines=16> */
[----:B-1----:R-:W-:Y:S02]  /*0fa0*/  @!P0 FADD.FTZ R19, R19, R20 ;  /* 0x0000001413138221 */ /* 0x002fe40000010000 */
[----:B------:R-:W-:Y:S02]  /*0fb0*/  FADD.FTZ R20, RZ, R15 ;  /* 0x0000000fff147221 */ /* 0x000fe40000010000 */
[----:B------:R-:W-:Y:S02]  /*0fc0*/  FADD.FTZ R15, RZ, R14 ;  /* 0x0000000eff0f7221 */ /* 0x000fe40000010000 */
[----:B------:R-:W-:Y:S01]  /*0fd0*/  FADD.FTZ R14, R20, R11 ;  /* 0x0000000b140e7221 */ /* 0x000fe20000010000 */
[----:B------:R-:W-:Y:S01]  /*0fe0*/  MOV R11, R19 ;  /* 0x00000013000b7202 */ /* 0x000fe20000000f00 */
[----:B------:R-:W-:Y:S01]  /*0ff0*/  FADD.FTZ R15, R15, R10 ;  /* 0x0000000a0f0f7221 */ /* 0x000fe20000010000 */
[----:B------:R-:W-:-:S04]  /*1000*/  MOV R10, R18 ;  /* 0x00000012000a7202 */ /* 0x000fc80000000f00 */
[----:B------:R0:W-:Y:S04]  /*1010*/  STS.128 [R39.X16+0x60], R12 ;  /* 0x0000600c27007388 */ /* 0x0001e8000000cc00 */
[----:B------:R0:W-:Y:S04]  /*1020*/  @!P4 STS.64 [R3.X8+0x8], R10 ;  /* 0x0000080a0300c388 */ /* 0x0001e80000008a00 */
[----:B------:R-:W-:Y:S06]  /*1030*/  BAR.SYNC.DEFER_BLOCKING 0x0 ;  /* 0x0000000000007b1d */ /* 0x000fec0000010000 */
[----:B------:R-:W-:Y:S05]  /*1040*/  @P3 BRA `(.L_x_7) ;  /* 0x0000012000003947 */ /* 0x000fea0003800000 */
[----:B------:R-:W1:Y:S04]  /*1050*/  LDS.128 R16, [0x10] ;  /* 0x00001000ff107984 */ /* 0x000e680000000c00 */
[----:B------:R-:W2:Y:S04]  /*1060*/  LDS.128 R20, [0x20] ;  /* 0x00002000ff147984 */ /* 0x000ea80000000c00 */
[----:B------:R-:W3:Y:S01]  /*1070*/  LDS.128 R24, [0x30] ;  /* 0x00003000ff187984 */ /* 0x000ee20000000c00 */
[----:B-1----:R-:W-:-:S02]  /*1080*/  FADD.FTZ R16, R10, R16 ;  /* 0x000000100a107221 */ /* 0x002fc40000010000 */
[----:B0-----:R-:W-:Y:S02]  /*1090*/  FADD.FTZ R10, R11, R17 ;  /* 0x000000110b0a7221 */ /* 0x001fe40000010000 */
[----:B------:R-:W-:Y:S02]  /*10a0*/  FADD.FTZ R17, R16, R18 ;  /* 0x0000001210117221 */ /* 0x000fe40000010000 */
[----:B------:R-:W-:Y:S02]  /*10b0*/  FADD.FTZ R16, R10, R19 ;  /* 0x000000130a107221 */ /* 0x000fe40000010000 */
[----:B------:R-:W0:Y:S01]  /*10c0*/  LDS.64 R10, [0x40] ;  /* 0x00004000ff0a7984 */ /* 0x000e220000000a00 */
[----:B--2---:R-:W-:Y:S02]  /*10d0*/  FADD.FTZ R17, R17, R20 ;  /* 0x0000001411117221 */ /* 0x004fe40000010000 */
[----:B------:R-:W-:Y:S02]  /*10e0*/  FADD.FTZ R16, R16, R21 ;  /* 0x0000001510107221 */ /* 0x000fe40000010000 */
[----:B------:R-:W-:-:S02]  /*10f0*/  FADD.FTZ R17, R17, R22 ;  /* 0x0000001611117221 */ /* 0x000fc40000010000 */
[----:B------:R-:W-:Y:S02]  /*1100*/  FADD.FTZ R16, R16, R23 ;  /* 0x0000001710107221 */ /* 0x000fe40000010000 */
[----:B---3--:R-:W-:Y:S02]  /*1110*/  FADD.FTZ R17, R17, R24 ;  /* 0x0000001811117221 */ /* 0x008fe40000010000 */
[----:B------:R-:W-:Y:S02]  /*1120*/  FADD.FTZ R16, R16, R25 ;  /* 0x0000001910107221 */ /* 0x000fe40000010000 */
[----:B------:R-:W-:Y:S02]  /*1130*/  FADD.FTZ R17, R17, R26 ;  /* 0x0000001a11117221 */ /* 0x000fe40000010000 */
[----:B------:R-:W-:Y:S02]  /*1140*/  FADD.FTZ R16, R16, R27 ;  /* 0x0000001b10107221 */ /* 0x000fe40000010000 */
[----:B0-----:R-:W-:-:S02]  /*1150*/  FADD.FTZ R10, R17, R10 ;  /* 0x0000000a110a7221 */ /* 0x001fc40000010000 */
[----:B------:R-:W-:Y:S02]  /*1160*/  FADD.FTZ R11, R16, R11 ;  /* 0x0000000b100b7221 */ /* 0x000fe40000010000 */
.L_x_7:
[----:B------:R-:W-:Y:S05]  /*1170*/  BSYNC B0 ;  /* 0x0000000000007941 */ /* 0x000fea0003800000 */
.L_x_6:
[----:B------:R-:W-:Y:S06]  /*1180*/  BAR.SYNC.DEFER_BLOCKING 0x0 ;  /* 0x0000000000007b1d */ /* 0x000fec0000010000 */
[----:B------:R-:W-:Y:S01]  /*1190*/  BSSY B0, `(.L_x_8) ;  /* 0x000009d000007945 */ /* 0x000fe20003800000 */
[----:B------:R-:W-:Y:S05]  /*11a0*/  @P5 BRA `(.L_x_9) ;  /* 0x000009b000005947 */ /* 0x000fea0003800000 */
[----:B------:R-:W1:Y:S04]  /*11b0*/  LDS.128 R16, [R41+0xe0] ;  /* 0x0000e00029107984 */ /* 0x000e680000000c00 */
[----:B------:R-:W2:Y:S04]  /*11c0*/  LDS.128 R20, [R41+0x160] ;  /* 0x0001600029147984 */ /* 0x000ea80000000c00 */
[----:B------:R-:W3:Y:S01]  /*11d0*/  LDS.128 R24, [R41+0x1e0] ;  /* 0x0001e00029187984 */ /* 0x000ee20000000c00 */
[----:B-1----:R-:W-:-:S02]  /*11e0*/  FADD.FTZ R16, R12, R16 ;  /* 0x000000100c107221 */ /* 0x002fc40000010000 */
[----:B0-----:R-:W-:Y:S02]  /*11f0*/  FADD.FTZ R12, R13, R17 ;  /* 0x000000110d0c7221 */ /* 0x001fe40000010000 */
[----:B------:R-:W-:Y:S02]  /*1200*/  FADD.FTZ R17, R14, R18 ;  /* 0x000000120e117221 */ /* 0x000fe40000010000 */
[----:B------:R-:W-:Y:S02]  /*1210*/  FADD.FTZ R18, R15, R19 ;  /* 0x000000130f127221 */ /* 0x000fe40000010000 */
[----:B--2---:R-:W-:Y:S02]  /*1220*/  FADD.FTZ R19, R16, R20 ;  /* 0x0000001410137221 */ /* 0x004fe40000010000 */
[----:B------:R-:W-:Y:S02]  /*1230*/  FADD.FTZ R16, R12, R21 ;  /* 0x000000150c107221 */ /* 0x000fe40000010000 */
[----:B------:R-:W0:Y:S01]  /*1240*/  LDS.128 R12, [R41+0x260] ;  /* 0x00026000290c7984 */ /* 0x000e220000000c00 */
[----:B------:R-:W-:-:S02]  /*1250*/  FADD.FTZ R21, R17, R22 ;  /* 0x0000001611157221 */ /* 0x000fc40000010000 */
[----:B------:R-:W-:Y:S02]  /*1260*/  FADD.FTZ R20, R18, R23 ;  /* 0x0000001712147221 */ /* 0x000fe40000010000 */
[----:B---3--:R-:W-:Y:S02]  /*1270*/  FADD.FTZ R23, R19, R24 ;  /* 0x0000001813177221 */ /* 0x008fe40000010000 */
[----:B------:R-:W-:Y:S02]  /*1280*/  FADD.FTZ R22, R16, R25 ;  /* 0x0000001910167221 */ /* 0x000fe40000010000 */
[----:B------:R-:W1:Y:S01]  /*1290*/  LDS.128 R16, [R41+0x2e0] ;  /* 0x0002e00029107984 */ /* 0x000e620000000c00 */
[----:B------:R-:W-:Y:S02]  /*12a0*/  FADD.FTZ R24, R20, R27 ;  /* 0x0000001b14187221 */ /* 0x000fe40000010000 */
[----:B------:R-:W-:Y:S02]  /*12b0*/  FADD.FTZ R25, R21, R26 ;  /* 0x0000001a15197221 */ /* 0x000fe40000010000 */
[----:B0-----:R-:W-:-:S02]  /*12c0*/  FADD.FTZ R27, R23, R12 ;  /* 0x0000000c171b7221 */ /* 0x001fc40000010000 */
[----:B------:R-:W-:Y:S02]  /*12d0*/  FADD.FTZ R12, R22, R13 ;  /* 0x0000000d160c7221 */ /* 0x000fe40000010000 */
[----:B------:R-:W0:Y:S01]  /*12e0*/  LDS.128 R20, [R41+0x360] ;  /* 0x0003600029147984 */ /* 0x000e220000000c00 */
[----:B------:R-:W-:Y:S02]  /*12f0*/  FADD.FTZ R25, R25, R14 ;  /* 0x0000000e19197221 */ /* 0x000fe40000010000 */
[----:B------:R-:W-:Y:S02]  /*1300*/  FADD.FTZ R24, R24, R15 ;  /* 0x0000000f18187221 */ /* 0x000fe40000010000 */
[----:B-1----:R-:W-:Y:S02]  /*1310*/  FADD.FTZ R27, R27, R16 ;  /* 0x000000101b1b7221 */ /* 0x002fe40000010000 */
[----:B------:R-:W-:Y:S02]  /*1320*/  FADD.FTZ R16, R12, R17 ;  /* 0x000000110c107221 */ /* 0x000fe40000010000 */
[----:B------:R-:W1:Y:S01]  /*1330*/  LDS.128 R12, [R41+0x3e0] ;  /* 0x0003e000290c7984 */ /* 0x000e620000000c00 */
[----:B------:R-:W-:-:S02]  /*1340*/  FADD.FTZ R25, R25, R18 ;  /* 0x0000001219197221 */ /* 0x000fc40000010000 */
[----:B------:R-:W-:Y:S02]  /*1350*/  FADD.FTZ R24, R24, R19 ;  /* 0x0000001318187221 */ /* 0x000fe40000010000 */
[----:B0-----:R-:W-:Y:S02]  /*1360*/  FADD.FTZ R27, R27, R20 ;  /* 0x000000141b1b7221 */ /* 0x001fe40000010000 */
[----:B------:R-:W-:Y:S02]  /*1370*/  FADD.FTZ R20, R16, R21 ;  /* 0x0000001510147221 */ /* 0x000fe40000010000 */
[----:B------:R-:W0:Y:S01]  /*1380*/  LDS.128 R16, [R41+0x460] ;  /* 0x0004600029107984 */ /* 0x000e220000000c00 */
[----:B------:R-:W-:Y:S02]  /*1390*/  FADD.FTZ R25, R25, R22 ;  /* 0x0000001619197221 */ /* 0x000fe40000010000 */
[----:B------:R-:W-:Y:S02]  /*13a0*/  FADD.FTZ R24, R24, R23 ;  /* 0x0000001718187221 */ /* 0x000fe40000010000 */
[----:B-1----:R-:W-:-:S02]  /*13b0*/  FADD.FTZ R27, R27, R12 ;  /* 0x0000000c1b1b7221 */ /* 0x002fc40000010000 */
[----:B------:R-:W-:Y:S02]  /*13c0*/  FADD.FTZ R12, R20, R13 ;  /* 0x0000000d140c7221 */ /* 0x000fe40000010000 */
[----:B------:R-:W1:Y:S01]  /*13d0*/  LDS.128 R20, [R41+0x4e0] ;  /* 0x0004e00029147984 */ /* 0x000e620000000c00 */
[----:B------:R-:W-:Y:S02]  /*13e0*/  FADD.FTZ R25, R25, R14 ;  /* 0x0000000e19197221 */ /* 0x000fe40000010000 */
[----:B------:R-:W-:Y:S02]  /*13f0*/  FADD.FTZ R24, R24, R15 ;  /* 0x0000000f18187221 */ /* 0x000fe40000010000 */
[----:B0-----:R-:W-:Y:S02]  /*1400*/  FADD.FTZ R27, R27, R16 ;  /* 0x000000101b1b7221 */ /* 0x001fe40000010000 */
[----:B------:R-:W-:Y:S02]  /*1410*/  FADD.FTZ R16, R12, R17 ;  /* 0x000000110c107221 */ /* 0x000fe40000010000 */
[----:B------:R-:W0:Y:S01]  /*1420*/  LDS.128 R12, [R41+0x560] ;  /* 0x00056000290c7984 */ /* 0x000e220000000c00 */
[----:B------:R-:W-:-:S02]  /*1430*/  FADD.FTZ R25, R25, R18 ;  /* 0x0000001219197221 */ /* 0x000fc40000010000 */
[----:B------:R-:W-:Y:S02]  /*1440*/  FADD.FTZ R24, R24, R19 ;  /* 0x0000001318187221 */ /* 0x000fe40000010000 */
[----:B-1----:R-:W-:Y:S02]  /*1450*/  FADD.FTZ R27, R27, R20 ;  /* 0x000000141b1b7221 */ /* 0x002fe40000010000 */
        /* <DEDUP_REMOVED lines=91> */
[----:B------:R-:W-:Y:S01]  /*1a10*/  FADD.FTZ R25, R25, R22 ;  /* 0x0000001619197221 */ /* 0x000fe20000010000 */
[----:B------:R-:W1:Y:S01]  /*1a20*/  LDS.128 R16, [R41+0xee0] ;  /* 0x000ee00029107984 */ /* 0x000e620000000c00 */
[----:B------:R-:W-:Y:S02]  /*1a30*/  FADD.FTZ R26, R24, R23 ;  /* 0x00000017181a7221 */ /* 0x000fe40000010000 */
[----:B0-----:R-:W-:-:S02]  /*1a40*/  FADD.FTZ R27, R27, R12 ;  /* 0x0000000c1b1b7221 */ /* 0x001fc40000010000 */
[----:B------:R-:W-:Y:S02]  /*1a50*/  FADD.FTZ R24, R20, R13 ;  /* 0x0000000d14187221 */ /* 0x000fe40000010000 */
[----:B------:R-:W-:Y:S01]  /*1a60*/  FADD.FTZ R25, R25, R14 ;  /* 0x0000000e19197221 */ /* 0x000fe20000010000 */
[----:B------:R-:W-:Y:S01]  /*1a70*/  LDS.128 R20, [R41+0xfe0] ;  /* 0x000fe00029147984 */ /* 0x000fe20000000c00 */
[----:B------:R-:W-:-:S03]  /*1a80*/  FADD.FTZ R26, R26, R15 ;  /* 0x0000000f1a1a7221 */ /* 0x000fc60000010000 */
[----:B------:R-:W0:Y:S01]  /*1a90*/  LDS.128 R12, [R41+0xf60] ;  /* 0x000f6000290c7984 */ /* 0x000e220000000c00 */
[----:B-1----:R-:W-:Y:S02]  /*1aa0*/  FADD.FTZ R27, R27, R16 ;  /* 0x000000101b1b7221 */ /* 0x002fe40000010000 */
[----:B------:R-:W-:Y:S02]  /*1ab0*/  FADD.FTZ R24, R24, R17 ;  /* 0x0000001118187221 */ /* 0x000fe40000010000 */
[----:B------:R-:W-:Y:S02]  /*1ac0*/  FADD.FTZ R25, R25, R18 ;  /* 0x0000001219197221 */ /* 0x000fe40000010000 */
[----:B------:R-:W-:Y:S02]  /*1ad0*/  FADD.FTZ R26, R26, R19 ;  /* 0x000000131a1a7221 */ /* 0x000fe40000010000 */
[----:B0-----:R-:W-:Y:S02]  /*1ae0*/  FADD.FTZ R27, R27, R12 ;  /* 0x0000000c1b1b7221 */ /* 0x001fe40000010000 */
[----:B------:R-:W-:-:S02]  /*1af0*/  FADD.FTZ R24, R24, R13 ;  /* 0x0000000d18187221 */ /* 0x000fc40000010000 */
[----:B------:R-:W-:Y:S02]  /*1b00*/  FADD.FTZ R25, R25, R14 ;  /* 0x0000000e19197221 */ /* 0x000fe40000010000 */
[----:B------:R-:W-:Y:S02]  /*1b10*/  FADD.FTZ R26, R26, R15 ;  /* 0x0000000f1a1a7221 */ /* 0x000fe40000010000 */
[----:B------:R-:W-:Y:S02]  /*1b20*/  FADD.FTZ R12, R27, R20 ;  /* 0x000000141b0c7221 */ /* 0x000fe40000010000 */
[----:B------:R-:W-:Y:S02]  /*1b30*/  FADD.FTZ R13, R24, R21 ;  /* 0x00000015180d7221 */ /* 0x000fe40000010000 */
[----:B------:R-:W-:Y:S02]  /*1b40*/  FADD.FTZ R14, R25, R22 ;  /* 0x00000016190e7221 */ /* 0x000fe40000010000 */
[----:B------:R-:W-:-:S02]  /*1b50*/  FADD.FTZ R15, R26, R23 ;  /* 0x000000171a0f7221 */ /* 0x000fc40000010000 */
.L_x_9:
[----:B------:R-:W-:Y:S05]  /*1b60*/  BSYNC B0 ;  /* 0x0000000000007941 */ /* 0x000fea0003800000 */
.L_x_8:
[----:B------:R-:W-:Y:S01]  /*1b70*/  MOV R24, c[0x0][0xc] ;  /* 0x0000030000187a02 */ /* 0x000fe20000000f00 */
[----:B------:R-:W-:Y:S01]  /*1b80*/  BSSY B0, `(.L_x_10) ;  /* 0x0000014000007945 */ /* 0x000fe20003800000 */
[----:B------:R-:W-:Y:S01]  /*1b90*/  HFMA2.MMA R25, -RZ, RZ, 0, 2.384185791015625e-07 ;  /* 0x00000004ff197435 */ /* 0x000fe200000001ff */
[----:B------:R-:W-:-:S02]  /*1ba0*/  LEA R16, R40, R39, 0x3 ;  /* 0x0000002728107211 */ /* 0x000fc400078e18ff */
[----:B------:R-:W-:Y:S01]  /*1bb0*/  ISETP.GE.U32.AND P0, PT, R24, 0x2, PT ;  /* 0x000000021800780c */ /* 0x000fe20003f06070 */
[----:B------:R-:W-:Y:S07]  /*1bc0*/  @P5 BRA `(.L_x_11) ;  /* 0x000000f000005947 */ /* 0x000fee0003800000 */
[----:B------:R-:W-:Y:S01]  /*1bd0*/  IMAD.WIDE R16, R16, R25, c[0x0][0x1b8] ;  /* 0x00006e0010107625 */ /* 0x000fe200078e0219 */
[----:B------:R-:W-:Y:S02]  /*1be0*/  MOV R23, UR11 ;  /* 0x0000000b00177c02 */ /* 0x000fe40008000f00 */
[----:B------:R-:W-:Y:S02]  /*1bf0*/  MOV R19, c[0x0][0x1d8] ;  /* 0x0000760000137a02 */ /* 0x000fe40000000f00 */
[----:B------:R-:W-:Y:S01]  /*1c00*/  MOV R27, UR10 ;  /* 0x0000000a001b7c02 */ /* 0x000fe20008000f00 */
[----:B------:R1:W-:Y:S01]  /*1c10*/  RED.E.ADD.F32.FTZ.RN.STRONG.GPU [R16.64], R12 ;  /* 0x0000000c1000798e */ /* 0x0003e2000c10e78c */
[----:B------:R-:W-:Y:S02]  /*1c20*/  LEA R22, P4, R23, R16, 0x2 ;  /* 0x0000001017167211 */ /* 0x000fe400078810ff */
[----:B------:R-:W-:-:S02]  /*1c30*/  MOV R21, c[0x0][0x1dc] ;  /* 0x0000770000157a02 */ /* 0x000fc40000000f00 */
[-C--:B------:R-:W-:Y:S02]  /*1c40*/  LEA R20, P5, R19, R16.reuse, 0x2 ;  /* 0x0000001013147211 */ /* 0x080fe400078a10ff */
[----:B------:R-:W-:Y:S02]  /*1c50*/  LEA R18, P6, R27, R16, 0x2 ;  /* 0x000000101b127211 */ /* 0x000fe400078c10ff */
[----:B------:R-:W-:Y:S02]  /*1c60*/  IADD3.X R23, R17, UR9, RZ, P4, !PT ;  /* 0x0000000911177c10 */ /* 0x000fe4000a7fe4ff */
[----:B------:R-:W-:Y:S02]  /*1c70*/  LEA.HI.X R21, R19, R17, R21, 0x2, P5 ;  /* 0x0000001113157211 */ /* 0x000fe400028f1415 */
[----:B------:R-:W-:Y:S01]  /*1c80*/  IADD3.X R19, R17, UR8, RZ, P6, !PT ;  /* 0x0000000811137c10 */ /* 0x000fe2000b7fe4ff */
[----:B------:R1:W-:Y:S04]  /*1c90*/  RED.E.ADD.F32.FTZ.RN.STRONG.GPU [R22.64], R13 ;  /* 0x0000000d1600798e */ /* 0x0003e8000c10e78c */
[----:B------:R1:W-:Y:S04]  /*1ca0*/  RED.E.ADD.F32.FTZ.RN.STRONG.GPU [R20.64], R14 ;  /* 0x0000000e1400798e */ /* 0x0003e8000c10e78c */
[----:B------:R1:W-:Y:S02]  /*1cb0*/  RED.E.ADD.F32.FTZ.RN.STRONG.GPU [R18.64], R15 ;  /* 0x0000000f1200798e */ /* 0x0003e4000c10e78c */
.L_x_11:
[----:B------:R-:W-:Y:S05]  /*1cc0*/  BSYNC B0 ;  /* 0x0000000000007941 */ /* 0x000fea0003800000 */
.L_x_10:
[----:B------:R-:W-:Y:S05]  /*1cd0*/  @!P0 BRA `(.L_x_12) ;  /* 0x0000121000008947 */ /* 0x000fea0003800000 */
[----:B01----:R-:W-:-:S05]  /*1ce0*/  LOP3.LUT R12, R37, 0x1, RZ, 0xc0, !PT ;  /* 0x00000001250c7812 */ /* 0x003fca00078ec0ff */
[----:B------:R-:W-:-:S04]  /*1cf0*/  IMAD R13, R12, c[0x0][0x10], RZ ;  /* 0x000004000c0d7a24 */ /* 0x000fc800078e02ff */
[C---:B------:R-:W-:Y:S01]  /*1d00*/  IMAD R14, R13.reuse, c[0x0][0xc], RZ ;  /* 0x000003000d0e7a24 */ /* 0x040fe200078e02ff */
[----:B------:R-:W-:-:S04]  /*1d10*/  IADD3 R12, R13, R30, RZ ;  /* 0x0000001e0d0c7210 */ /* 0x000fc80007ffe0ff */
[----:B------:R-:W-:Y:S01]  /*1d20*/  SHF.L.U32 R14, R14, 0x1, RZ ;  /* 0x000000010e0e7819 */ /* 0x000fe200000006ff */
[----:B------:R-:W-:-:S04]  /*1d30*/  IMAD.WIDE.U32 R12, R12, R25, c[0x0][0x1a8] ;  /* 0x00006a000c0c7625 */ /* 0x000fc800078e0019 */
[----:B------:R-:W-:Y:S01]  /*1d40*/  IMAD.WIDE R22, R14, R25, c[0x0][0x1b0] ;  /* 0x00006c000e167625 */ /* 0x000fe200078e0219 */
[----:B------:R-:W-:Y:S05]  /*1d50*/  @P3 BRA `(.L_x_13) ;  /* 0x0000017000003947 */ /* 0x000fea0003800000 */
[C---:B------:R-:W-:Y:S01]  /*1d60*/  LEA R14, P0, R38.reuse, R22, 0x3 ;  /* 0x00000016260e7211 */ /* 0x040fe200078018ff */
[----:B------:R-:W0:Y:S03]  /*1d70*/  S2R R29, SR_LANEID ;  /* 0x00000000001d7919 */ /* 0x000e260000000000 */
[----:B------:R-:W-:-:S05]  /*1d80*/  LEA.HI.X R15, R38, R23, RZ, 0x3, P0 ;  /* 0x00000017260f7211 */ /* 0x000fca00000f1cff */
[----:B------:R1:W-:Y:S01]  /*1d90*/  STG.E.64 [R14.64], R10 ;  /* 0x0000000a0e007986 */ /* 0x0003e2000c101b0c */
[----:B------:R-:W-:Y:S06]  /*1da0*/  MEMBAR.ALL.GPU ;  /* 0x0000000000007992 */ /* 0x000fec000000a000 */
[----:B------:R-:W-:Y:S01]  /*1db0*/  VOTEU.ANY UR4, UPT, PT ;  /* 0x0000000000047886 */ /* 0x000fe200038e0100 */
[----:B------:R-:W-:Y:S01]  /*1dc0*/  LOP3.LUT P0, RZ, R37, 0x2, RZ, 0xc0, !PT ;  /* 0x0000000225ff7812 */ /* 0x000fe2000780c0ff */
[----:B------:R-:W-:Y:S01]  /*1dd0*/  UFLO.U32 UR15, UR4 ;  /* 0x00000004000f72bd */ /* 0x000fe200080e0000 */
[----:B-1----:R-:W-:Y:S01]  /*1de0*/  MOV R14, 0x1 ;  /* 0x00000001000e7802 */ /* 0x002fe20000000f00 */
[----:B------:R-:W-:Y:S01]  /*1df0*/  UPOPC UR4, UR4 ;  /* 0x00000004000472bf */ /* 0x000fe20008000000 */
[----:B------:R-:W-:Y:S01]  /*1e00*/  SEL R17, RZ, c[0x0][0xc], P0 ;  /* 0x00000300ff117a07 */ /* 0x000fe20000000000 */
[----:B------:R-:W-:-:S00]  /*1e10*/  ERRBAR ;  /* 0x00000000000079ab */ /* 0x000fc00000000000 */
[----:B------:R-:W-:Y:S02]  /*1e20*/  SEL R14, R14, 0xffffffff, !P0 ;  /* 0xffffffff0e0e7807 */ /* 0x000fe40004000000 */
[----:B0-----:R-:W-:-:S02]  /*1e30*/  ISETP.EQ.U32.AND P4, PT, R29, UR15, PT ;  /* 0x0000000f1d007c0c */ /* 0x001fc4000bf82070 */
[----:B------:R-:W-:Y:S01]  /*1e40*/  ISETP.NE.AND P0, PT, R17, -0x1, PT ;  /* 0xffffffff1100780c */ /* 0x000fe20003f05270 */
[----:B------:R-:W-:-:S10]  /*1e50*/  IMAD R15, R14, UR4, RZ ;  /* 0x000000040e0f7c24 */ /* 0x000fd4000f8e02ff */
[----:B------:R0:W-:Y:S02]  /*1e60*/  @P4 RED.E.ADD.S32.STRONG.GPU [R12.64], R15 ;  /* 0x0000000f0c00498e */ /* 0x0001e4000c10e38c */
[----:B------:R-:W-:Y:S05]  /*1e70*/  @!P0 BRA `(.L_x_13) ;  /* 0x0000005000008947 */ /* 0x000fea0003800000 */
.L_x_14:
[----:B------:R-:W2:Y:S01]  /*1e80*/  LDG.E.STRONG.GPU R14, [R12.64] ;  /* 0x0000000c0c0e7981 */ /* 0x000ea2000c1ef900 */
[----:B------:R-:W-:Y:S01]  /*1e90*/  YIELD ;  /* 0x0000000000007946 */ /* 0x000fe20003800000 */
[----:B--2---:R-:W-:Y:S01]  /*1ea0*/  ISETP.NE.AND P0, PT, R14, R17, PT ;  /* 0x000000110e00720c */ /* 0x004fe20003f05270 */
[----:B------:R-:W-:-:S12]  /*1eb0*/  CCTL.IVALL ;  /* 0x00000000ff00798f */ /* 0x000fd80002000000 */
[----:B------:R-:W-:Y:S05]  /*1ec0*/  @P0 BRA `(.L_x_14) ;  /* 0xffffffb000000947 */ /* 0x000fea000383ffff */
.L_x_13:
[----:B------:R-:W-:Y:S01]  /*1ed0*/  ISETP.NE.AND P0, PT, RZ, c[0x0][0xc], PT ;  /* 0x00000300ff007a0c */ /* 0x000fe20003f05270 */
[----:B------:R-:W-:Y:S01]  /*1ee0*/  WARPSYNC 0xffffffff ;  /* 0xffffffff00007948 */ /* 0x000fe20003800000 */
[----:B------:R-:W-:Y:S11]  /*1ef0*/  BAR.SYNC.DEFER_BLOCKING 0x0 ;  /* 0x0000000000007b1d */ /* 0x000ff60000010000 */
[----:B------:R-:W-:Y:S05]  /*1f00*/  @!P0 BRA `(.L_x_12) ;  /* 0x00000fe000008947 */ /* 0x000fea0003800000 */
[----:B------:R-:W-:Y:S01]  /*1f10*/  IADD3 R24, R24, -0x1, RZ ;  /* 0xffffffff18187810 */ /* 0x000fe20007ffe0ff */
[----:B------:R-:W-:-:S03]  /*1f20*/  HFMA2.MMA R20, -RZ, RZ, 0, 0 ;  /* 0x00000000ff147435 */ /* 0x000fc600000001ff */
[----:B------:R-:W-:-:S13]  /*1f30*/  ISETP.GE.U32.AND P0, PT, R24, 0x3, PT ;  /* 0x000000031800780c */ /* 0x000fda0003f06070 */
[----:B------:R-:W-:Y:S05]  /*1f40*/  @!P0 BRA `(.L_x_15) ;  /* 0x00000dc000008947 */ /* 0x000fea0003800000 */
[----:B------:R-:W-:Y:S01]  /*1f50*/  ISETP.LT.AND P0, PT, RZ, UR5, PT ;  /* 0x00000005ff007c0c */ /* 0x000fe2000bf01270 */
[----:B------:R-:W-:Y:S01]  /*1f60*/  UMOV UR4, UR5 ;  /* 0x0000000500047c82 */ /* 0x000fe20008000000 */
[----:B------:R-:W-:-:S11]  /*1f70*/  MOV R20, RZ ;  /* 0x000000ff00147202 */ /* 0x000fd60000000f00 */
[----:B------:R-:W-:Y:S05]  /*1f80*/  @!P0 BRA `(.L_x_16) ;  /* 0x00000b9000008947 */ /* 0x000fea0003800000 */
[----:B------:R-:W-:Y:S01]  /*1f90*/  UISETP.GT.AND UP0, UPT, UR4, 0xc, UPT ;  /* 0x0000000c0400788c */ /* 0x000fe2000bf04270 */
[----:B------:R-:W-:-:S05]  /*1fa0*/  PLOP3.LUT P0, PT, PT, PT, PT, 0x80, 0x0 ;  /* 0x000000000000781c */ /* 0x000fca0003f0f070 */
[----:B------:R-:W-:-:S13]  /*1fb0*/  PLOP3.LUT P4, PT, PT, PT, UP0, 0x80, 0x0 ;  /* 0x000000000000781c */ /* 0x000fda0003f8f008 */
[----:B------:R-:W-:Y:S05]  /*1fc0*/  @!P4 BRA `(.L_x_17) ;  /* 0x000007500000c947 */ /* 0x000fea0003800000 */
[----:B------:R-:W-:Y:S02]  /*1fd0*/  PLOP3.LUT P0, PT, PT, PT, PT, 0x8, 0x0 ;  /* 0x000000000000781c */ /* 0x000fe40003f0e170 */
.L_x_18:
[----:B------:R-:W-:-:S13]  /*1fe0*/  ISETP.EQ.OR P6, PT, R20, R31, P3 ;  /* 0x0000001f1400720c */ /* 0x000fda0001fc2670 */
[----:B0-----:R-:W-:-:S04]  /*1ff0*/  @!P6 IMAD R13, R20, c[0x0][0x10], R30 ;  /* 0x00000400140dea24 */ /* 0x001fc800078e021e */
[----:B------:R-:W-:-:S06]  /*2000*/  @!P6 IMAD.WIDE.U32 R12, R13, 0x8, R22 ;  /* 0x000000080d0ce825 */ /* 0x000fcc00078e0016 */
[----:B------:R-:W2:Y:S01]  /*2010*/  @!P6 LDG.E.64 R12, [R12.64] ;  /* 0x0000000c0c0ce981 */ /* 0x000ea2000c1e1b00 */
[C---:B------:R-:W-:Y:S02]  /*2020*/  IADD3 R15, R20.reuse, 0x1, RZ ;  /* 0x00000001140f7810 */ /* 0x040fe40007ffe0ff */
[C---:B------:R-:W-:Y:S02]  /*2030*/  IADD3 R17, R20.reuse, 0x2, RZ ;  /* 0x0000000214117810 */ /* 0x040fe40007ffe0ff */
[-C--:B------:R-:W-:Y:S02]  /*2040*/  ISETP.EQ.OR P4, PT, R15, R31.reuse, P3 ;  /* 0x0000001f0f00720c */ /* 0x080fe40001f82670 */
[----:B------:R-:W-:Y:S02]  /*2050*/  ISETP.EQ.OR P5, PT, R17, R31, P3 ;  /* 0x0000001f1100720c */ /* 0x000fe40001fa2670 */
[----:B------:R-:W-:-:S09]  /*2060*/  IADD3 R16, R20, 0x3, RZ ;  /* 0x0000000314107810 */ /* 0x000fd20007ffe0ff */
[--C-:B------:R-:W-:Y:S02]  /*2070*/  @!P4 IMAD R15, R15, c[0x0][0x10], R30.reuse ;  /* 0x000004000f0fca24 */ /* 0x100fe400078e021e */
[----:B------:R-:W-:Y:S02]  /*2080*/  @!P5 IMAD R17, R17, c[0x0][0x10], R30 ;  /* 0x000004001111da24 */ /* 0x000fe400078e021e */
[----:B--2---:R-:W-:Y:S02]  /*2090*/  @!P6 FADD.FTZ R10, R10, R12 ;  /* 0x0000000c0a0ae221 */ /* 0x004fe40000010000 */
[----:B------:R-:W-:Y:S01]  /*20a0*/  @!P6 FADD.FTZ R11, R11, R13 ;  /* 0x0000000d0b0be221 */ /* 0x000fe20000010000 */
[----:B------:R-:W-:Y:S01]  /*20b0*/  ISETP.EQ.OR P6, PT, R16, R31, P3 ;  /* 0x0000001f1000720c */ /* 0x000fe20001fc2670 */
[----:B------:R-:W-:-:S04]  /*20c0*/  @!P4 IMAD.WIDE.U32 R12, R15, 0x8, R22 ;  /* 0x000000080f0cc825 */ /* 0x000fc800078e0016 */
[----:B------:R-:W-:Y:S02]  /*20d0*/  @!P5 IMAD.WIDE.U32 R14, R17, 0x8, R22 ;  /* 0x00000008110ed825 */ /* 0x000fe400078e0016 */
[----:B------:R-:W2:Y:S04]  /*20e0*/  @!P4 LDG.E.64 R12, [R12.64] ;  /* 0x0000000c0c0cc981 */ /* 0x000ea8000c1e1b00 */
[----:B------:R-:W3:Y:S02]  /*20f0*/  @!P5 LDG.E.64 R14, [R14.64] ;  /* 0x0000000c0e0ed981 */ /* 0x000ee4000c1e1b00 */
[----:B------:R-:W-:-:S04]  /*2100*/  @!P6 IMAD R17, R16, c[0x0][0x10], R30 ;  /* 0x000004001011ea24 */ /* 0x000fc800078e021e */
[----:B------:R-:W-:-:S06]  /*2110*/  @!P6 IMAD.WIDE.U32 R16, R17, 0x8, R22 ;  /* 0x000000081110e825 */ /* 0x000fcc00078e0016 */
[----:B------:R-:W4:Y:S01]  /*2120*/  @!P6 LDG.E.64 R16, [R16.64] ;  /* 0x0000000c1010e981 */ /* 0x000f22000c1e1b00 */
[C---:B------:R-:W-:Y:S02]  /*2130*/  IADD3 R18, R20.reuse, 0x4, RZ ;  /* 0x0000000414127810 */ /* 0x040fe40007ffe0ff */
[C---:B------:R-:W-:Y:S02]  /*2140*/  IADD3 R19, R20.reuse, 0x5, RZ ;  /* 0x0000000514137810 */ /* 0x040fe40007ffe0ff */
[----:B------:R-:W-:Y:S01]  /*2150*/  IADD3 R21, R20, 0x6, RZ ;  /* 0x0000000614157810 */ /* 0x000fe20007ffe0ff */
[----:B--2---:R-:W-:Y:S02]  /*2160*/  @!P4 FADD.FTZ R10, R10, R12 ;  /* 0x0000000c0a0ac221 */ /* 0x004fe40000010000 */
[----:B------:R-:W-:Y:S01]  /*2170*/  @!P4 FADD.FTZ R11, R11, R13 ;  /* 0x0000000d0b0bc221 */ /* 0x000fe20000010000 */
[----:B------:R-:W-:Y:S01]  /*2180*/  ISETP.EQ.OR P4, PT, R18, R31, P3 ;  /* 0x0000001f1200720c */ /* 0x000fe20001f82670 */
[----:B---3--:R-:W-:-:S02]  /*2190*/  @!P5 FADD.FTZ R10, R10, R14 ;  /* 0x0000000e0a0ad221 */ /* 0x008fc40000010000 */
[----:B------:R-:W-:Y:S01]  /*21a0*/  @!P5 FADD.FTZ R11, R11, R15 ;  /* 0x0000000f0b0bd221 */ /* 0x000fe20000010000 */
[----:B------:R-:W-:-:S09]  /*21b0*/  ISETP.EQ.OR P5, PT, R19, R31, P3 ;  /* 0x0000001f1300720c */ /* 0x000fd20001fa2670 */
[----:B------:R-:W-:Y:S02]  /*21c0*/  @!P4 IMAD R13, R18, c[0x0][0x10], R30 ;  /* 0x00000400120dca24 */ /* 0x000fe400078e021e */
[----:B----4-:R-:W-:Y:S02]  /*21d0*/  @!P6 FADD.FTZ R10, R10, R16 ;  /* 0x000000100a0ae221 */ /* 0x010fe40000010000 */
[----:B------:R-:W-:Y:S01]  /*21e0*/  @!P6 FADD.FTZ R11, R11, R17 ;  /* 0x000000110b0be221 */ /* 0x000fe20000010000 */
[----:B------:R-:W-:Y:S01]  /*21f0*/  ISETP.EQ.OR P6, PT, R21, R31, P3 ;  /* 0x0000001f1500720c */ /* 0x000fe20001fc2670 */
[----:B------:R-:W-:-:S04]  /*2200*/  @!P4 IMAD.WIDE.U32 R12, R13, 0x8, R22 ;  /* 0x000000080d0cc825 */ /* 0x000fc800078e0016 */
[----:B------:R-:W-:Y:S02]  /*2210*/  @!P5 IMAD R15, R19, c[0x0][0x10], R30 ;  /* 0x00000400130fda24 */ /* 0x000fe400078e021e */
[----:B------:R-:W2:Y:S02]  /*2220*/  @!P4 LDG.E.64 R12, [R12.64] ;  /* 0x0000000c0c0cc981 */ /* 0x000ea4000c1e1b00 */
[----:B------:R-:W-:-:S04]  /*2230*/  @!P5 IMAD.WIDE.U32 R14, R15, 0x8, R22 ;  /* 0x000000080f0ed825 */ /* 0x000fc800078e0016 */
[----:B------:R-:W-:Y:S02]  /*2240*/  @!P6 IMAD R17, R21, c[0x0][0x10], R30 ;  /* 0x000004001511ea24 */ /* 0x000fe400078e021e */
[----:B------:R-:W3:Y:S02]  /*2250*/  @!P5 LDG.E.64 R14, [R14.64] ;  /* 0x0000000c0e0ed981 */ /* 0x000ee4000c1e1b00 */
        /* <DEDUP_REMOVED lines=65> */
[----:B------:R-:W-:-:S04]  /*2670*/  UIADD3 UR4, UR4, -0x10, URZ ;  /* 0xfffffff004047890 */ /* 0x000fc8000fffe03f */
[----:B------:R-:W-:Y:S01]  /*2680*/  UISETP.GT.AND UP0, UPT, UR4, 0xc, UPT ;  /* 0x0000000c0400788c */ /* 0x000fe2000bf04270 */
[----:B------:R-:W-:Y:S01]  /*2690*/  IADD3 R20, R20, 0x10, RZ ;  /* 0x0000001014147810 */ /* 0x000fe20007ffe0ff */
[----:B--2---:R-:W-:Y:S02]  /*26a0*/  @!P4 FADD.FTZ R10, R10, R12 ;  /* 0x0000000c0a0ac221 */ /* 0x004fe40000010000 */
[----:B------:R-:W-:Y:S02]  /*26b0*/  @!P4 FADD.FTZ R11, R11, R13 ;  /* 0x0000000d0b0bc221 */ /* 0x000fe40000010000 */
[----:B------:R-:W-:Y:S01]  /*26c0*/  PLOP3.LUT P4, PT, PT, PT, UP0, 0x80, 0x0 ;  /* 0x000000000000781c */ /* 0x000fe20003f8f008 */
[----:B---3--:R-:W-:Y:S02]  /*26d0*/  @!P5 FADD.FTZ R10, R10, R14 ;  /* 0x0000000e0a0ad221 */ /* 0x008fe40000010000 */
[----:B------:R-:W-:Y:S02]  /*26e0*/  @!P5 FADD.FTZ R11, R11, R15 ;  /* 0x0000000f0b0bd221 */ /* 0x000fe40000010000 */
[----:B----4-:R-:W-:-:S02]  /*26f0*/  @!P6 FADD.FTZ R10, R10, R16 ;  /* 0x000000100a0ae221 */ /* 0x010fc40000010000 */
[----:B------:R-:W-:-:S06]  /*2700*/  @!P6 FADD.FTZ R11, R11, R17 ;  /* 0x000000110b0be221 */ /* 0x000fcc0000010000 */
[----:B------:R-:W-:Y:S05]  /*2710*/  @P4 BRA `(.L_x_18) ;  /* 0xfffff8c000004947 */ /* 0x000fea000383ffff */
.L_x_17:
[----:B------:R-:W-:-:S06]  /*2720*/  UISETP.GT.AND UP0, UPT, UR4, 0x4, UPT ;  /* 0x000000040400788c */ /* 0x000fcc000bf04270 */
[----:B------:R-:W-:-:S13]  /*2730*/  PLOP3.LUT P4, PT, PT, PT, UP0, 0x80, 0x0 ;  /* 0x000000000000781c */ /* 0x000fda0003f8f008 */
[----:B------:R-:W-:Y:S05]  /*2740*/  @!P4 BRA `(.L_x_19) ;  /* 0x000003b00000c947 */ /* 0x000fea0003800000 */
[C---:B0-----:R-:W-:Y:S02]  /*2750*/  IADD3 R15, R20.reuse, 0x1, RZ ;  /* 0x00000001140f7810 */ /* 0x041fe40007ffe0ff */
[CC--:B------:R-:W-:Y:S02]  /*2760*/  ISETP.EQ.OR P0, PT, R20.reuse, R31.reuse, P3 ;  /* 0x0000001f1400720c */ /* 0x0c0fe40001f02670 */
[-C--:B------:R-:W-:Y:S02]  /*2770*/  ISETP.EQ.OR P5, PT, R15, R31.reuse, P3 ;  /* 0x0000001f0f00720c */ /* 0x080fe40001fa2670 */
[C---:B------:R-:W-:Y:S02]  /*2780*/  IADD3 R17, R20.reuse, 0x2, RZ ;  /* 0x0000000214117810 */ /* 0x040fe40007ffe0ff */
[----:B------:R-:W-:Y:S02]  /*2790*/  IADD3 R18, R20, 0x3, RZ ;  /* 0x0000000314127810 */ /* 0x000fe40007ffe0ff */
[----:B------:R-:W-:-:S02]  /*27a0*/  ISETP.EQ.OR P6, PT, R17, R31, P3 ;  /* 0x0000001f1100720c */ /* 0x000fc40001fc2670 */
[----:B------:R-:W-:-:S03]  /*27b0*/  ISETP.EQ.OR P4, PT, R18, R31, P3 ;  /* 0x0000001f1200720c */ /* 0x000fc60001f82670 */
[--C-:B------:R-:W-:Y:S02]  /*27c0*/  @!P0 IMAD R13, R20, c[0x0][0x10], R30.reuse ;  /* 0x00000400140d8a24 */ /* 0x100fe400078e021e */
[----:B------:R-:W-:Y:S02]  /*27d0*/  @!P5 IMAD R15, R15, c[0x0][0x10], R30 ;  /* 0x000004000f0fda24 */ /* 0x000fe400078e021e */
[----:B------:R-:W-:-:S04]  /*27e0*/  @!P0 IMAD.WIDE.U32 R12, R13, 0x8, R22 ;  /* 0x000000080d0c8825 */ /* 0x000fc800078e0016 */
[----:B------:R-:W-:Y:S02]  /*27f0*/  @!P5 IMAD.WIDE.U32 R14, R15, 0x8, R22 ;  /* 0x000000080f0ed825 */ /* 0x000fe400078e0016 */
[----:B------:R-:W2:Y:S02]  /*2800*/  @!P0 LDG.E.64 R12, [R12.64] ;  /* 0x0000000c0c0c8981 */ /* 0x000ea4000c1e1b00 */
[--C-:B------:R-:W-:Y:S02]  /*2810*/  @!P6 IMAD R17, R17, c[0x0][0x10], R30.reuse ;  /* 0x000004001111ea24 */ /* 0x100fe400078e021e */
[----:B------:R-:W-:Y:S01]  /*2820*/  @!P4 IMAD R19, R18, c[0x0][0x10], R30 ;  /* 0x000004001213ca24 */ /* 0x000fe200078e021e */
[----:B------:R-:W3:Y:S01]  /*2830*/  @!P5 LDG.E.64 R14, [R14.64] ;  /* 0x0000000c0e0ed981 */ /* 0x000ee2000c1e1b00 */
[----:B------:R-:W-:-:S04]  /*2840*/  @!P6 IMAD.WIDE.U32 R16, R17, 0x8, R22 ;  /* 0x000000081110e825 */ /* 0x000fc800078e0016 */
[----:B------:R-:W-:Y:S02]  /*2850*/  @!P4 IMAD.WIDE.U32 R18, R19, 0x8, R22 ;  /* 0x000000081312c825 */ /* 0x000fe400078e0016 */
[----:B------:R-:W4:Y:S04]  /*2860*/  @!P6 LDG.E.64 R16, [R16.64] ;  /* 0x0000000c1010e981 */ /* 0x000f28000c1e1b00 */
[----:B------:R-:W5:Y:S01]  /*2870*/  @!P4 LDG.E.64 R18, [R18.64] ;  /* 0x0000000c1212c981 */ /* 0x000f62000c1e1b00 */
[----:B------:R-:W-:-:S04]  /*2880*/  IADD3 R20, R20, 0x4, RZ ;  /* 0x0000000414147810 */ /* 0x000fc80007ffe0ff */
[----:B------:R-:W-:Y:S01]  /*2890*/  IADD3 R21, R20, 0x3, RZ ;  /* 0x0000000314157810 */ /* 0x000fe20007ffe0ff */
[----:B--2---:R-:W-:Y:S01]  /*28a0*/  @!P0 FADD.FTZ R10, R10, R12 ;  /* 0x0000000c0a0a8221 */ /* 0x004fe20000010000 */
[C---:B------:R-:W-:Y:S01]  /*28b0*/  IADD3 R12, R20.reuse, 0x1, RZ ;  /* 0x00000001140c7810 */ /* 0x040fe20007ffe0ff */
[----:B------:R-:W-:Y:S01]  /*28c0*/  @!P0 FADD.FTZ R11, R11, R13 ;  /* 0x0000000d0b0b8221 */ /* 0x000fe20000010000 */
[-C--:B------:R-:W-:Y:S01]  /*28d0*/  ISETP.EQ.OR P0, PT, R20, R31.reuse, P3 ;  /* 0x0000001f1400720c */ /* 0x080fe20001f02670 */
[----:B---3--:R-:W-:Y:S01]  /*28e0*/  @!P5 FADD.FTZ R10, R10, R14 ;  /* 0x0000000e0a0ad221 */ /* 0x008fe20000010000 */
[----:B------:R-:W-:Y:S01]  /*28f0*/  IADD3 R14, R20, 0x2, RZ ;  /* 0x00000002140e7810 */ /* 0x000fe20007ffe0ff */
[----:B------:R-:W-:Y:S01]  /*2900*/  @!P5 FADD.FTZ R11, R11, R15 ;  /* 0x0000000f0b0bd221 */ /* 0x000fe20000010000 */
[-C--:B------:R-:W-:Y:S01]  /*2910*/  ISETP.EQ.OR P5, PT, R12, R31.reuse, P3 ;  /* 0x0000001f0c00720c */ /* 0x080fe20001fa2670 */
[----:B----4-:R-:W-:Y:S02]  /*2920*/  @!P6 FADD.FTZ R10, R10, R16 ;  /* 0x000000100a0ae221 */ /* 0x010fe40000010000 */
[----:B------:R-:W-:Y:S01]  /*2930*/  @!P6 FADD.FTZ R11, R11, R17 ;  /* 0x000000110b0be221 */ /* 0x000fe20000010000 */
[----:B------:R-:W-:Y:S01]  /*2940*/  ISETP.EQ.OR P6, PT, R14, R31, P3 ;  /* 0x0000001f0e00720c */ /* 0x000fe20001fc2670 */
[----:B-----5:R-:W-:-:S02]  /*2950*/  @!P4 FADD.FTZ R10, R10, R18 ;  /* 0x000000120a0ac221 */ /* 0x020fc40000010000 */
[----:B------:R-:W-:Y:S01]  /*2960*/  @!P4 FADD.FTZ R11, R11, R19 ;  /* 0x000000130b0bc221 */ /* 0x000fe20000010000 */
[----:B------:R-:W-:Y:S01]  /*2970*/  ISETP.EQ.OR P4, PT, R21, R31, P3 ;  /* 0x0000001f1500720c */ /* 0x000fe20001f82670 */
[----:B------:R-:W-:-:S04]  /*2980*/  @!P0 IMAD R13, R20, c[0x0][0x10], R30 ;  /* 0x00000400140d8a24 */ /* 0x000fc800078e021e */
[----:B------:R-:W-:Y:S02]  /*2990*/  @!P5 IMAD R15, R12, c[0x0][0x10], R30 ;  /* 0x000004000c0fda24 */ /* 0x000fe400078e021e */
[----:B------:R-:W-:-:S04]  /*29a0*/  @!P0 IMAD.WIDE.U32 R12, R13, 0x8, R22 ;  /* 0x000000080d0c8825 */ /* 0x000fc800078e0016 */
[----:B------:R-:W-:Y:S02]  /*29b0*/  @!P6 IMAD R17, R14, c[0x0][0x10], R30 ;  /* 0x000004000e11ea24 */ /* 0x000fe400078e021e */
[--C-:B------:R-:W-:Y:S01]  /*29c0*/  @!P5 IMAD.WIDE.U32 R14, R15, 0x8, R22.reuse ;  /* 0x000000080f0ed825 */ /* 0x100fe200078e0016 */
[----:B------:R-:W2:Y:S03]  /*29d0*/  @!P0 LDG.E.64 R12, [R12.64] ;  /* 0x0000000c0c0c8981 */ /* 0x000ea6000c1e1b00 */
[----:B------:R-:W-:Y:S02]  /*29e0*/  @!P6 IMAD.WIDE.U32 R16, R17, 0x8, R22 ;  /* 0x000000081110e825 */ /* 0x000fe400078e0016 */
[----:B------:R-:W3:Y:S02]  /*29f0*/  @!P5 LDG.E.64 R14, [R14.64] ;  /* 0x0000000c0e0ed981 */ /* 0x000ee4000c1e1b00 */
[----:B------:R-:W-:-:S02]  /*2a00*/  @!P4 IMAD R19, R21, c[0x0][0x10], R30 ;  /* 0x000004001513ca24 */ /* 0x000fc400078e021e */
[----:B------:R-:W4:Y:S02]  /*2a10*/  @!P6 LDG.E.64 R16, [R16.64] ;  /* 0x0000000c1010e981 */ /* 0x000f24000c1e1b00 */
[----:B------:R-:W-:-:S06]  /*2a20*/  @!P4 IMAD.WIDE.U32 R18, R19, 0x8, R22 ;  /* 0x000000081312c825 */ /* 0x000fcc00078e0016 */
[----:B------:R-:W5:Y:S01]  /*2a30*/  @!P4 LDG.E.64 R18, [R18.64] ;  /* 0x0000000c1212c981 */ /* 0x000f62000c1e1b00 */
[----:B------:R-:W-:Y:S01]  /*2a40*/  UIADD3 UR4, UR4, -0x4, URZ ;  /* 0xfffffffc04047890 */ /* 0x000fe2000fffe03f */
[----:B------:R-:W-:-:S03]  /*2a50*/  IADD3 R20, R20, 0x4, RZ ;  /* 0x0000000414147810 */ /* 0x000fc60007ffe0ff */
[----:B------:R-:W-:Y:S01]  /*2a60*/  UIADD3 UR4, UR4, -0x4, URZ ;  /* 0xfffffffc04047890 */ /* 0x000fe2000fffe03f */
[----:B--2---:R-:W-:Y:S02]  /*2a70*/  @!P0 FADD.FTZ R10, R10, R12 ;  /* 0x0000000c0a0a8221 */ /* 0x004fe40000010000 */
[----:B------:R-:W-:Y:S01]  /*2a80*/  @!P0 FADD.FTZ R11, R11, R13 ;  /* 0x0000000d0b0b8221 */ /* 0x000fe20000010000 */
[----:B------:R-:W-:Y:S01]  /*2a90*/  PLOP3.LUT P0, PT, PT, PT, PT, 0x8, 0x0 ;  /* 0x000000000000781c */ /* 0x000fe20003f0e170 */
[----:B---3--:R-:W-:Y:S02]  /*2aa0*/  @!P5 FADD.FTZ R10, R10, R14 ;  /* 0x0000000e0a0ad221 */ /* 0x008fe40000010000 */
[----:B------:R-:W-:Y:S02]  /*2ab0*/  @!P5 FADD.FTZ R11, R11, R15 ;  /* 0x0000000f0b0bd221 */ /* 0x000fe40000010000 */
[----:B----4-:R-:W-:Y:S02]  /*2ac0*/  @!P6 FADD.FTZ R10, R10, R16 ;  /* 0x000000100a0ae221 */ /* 0x010fe40000010000 */
[----:B------:R-:W-:-:S02]  /*2ad0*/  @!P6 FADD.FTZ R11, R11, R17 ;  /* 0x000000110b0be221 */ /* 0x000fc40000010000 */
[----:B-----5:R-:W-:Y:S02]  /*2ae0*/  @!P4 FADD.FTZ R10, R10, R18 ;  /* 0x000000120a0ac221 */ /* 0x020fe40000010000 */
[----:B------:R-:W-:Y:S02]  /*2af0*/  @!P4 FADD.FTZ R11, R11, R19 ;  /* 0x000000130b0bc221 */ /* 0x000fe40000010000 */
.L_x_19:
[----:B------:R-:W-:-:S13]  /*2b00*/  ISETP.NE.OR P0, PT, RZ, UR4, P0 ;  /* 0x00000004ff007c0c */ /* 0x000fda0008705670 */
[----:B------:R-:W-:Y:S05]  /*2b10*/  @!P0 BRA `(.L_x_15) ;  /* 0x000001f000008947 */ /* 0x000fea0003800000 */
.L_x_16:
[CC--:B------:R-:W-:Y:S02]  /*2b20*/  ISETP.EQ.OR P5, PT, R20.reuse, R31.reuse, P3 ;  /* 0x0000001f1400720c */ /* 0x0c0fe40001fa2670 */
[C---:B0-----:R-:W-:Y:S02]  /*2b30*/  IADD3 R15, R20.reuse, 0x1, RZ ;  /* 0x00000001140f7810 */ /* 0x041fe40007ffe0ff */
[C---:B------:R-:W-:Y:S02]  /*2b40*/  IADD3 R17, R20.reuse, 0x2, RZ ;  /* 0x0000000214117810 */ /* 0x040fe40007ffe0ff */
[-C--:B------:R-:W-:Y:S02]  /*2b50*/  ISETP.EQ.OR P6, PT, R15, R31.reuse, P3 ;  /* 0x0000001f0f00720c */ /* 0x080fe40001fc2670 */
[----:B------:R-:W-:Y:S02]  /*2b60*/  IADD3 R19, R20, 0x3, RZ ;  /* 0x0000000314137810 */ /* 0x000fe40007ffe0ff */
[----:B------:R-:W-:-:S02]  /*2b70*/  ISETP.EQ.OR P4, PT, R17, R31, P3 ;  /* 0x0000001f1100720c */ /* 0x000fc40001f82670 */
[----:B------:R-:W-:Y:S01]  /*2b80*/  ISETP.EQ.OR P0, PT, R19, R31, P3 ;  /* 0x0000001f1300720c */ /* 0x000fe20001f02670 */
[----:B------:R-:W-:-:S04]  /*2b90*/  @!P5 IMAD R13, R20, c[0x0][0x10], R30 ;  /* 0x00000400140dda24 */ /* 0x000fc800078e021e */
[----:B------:R-:W-:-:S04]  /*2ba0*/  @!P5 IMAD.WIDE.U32 R12, R13, 0x8, R22 ;  /* 0x000000080d0cd825 */ /* 0x000fc800078e0016 */
[--C-:B------:R-:W-:Y:S02]  /*2bb0*/  @!P6 IMAD R15, R15, c[0x0][0x10], R30.reuse ;  /* 0x000004000f0fea24 */ /* 0x100fe400078e021e */
[----:B------:R-:W2:Y:S01]  /*2bc0*/  @!P5 LDG.E.64 R12, [R12.64] ;  /* 0x0000000c0c0cd981 */ /* 0x000ea2000c1e1b00 */
[----:B------:R-:W-:Y:S02]  /*2bd0*/  @!P4 IMAD R17, R17, c[0x0][0x10], R30 ;  /* 0x000004001111ca24 */ /* 0x000fe400078e021e */
[----:B------:R-:W-:-:S04]  /*2be0*/  @!P6 IMAD.WIDE.U32 R14, R15, 0x8, R22 ;  /* 0x000000080f0ee825 */ /* 0x000fc800078e0016 */
[----:B------:R-:W-:Y:S02]  /*2bf0*/  @!P0 IMAD R19, R19, c[0x0][0x10], R30 ;  /* 0x0000040013138a24 */ /* 0x000fe400078e021e */
[--C-:B------:R-:W-:Y:S01]  /*2c00*/  @!P4 IMAD.WIDE.U32 R16, R17, 0x8, R22.reuse ;  /* 0x000000081110c825 */ /* 0x100fe200078e0016 */
[----:B------:R-:W3:Y:S03]  /*2c10*/  @!P6 LDG.E.64 R14, [R14.64] ;  /* 0x0000000c0e0ee981 */ /* 0x000ee6000c1e1b00 */
[----:B------:R-:W-:Y:S02]  /*2c20*/  @!P0 IMAD.WIDE.U32 R18, R19, 0x8, R22 ;  /* 0x0000000813128825 */ /* 0x000fe400078e0016 */
[----:B------:R-:W4:Y:S04]  /*2c30*/  @!P4 LDG.E.64 R16, [R16.64] ;  /* 0x0000000c1010c981 */ /* 0x000f28000c1e1b00 */
[----:B------:R-:W5:Y:S01]  /*2c40*/  @!P0 LDG.E.64 R18, [R18.64] ;  /* 0x0000000c12128981 */ /* 0x000f62000c1e1b00 */
[----:B------:R-:W-:Y:S01]  /*2c50*/  UIADD3 UR4, UR4, -0x4, URZ ;  /* 0xfffffffc04047890 */ /* 0x000fe2000fffe03f */
[----:B------:R-:W-:Y:S01]  /*2c60*/  IADD3 R20, R20, 0x4, RZ ;  /* 0x0000000414147810 */ /* 0x000fe20007ffe0ff */
[----:B--2---:R-:W-:-:S02]  /*2c70*/  @!P5 FADD.FTZ R10, R10, R12 ;  /* 0x0000000c0a0ad221 */ /* 0x004fc40000010000 */
[----:B------:R-:W-:Y:S02]  /*2c80*/  @!P5 FADD.FTZ R11, R11, R13 ;  /* 0x0000000d0b0bd221 */ /* 0x000fe40000010000 */
[----:B------:R-:W-:Y:S01]  /*2c90*/  ISETP.NE.AND P5, PT, RZ, UR4, PT ;  /* 0x00000004ff007c0c */ /* 0x000fe2000bfa5270 */
[----:B---3--:R-:W-:Y:S02]  /*2ca0*/  @!P6 FADD.FTZ R10, R10, R14 ;  /* 0x0000000e0a0ae221 */ /* 0x008fe40000010000 */
[----:B------:R-:W-:Y:S02]  /*2cb0*/  @!P6 FADD.FTZ R11, R11, R15 ;  /* 0x0000000f0b0be221 */ /* 0x000fe40000010000 */
[----:B----4-:R-:W-:Y:S02]  /*2cc0*/  @!P4 FADD.FTZ R10, R10, R16 ;  /* 0x000000100a0ac221 */ /* 0x010fe40000010000 */
[----:B------:R-:W-:Y:S02]  /*2cd0*/  @!P4 FADD.FTZ R11, R11, R17 ;  /* 0x000000110b0bc221 */ /* 0x000fe40000010000 */
[----:B-----5:R-:W-:-:S02]  /*2ce0*/  @!P0 FADD.FTZ R10, R10, R18 ;  /* 0x000000120a0a8221 */ /* 0x020fc40000010000 */
[----:B------:R-:W-:Y:S02]  /*2cf0*/  @!P0 FADD.FTZ R11, R11, R19 ;  /* 0x000000130b0b8221 */ /* 0x000fe40000010000 */
[----:B------:R-:W-:Y:S05]  /*2d00*/  @P5 BRA `(.L_x_16) ;  /* 0xfffffe1000005947 */ /* 0x000fea000383ffff */
.L_x_15:
[----:B------:R-:W-:-:S13]  /*2d10*/  ISETP.NE.AND P0, PT, RZ, UR7, PT ;  /* 0x00000007ff007c0c */ /* 0x000fda000bf05270 */
[----:B------:R-:W-:Y:S05]  /*2d20*/  @!P0 BRA `(.L_x_12) ;  /* 0x000001c000008947 */ /* 0x000fea0003800000 */
[----:B------:R-:W-:Y:S01]  /*2d30*/  ISETP.EQ.OR P0, PT, R20, R31, P3 ;  /* 0x0000001f1400720c */ /* 0x000fe20001f02670 */
[----:B------:R-:W-:-:S12]  /*2d40*/  BSSY B0, `(.L_x_20) ;  /* 0x0000007000007945 */ /* 0x000fd80003800000 */
[----:B------:R-:W-:Y:S05]  /*2d50*/  @P0 BRA `(.L_x_21) ;  /* 0x0000005000000947 */ /* 0x000fea0003800000 */
[----:B0-----:R-:W-:-:S04]  /*2d60*/  IMAD R13, R20, c[0x0][0x10], R30 ;  /* 0x00000400140d7a24 */ /* 0x001fc800078e021e */
[----:B------:R-:W-:-:S06]  /*2d70*/  IMAD.WIDE.U32 R12, R13, 0x8, R22 ;  /* 0x000000080d0c7825 */ /* 0x000fcc00078e0016 */
[----:B------:R-:W2:Y:S02]  /*2d80*/  LDG.E.64 R12, [R12.64] ;  /* 0x0000000c0c0c7981 */ /* 0x000ea4000c1e1b00 */
[----:B--2---:R-:W-:Y:S02]  /*2d90*/  FADD.FTZ R10, R10, R12 ;  /* 0x0000000c0a0a7221 */ /* 0x004fe40000010000 */
[----:B------:R-:W-:Y:S02]  /*2da0*/  FADD.FTZ R11, R11, R13 ;  /* 0x0000000d0b0b7221 */ /* 0x000fe40000010000 */
.L_x_21:
[----:B------:R-:W-:Y:S05]  /*2db0*/  BSYNC B0 ;  /* 0x0000000000007941 */ /* 0x000fea0003800000 */
.L_x_20:
[----:B------:R-:W-:-:S06]  /*2dc0*/  UISETP.NE.AND UP0, UPT, UR7, 0x1, UPT ;  /* 0x000000010700788c */ /* 0x000fcc000bf05270 */
[----:B------:R-:W-:-:S13]  /*2dd0*/  PLOP3.LUT P0, PT, PT, PT, UP0, 0x80, 0x0 ;  /* 0x000000000000781c */ /* 0x000fda0003f0f008 */
[----:B------:R-:W-:Y:S05]  /*2de0*/  @!P0 BRA `(.L_x_12) ;  /* 0x0000010000008947 */ /* 0x000fea0003800000 */
[C---:B0-----:R-:W-:Y:S02]  /*2df0*/  IADD3 R15, R20.reuse, 0x2, RZ ;  /* 0x00000002140f7810 */ /* 0x041fe40007ffe0ff */
[----:B------:R-:W-:Y:S02]  /*2e00*/  IADD3 R13, R20, 0x1, RZ ;  /* 0x00000001140d7810 */ /* 0x000fe40007ffe0ff */
[----:B------:R-:W-:Y:S02]  /*2e10*/  MOV R12, UR7 ;  /* 0x00000007000c7c02 */ /* 0x000fe40008000f00 */
[-C--:B------:R-:W-:Y:S02]  /*2e20*/  ISETP.EQ.OR P0, PT, R15, R31.reuse, P3 ;  /* 0x0000001f0f00720c */ /* 0x080fe40001f02670 */
[----:B------:R-:W-:Y:S02]  /*2e30*/  ISETP.EQ.OR P4, PT, R13, R31, P3 ;  /* 0x0000001f0d00720c */ /* 0x000fe40001f82670 */
[----:B------:R-:W-:-:S11]  /*2e40*/  ISETP.EQ.OR P0, PT, R12, 0x2, P0 ;  /* 0x000000020c00780c */ /* 0x000fd60000702670 */
[--C-:B------:R-:W-:Y:S02]  /*2e50*/  @!P4 IMAD R13, R13, c[0x0][0x10], R30.reuse ;  /* 0x000004000d0dca24 */ /* 0x100fe400078e021e */
[----:B------:R-:W-:Y:S02]  /*2e60*/  @!P0 IMAD R15, R15, c[0x0][0x10], R30 ;  /* 0x000004000f0f8a24 */ /* 0x000fe400078e021e */
[----:B------:R-:W-:-:S04]  /*2e70*/  @!P4 IMAD.WIDE.U32 R12, R13, 0x8, R22 ;  /* 0x000000080d0cc825 */ /* 0x000fc800078e0016 */
[----:B------:R-:W-:Y:S02]  /*2e80*/  @!P0 IMAD.WIDE.U32 R14, R15, 0x8, R22 ;  /* 0x000000080f0e8825 */ /* 0x000fe400078e0016 */
[----:B------:R-:W2:Y:S04]  /*2e90*/  @!P4 LDG.E.64 R12, [R12.64] ;  /* 0x0000000c0c0cc981 */ /* 0x000ea8000c1e1b00 */
[----:B------:R-:W3:Y:S01]  /*2ea0*/  @!P0 LDG.E.64 R14, [R14.64] ;  /* 0x0000000c0e0e8981 */ /* 0x000ee2000c1e1b00 */
[----:B--2---:R-:W-:Y:S02]  /*2eb0*/  @!P4 FADD.FTZ R10, R10, R12 ;  /* 0x0000000c0a0ac221 */ /* 0x004fe40000010000 */
[----:B------:R-:W-:Y:S02]  /*2ec0*/  @!P4 FADD.FTZ R11, R11, R13 ;  /* 0x0000000d0b0bc221 */ /* 0x000fe40000010000 */
[----:B---3--:R-:W-:-:S02]  /*2ed0*/  @!P0 FADD.FTZ R10, R10, R14 ;  /* 0x0000000e0a0a8221 */ /* 0x008fc40000010000 */
[----:B------:R-:W-:-:S05]  /*2ee0*/  @!P0 FADD.FTZ R11, R11, R15 ;  /* 0x0000000f0b0b8221 */ /* 0x000fca0000010000 */
.L_x_12:
[----:B------:R2:W-:Y:S01]  /*2ef0*/  @!P3 STS.64 [0x50], R10 ;  /* 0x0000500aff00b388 */ /* 0x0005e20000000a00 */
[----:B01----:R-:W-:Y:S02]  /*2f00*/  SHF.R.U32.HI R14, RZ, 0x3, R39 ;  /* 0x00000003ff0e7819 */ /* 0x003fe40000011627 */
[----:B------:R-:W-:Y:S01]  /*2f10*/  PRMT R16, RZ, 0x5410, R35 ;  /* 0x00005410ff107816 */ /* 0x000fe20000000023 */
[----:B------:R-:W-:Y:S02]  /*2f20*/  BAR.SYNC.DEFER_BLOCKING 0x0 ;  /* 0x0000000000007b1d */ /* 0x000fe40000010000 */
[----:B------:R-:W-:Y:S01]  /*2f30*/  IMAD R14, R31, c[0x0][0x1fc], R14 ;  /* 0x00007f001f0e7a24 */ /* 0x000fe200078e020e */
[----:B--2---:R-:W-:-:S04]  /*2f40*/  PRMT R10, RZ, 0x5410, R34 ;  /* 0x00005410ff0a7816 */ /* 0x004fc80000000022 */
[----:B------:R-:W-:Y:S02]  /*2f50*/  IADD3 R14, R14, 0x20, RZ ;  /* 0x000000200e0e7810 */ /* 0x000fe40007ffe0ff */
[----:B------:R-:W-:Y:S01]  /*2f60*/  PRMT R34, RZ, 0x7610, R34 ;  /* 0x00007610ff227816 */ /* 0x000fe20000000022 */
[----:B------:R-:W-:Y:S01]  /*2f70*/  FADD.FTZ R10, R10, -UR17 ;  /* 0x800000110a0a7e21 */ /* 0x000fe20008010000 */
[----:B------:R-:W-:Y:S02]  /*2f80*/  ISETP.GE.U32.AND P0, PT, R14, c[0x0][0x1e0], PT ;  /* 0x000078000e007a0c */ /* 0x000fe40003f06070 */
[----:B------:R-:W-:Y:S01]  /*2f90*/  SHF.R.S32.HI R15, RZ, 0x1f, R14 ;  /* 0x0000001fff0f7819 */ /* 0x000fe2000001140e */
[----:B------:R-:W-:Y:S02]  /*2fa0*/  FADD.FTZ R34, R34, -UR17 ;  /* 0x8000001122227e21 */ /* 0x000fe40008010000 */
[----:B------:R-:W-:Y:S01]  /*2fb0*/  FMUL.FTZ R11, R10, UR14 ;  /* 0x0000000e0a0b7c20 */ /* 0x000fe20008410000 */
[----:B------:R-:W-:Y:S01]  /*2fc0*/  ISETP.GE.AND.EX P0, PT, R15, c[0x0][0x1e4], PT, P0 ;  /* 0x000079000f007a0c */ /* 0x000fe20003f06300 */
[----:B------:R-:W-:-:S03]  /*2fd0*/  FMUL.FTZ R10, R34, UR14 ;  /* 0x0000000e220a7c20 */ /* 0x000fc60008410000 */
[----:B------:R-:W-:Y:S01]  /*2fe0*/  ISETP.LT.U32.AND P0, PT, R39, 0x100, !P0 ;  /* 0x000001002700780c */ /* 0x000fe20004701070 */
[----:B------:R-:W0:Y:S02]  /*2ff0*/  LDS.64 R12, [0x50] ;  /* 0x00005000ff0c7984 */ /* 0x000e240000000a00 */
[----:B0-----:R-:W-:Y:S01]  /*3000*/  FMUL.FTZ R14, R12, c[0x0][0x20c] ;  /* 0x000083000c0e7a20 */ /* 0x001fe20000410000 */
[--C-:B------:R-:W-:Y:S01]  /*3010*/  PRMT R12, RZ, 0x7610, R33.reuse ;  /* 0x00007610ff0c7816 */ /* 0x100fe20000000021 */
[----:B------:R-:W-:Y:S01]  /*3020*/  FMUL.FTZ R15, R13, c[0x0][0x20c] ;  /* 0x000083000d0f7a20 */ /* 0x000fe20000410000 */
[----:B------:R-:W-:Y:S01]  /*3030*/  PRMT R13, RZ, 0x5410, R33 ;  /* 0x00005410ff0d7816 */ /* 0x000fe20000000021 */
[----:B------:R-:W-:Y:S05]  /*3040*/  @!P2 BRA `(.L_x_22) ;  /* 0x000001200000a947 */ /* 0x000fea0003800000 */
[----:B------:R-:W-:Y:S02]  /*3050*/  FFMA.FTZ R17, R11, R6, R8 ;  /* 0x000000060b117223 */ /* 0x000fe40000010008 */
[----:B------:R-:W-:Y:S02]  /*3060*/  FFMA.FTZ R18, R10, R7, R9 ;  /* 0x000000070a127223 */ /* 0x000fe40000010009 */
[----:B------:R-:W-:-:S02]  /*3070*/  FMUL.FTZ R19, R17, -1.4426950216293334961 ;  /* 0xbfb8aa3b11137820 */ /* 0x000fc40000410000 */
        /* <DEDUP_REMOVED lines=15> */
.L_x_22:
[----:B------:R-:W-:Y:S01]  /*3170*/  BSSY B0, `(.L_x_23) ;  /* 0x0000012000007945 */ /* 0x000fe20003800000 */
[----:B------:R-:W-:Y:S05]  /*3180*/  @!P1 BRA `(.L_x_24) ;  /* 0x0000010000009947 */ /* 0x000fea0003800000 */
[C-C-:B------:R-:W-:Y:S02]  /*3190*/  FFMA.FTZ R11, R14.reuse, R11, R15.reuse ;  /* 0x0000000b0e0b7223 */ /* 0x140fe4000001000f */
[----:B------:R-:W-:Y:S02]  /*31a0*/  FFMA.FTZ R10, R14, R10, R15 ;  /* 0x0000000a0e0a7223 */ /* 0x000fe4000001000f */
[----:B------:R-:W-:Y:S01]  /*31b0*/  FFMA.FTZ R13, R13, R6, -R11 ;  /* 0x000000060d0d7223 */ /* 0x000fe2000001080b */
[----:B------:R-:W-:Y:S01]  /*31c0*/  MOV R11, R45 ;  /* 0x0000002d000b7202 */ /* 0x000fe20000000f00 */
[----:B------:R-:W-:Y:S01]  /*31d0*/  FFMA.FTZ R17, R12, R7, -R10 ;  /* 0x000000070c117223 */ /* 0x000fe2000001080a */
[----:B------:R-:W-:Y:S01]  /*31e0*/  MOV R10, R42 ;  /* 0x0000002a000a7202 */ /* 0x000fe20000000f00 */
[----:B------:R-:W-:-:S02]  /*31f0*/  IMAD R19, R5, c[0x0][0x1d8], RZ ;  /* 0x0000760005137a24 */ /* 0x000fc400078e02ff */
[----:B------:R-:W-:Y:S02]  /*3200*/  FMUL.FTZ R18, R13, UR14 ;  /* 0x0000000e0d127c20 */ /* 0x000fe40008410000 */
[----:B------:R-:W-:-:S04]  /*3210*/  IMAD.WIDE.U32 R10, R28, c[0x0][0x1d8], R10 ;  /* 0x000076001c0a7a25 */ /* 0x000fc800078e000a */
[----:B------:R-:W-:Y:S01]  /*3220*/  IMAD R19, R28, c[0x0][0x1dc], R19 ;  /* 0x000077001c137a24 */ /* 0x000fe200078e0213 */
[----:B------:R-:W-:Y:S01]  /*3230*/  LEA R12, P3, R10, c[0x0][0x160], 0x1 ;  /* 0x000058000a0c7a11 */ /* 0x000fe200078608ff */
[----:B------:R-:W-:-:S03]  /*3240*/  FMUL.FTZ R17, R17, UR14 ;  /* 0x0000000e11117c20 */ /* 0x000fc60008410000 */
[----:B------:R-:W-:Y:S02]  /*3250*/  IADD3 R19, R11, R19, RZ ;  /* 0x000000130b137210 */ /* 0x000fe40007ffe0ff */
[----:B------:R-:W-:Y:S02]  /*3260*/  F2FP.BF16.PACK_AB R17, R17, R18 ;  /* 0x000000121111723e */ /* 0x000fe400000010ff */
[----:B------:R-:W-:-:S05]  /*3270*/  LEA.HI.X R13, R10, c[0x0][0x164], R19, 0x1, P3 ;  /* 0x000059000a0d7a11 */ /* 0x000fca00018f0c13 */
[----:B------:R0:W-:Y:S02]  /*3280*/  STG.E [R12.64], R17 ;  /* 0x000000110c007986 */ /* 0x0001e4000c10190c */
.L_x_24:
[----:B------:R-:W-:Y:S05]  /*3290*/  BSYNC B0 ;  /* 0x0000000000007941 */ /* 0x000fea0003800000 */
.L_x_23:
[----:B------:R-:W-:Y:S01]  /*32a0*/  PRMT R35, RZ, 0x7610, R35 ;  /* 0x00007610ff237816 */ /* 0x000fe20000000023 */
[----:B------:R-:W-:Y:S01]  /*32b0*/  FADD.FTZ R16, R16, -UR17 ;  /* 0x8000001110107e21 */ /* 0x000fe20008010000 */
[--C-:B------:R-:W-:Y:S02]  /*32c0*/  PRMT R11, RZ, 0x5410, R32.reuse ;  /* 0x00005410ff0b7816 */ /* 0x100fe40000000020 */
[----:B------:R-:W-:Y:S01]  /*32d0*/  PRMT R32, RZ, 0x7610, R32 ;  /* 0x00007610ff207816 */ /* 0x000fe20000000020 */
[----:B------:R-:W-:Y:S02]  /*32e0*/  FADD.FTZ R35, R35, -UR17 ;  /* 0x8000001123237e21 */ /* 0x000fe40008010000 */
[----:B------:R-:W-:Y:S02]  /*32f0*/  FMUL.FTZ R21, R16, UR14 ;  /* 0x0000000e10157c20 */ /* 0x000fe40008410000 */
[----:B------:R-:W-:Y:S01]  /*3300*/  FMUL.FTZ R20, R35, UR14 ;  /* 0x0000000e23147c20 */ /* 0x000fe20008410000 */
[----:B------:R-:W-:Y:S05]  /*3310*/  @!P2 BRA `(.L_x_25) ;  /* 0x000001200000a947 */ /* 0x000fea0003800000 */
[----:B------:R-:W-:Y:S02]  /*3320*/  FFMA.FTZ R8, R21, R6, R8 ;  /* 0x0000000615087223 */ /* 0x000fe40000010008 */
[----:B------:R-:W-:-:S02]  /*3330*/  FFMA.FTZ R9, R20, R7, R9 ;  /* 0x0000000714097223 */ /* 0x000fc40000010009 */
[----:B------:R-:W-:Y:S02]  /*3340*/  FMUL.FTZ R10, R8, -1.4426950216293334961 ;  /* 0xbfb8aa3b080a7820 */ /* 0x000fe40000410000 */
[----:B0-----:R-:W-:-:S04]  /*3350*/  FMUL.FTZ R13, R9, -1.4426950216293334961 ;  /* 0xbfb8aa3b090d7820 */ /* 0x001fc80000410000 */
        /* <DEDUP_REMOVED lines=14> */
.L_x_25:
[----:B------:R-:W-:Y:S01]  /*3440*/  BSSY B0, `(.L_x_26) ;  /* 0x0000011000007945 */ /* 0x000fe20003800000 */
[----:B------:R-:W-:Y:S05]  /*3450*/  @!P0 BRA `(.L_x_27) ;  /* 0x000000f000008947 */ /* 0x000fea0003800000 */
[C-C-:B------:R-:W-:Y:S01]  /*3460*/  FFMA.FTZ R8, R14.reuse, R21, R15.reuse ;  /* 0x000000150e087223 */ /* 0x140fe2000001000f */
[----:B------:R-:W-:Y:S01]  /*3470*/  MOV R43, R45 ;  /* 0x0000002d002b7202 */ /* 0x000fe20000000f00 */
[----:B------:R-:W-:Y:S02]  /*3480*/  FFMA.FTZ R14, R14, R20, R15 ;  /* 0x000000140e0e7223 */ /* 0x000fe4000001000f */
[----:B------:R-:W-:Y:S02]  /*3490*/  IMAD R9, R4, c[0x0][0x1d8], RZ ;  /* 0x0000760004097a24 */ /* 0x000fe400078e02ff */
[----:B------:R-:W-:Y:S02]  /*34a0*/  FFMA.FTZ R14, R32, R7, -R14 ;  /* 0x00000007200e7223 */ /* 0x000fe4000001080e */
[----:B------:R-:W-:-:S02]  /*34b0*/  FFMA.FTZ R8, R11, R6, -R8 ;  /* 0x000000060b087223 */ /* 0x000fc40000010808 */
[----:B------:R-:W-:-:S04]  /*34c0*/  IMAD.WIDE.U32 R42, R0, c[0x0][0x1d8], R42 ;  /* 0x00007600002a7a25 */ /* 0x000fc800078e002a */
[----:B------:R-:W-:Y:S01]  /*34d0*/  IMAD R7, R0, c[0x0][0x1dc], R9 ;  /* 0x0000770000077a24 */ /* 0x000fe200078e0209 */
[----:B------:R-:W-:Y:S01]  /*34e0*/  LEA R6, P0, R42, c[0x0][0x160], 0x1 ;  /* 0x000058002a067a11 */ /* 0x000fe200078008ff */
[----:B------:R-:W-:Y:S02]  /*34f0*/  FMUL.FTZ R8, R8, UR14 ;  /* 0x0000000e08087c20 */ /* 0x000fe40008410000 */
[----:B------:R-:W-:Y:S01]  /*3500*/  FMUL.FTZ R9, R14, UR14 ;  /* 0x0000000e0e097c20 */ /* 0x000fe20008410000 */
[----:B------:R-:W-:-:S04]  /*3510*/  IADD3 R7, R43, R7, RZ ;  /* 0x000000072b077210 */ /* 0x000fc80007ffe0ff */
[----:B------:R-:W-:Y:S02]  /*3520*/  LEA.HI.X R7, R42, c[0x0][0x164], R7, 0x1, P0 ;  /* 0x000059002a077a11 */ /* 0x000fe400000f0c07 */
[----:B------:R-:W-:-:S05]  /*3530*/  F2FP.BF16.PACK_AB R9, R9, R8 ;  /* 0x000000080909723e */ /* 0x000fca00000010ff */
[----:B------:R1:W-:Y:S02]  /*3540*/  STG.E [R6.64], R9 ;  /* 0x0000000906007986 */ /* 0x0003e4000c10190c */
.L_x_27:
[----:B------:R-:W-:Y:S05]  /*3550*/  BSYNC B0 ;  /* 0x0000000000007941 */ /* 0x000fea0003800000 */
.L_x_26:
[----:B------:R-:W-:Y:S02]  /*3560*/  IADD3 R36, R36, c[0x0][0x10], RZ ;  /* 0x0000040024247a10 */ /* 0x000fe40007ffe0ff */
[----:B------:R-:W-:Y:S02]  /*3570*/  IADD3 R37, R37, 0x1, RZ ;  /* 0x0000000125257810 */ /* 0x000fe40007ffe0ff */
[----:B------:R-:W-:-:S13]  /*3580*/  ISETP.GE.AND P0, PT, R36, UR6, PT ;  /* 0x0000000624007c0c */ /* 0x000fda000bf06270 */
[----:B------:R-:W-:Y:S01]  /*3590*/  @P0 CALL.REL.NOINC `(.L_x_1) ;  /* 0x0000001000000944 */ /* 0x000fe20003c00000 */
[----:B------:R-:W-:Y:S05]  /*35a0*/  BRA `(.L_x_28) ;  /* 0xffffcd3000007947 */ /* 0x000fea000383ffff */
.L_x_1:
[----:B-12---:R-:W-:Y:S01]  /*35b0*/  MOV R4, c[0x0][0xc] ;  /* 0x0000030000047a02 */ /* 0x006fe20000000f00 */
[----:B------:R-:W-:Y:S01]  /*35c0*/  BSSY B0, `(.L_x_29) ;  /* 0x0000015000007945 */ /* 0x000fe20003800000 */
[----:B------:R-:W-:Y:S02]  /*35d0*/  ISETP.NE.AND P2, PT, R39, RZ, PT ;  /* 0x000000ff2700720c */ /* 0x000fe40003f45270 */
[----:B------:R-:W-:Y:S02]  /*35e0*/  IADD3 R0, R4, -0x1, RZ ;  /* 0xffffffff04007810 */ /* 0x000fe40007ffe0ff */
[----:B------:R-:W-:Y:S02]  /*35f0*/  MOV R2, c[0x0][0x10] ;  /* 0x0000040000027a02 */ /* 0x000fe40000000f00 */
[----:B------:R-:W-:Y:S01]  /*3600*/  ISETP.NE.AND P0, PT, R31, R0, PT ;  /* 0x000000001f00720c */ /* 0x000fe20003f05270 */
[----:B------:R-:W-:Y:S01]  /*3610*/  HFMA2.MMA R0, -RZ, RZ, 0, 2.384185791015625e-07 ;  /* 0x00000004ff007435 */ /* 0x000fe200000001ff */
[----:B------:R-:W-:-:S02]  /*3620*/  IADD3 R3, R2, -0x1, RZ ;  /* 0xffffffff02037810 */ /* 0x000fc40007ffe0ff */
[----:B------:R-:W-:Y:S02]  /*3630*/  ISETP.NE.AND P1, PT, R4, 0x1, PT ;  /* 0x000000010400780c */ /* 0x000fe40003f25270 */
[----:B------:R-:W-:Y:S02]  /*3640*/  SHF.L.U32 R2, R2, 0x1, RZ ;  /* 0x0000000102027819 */ /* 0x000fe400000006ff */
[----:B------:R-:W-:Y:S02]  /*3650*/  ISETP.NE.OR P0, PT, R30, R3, P0 ;  /* 0x000000031e00720c */ /* 0x000fe40000705670 */
[----:B------:R-:W-:-:S05]  /*3660*/  SEL R3, R2, RZ, P1 ;  /* 0x000000ff02037207 */ /* 0x000fca0000800000 */
[----:B------:R-:W-:Y:S01]  /*3670*/  IMAD.WIDE.U32 R2, R3, R0, c[0x0][0x1a8] ;  /* 0x00006a0003027625 */ /* 0x000fe200078e0000 */
[----:B------:R-:W-:Y:S05]  /*3680*/  @P2 BRA `(.L_x_30) ;  /* 0x0000008000002947 */ /* 0x000fea0003800000 */
[----:B------:R-:W-:Y:S06]  /*3690*/  MEMBAR.ALL.GPU ;  /* 0x0000000000007992 */ /* 0x000fec000000a000 */
[----:B------:R-:W1:Y:S01]  /*36a0*/  S2R R6, SR_LANEID ;  /* 0x0000000000067919 */ /* 0x000e620000000000 */
[----:B------:R-:W-:Y:S01]  /*36b0*/  VOTEU.ANY UR4, UPT, PT ;  /* 0x0000000000047886 */ /* 0x000fe200038e0100 */
[----:B------:R-:W-:-:S00]  /*36c0*/  ERRBAR ;  /* 0x00000000000079ab */ /* 0x000fc00000000000 */
[----:B------:R-:W-:Y:S01]  /*36d0*/  UFLO.U32 UR5, UR4 ;  /* 0x00000004000572bd */ /* 0x000fe200080e0000 */
[----:B------:R-:W2:Y:S05]  /*36e0*/  POPC R5, UR4 ;  /* 0x0000000400057d09 */ /* 0x000eaa0008000000 */
[----:B-1----:R-:W-:-:S13]  /*36f0*/  ISETP.EQ.U32.AND P1, PT, R6, UR5, PT ;  /* 0x0000000506007c0c */ /* 0x002fda000bf22070 */
[----:B--2---:R1:W-:Y:S02]  /*3700*/  @P1 RED.E.ADD.S32.STRONG.GPU [R2.64], R5 ;  /* 0x000000050200198e */ /* 0x0043e4000c10e38c */
.L_x_30:
[----:B------:R-:W-:Y:S05]  /*3710*/  BSYNC B0 ;  /* 0x0000000000007941 */ /* 0x000fea0003800000 */
.L_x_29:
[----:B------:R-:W-:Y:S05]  /*3720*/  @P0 EXIT ;  /* 0x000000000000094d */ /* 0x000fea0003800000 */
[----:B------:R-:W-:Y:S05]  /*3730*/  @P2 BRA `(.L_x_31) ;  /* 0x0000008000002947 */ /* 0x000fea0003800000 */
[----:B------:R-:W-:-:S05]  /*3740*/  IMAD R4, R4, c[0x0][0x10], RZ ;  /* 0x0000040004047a24 */ /* 0x000fca00078e02ff */
[----:B------:R-:W-:-:S13]  /*3750*/  ISETP.NE.AND P0, PT, R4, -0x1, PT ;  /* 0xffffffff0400780c */ /* 0x000fda0003f05270 */
[----:B------:R-:W-:Y:S05]  /*3760*/  @!P0 BRA `(.L_x_31) ;  /* 0x0000005000008947 */ /* 0x000fea0003800000 */
.L_x_32:
[----:B-1----:R-:W2:Y:S01]  /*3770*/  LDG.E.STRONG.GPU R5, [R2.64] ;  /* 0x0000000c02057981 */ /* 0x002ea2000c1ef900 */
[----:B------:R-:W-:Y:S01]  /*3780*/  YIELD ;  /* 0x0000000000007946 */ /* 0x000fe20003800000 */
[----:B--2---:R-:W-:Y:S01]  /*3790*/  ISETP.NE.AND P0, PT, R5, R4, PT ;  /* 0x000000040500720c */ /* 0x004fe20003f05270 */
[----:B------:R-:W-:-:S12]  /*37a0*/  CCTL.IVALL ;  /* 0x00000000ff00798f */ /* 0x000fd80002000000 */
[----:B------:R-:W-:Y:S05]  /*37b0*/  @P0 BRA `(.L_x_32) ;  /* 0xffffffb000000947 */ /* 0x000fea000383ffff */
.L_x_31:
[----:B------:R-:W-:Y:S02]  /*37c0*/  WARPSYNC 0xffffffff ;  /* 0xffffffff00007948 */ /* 0x000fe40003800000 */
[----:B------:R-:W-:Y:S01]  /*37d0*/  MOV R19, c[0x0][0x1dc] ;  /* 0x0000770000137a02 */ /* 0x000fe20000000f00 */
[----:B------:R-:W-:Y:S03]  /*37e0*/  BAR.SYNC.DEFER_BLOCKING 0x0 ;  /* 0x0000000000007b1d */ /* 0x000fe60000010000 */
[----:B-1----:R-:W-:-:S04]  /*37f0*/  LEA.HI R2, P0, R19, c[0x0][0x1d8], RZ, 0x1 ;  /* 0x0000760013027a11 */ /* 0x002fc800078108ff */
[----:B------:R-:W-:-:S04]  /*3800*/  IADD3.X R3, RZ, c[0x0][0x1dc], RZ, P0, !PT ;  /* 0x00007700ff037a10 */ /* 0x000fc800007fe4ff */
[----:B------:R-:W-:Y:S02]  /*3810*/  SHF.R.S64 R20, R2, 0x1, R3 ;  /* 0x0000000102147819 */ /* 0x000fe40000001003 */
[----:B------:R-:W-:Y:S02]  /*3820*/  SHF.R.S32.HI R2, RZ, 0x1f, R39 ;  /* 0x0000001fff027819 */ /* 0x000fe40000011427 */
[----:B------:R-:W-:Y:S02]  /*3830*/  SHF.R.S32.HI R25, RZ, 0x1, R3 ;  /* 0x00000001ff197819 */ /* 0x000fe40000011403 */
[----:B------:R-:W-:-:S04]  /*3840*/  ISETP.GT.U32.AND P0, PT, R20, R39, PT ;  /* 0x000000271400720c */ /* 0x000fc80003f04070 */
[----:B------:R-:W-:-:S13]  /*3850*/  ISETP.GT.AND.EX P0, PT, R25, R2, PT, P0 ;  /* 0x000000021900720c */ /* 0x000fda0003f04300 */
[----:B------:R-:W-:Y:S05]  /*3860*/  @!P0 EXIT ;  /* 0x000000000000894d */ /* 0x000fea0003800000 */
[----:B------:R-:W-:Y:S01]  /*3870*/  UMOV UR4, 0x3 ;  /* 0x0000000300047882 */ /* 0x000fe20000000000 */
[----:B------:R-:W-:Y:S01]  /*3880*/  LEA R4, R19, R19, 0x1 ;  /* 0x0000001313047211 */ /* 0x000fe200078e08ff */
[----:B------:R-:W-:Y:S01]  /*3890*/  ULDC UR5, c[0x0][0x1d8] ;  /* 0x0000760000057ab9 */ /* 0x000fe20000000800 */
[----:B------:R-:W-:Y:S01]  /*38a0*/  MOV R18, R2 ;  /* 0x0000000200127202 */ /* 0x000fe20000000f00 */
[----:B------:R-:W-:Y:S01]  /*38b0*/  UIMAD.WIDE.U32 UR4, UR4, UR5, URZ ;  /* 0x00000005040472a5 */ /* 0x000fe2000f8e003f */
[----:B------:R-:W-:Y:S02]  /*38c0*/  MOV R22, c[0x0][0x1d8] ;  /* 0x0000760000167a02 */ /* 0x000fe40000000f00 */
[----:B------:R-:W-:Y:S02]  /*38d0*/  SHF.L.U64.HI R27, R20, 0x2, R25 ;  /* 0x00000002141b7819 */ /* 0x000fe40000010219 */
[----:B------:R-:W-:Y:S02]  /*38e0*/  SHF.L.U64.HI R19, R22, 0x2, R19 ;  /* 0x0000000216137819 */ /* 0x000fe40000010213 */
[----:B------:R-:W-:-:S04]  /*38f0*/  IADD3 R4, R4, UR5, RZ ;  /* 0x0000000504047c10 */ /* 0x000fc8000fffe0ff */
[----:B------:R-:W-:-:S04]  /*3900*/  LEA.HI R23, P0, R4, UR4, RZ, 0x1 ;  /* 0x0000000404177c11 */ /* 0x000fc8000f8108ff */
[----:B------:R-:W-:-:S04]  /*3910*/  IADD3.X R4, RZ, R4, RZ, P0, !PT ;  /* 0x00000004ff047210 */ /* 0x000fc800007fe4ff */
[--C-:B------:R-:W-:Y:S02]  /*3920*/  SHF.R.S64 R23, R23, 0x1, R4.reuse ;  /* 0x0000000117177819 */ /* 0x100fe40000001004 */
[----:B------:R-:W-:-:S04]  /*3930*/  SHF.R.S32.HI R2, RZ, 0x1, R4 ;  /* 0x00000001ff027819 */ /* 0x000fc80000011404 */
[----:B------:R-:W-:Y:S02]  /*3940*/  SHF.L.U64.HI R21, R23, 0x2, R2 ;  /* 0x0000000217157819 */ /* 0x000fe40000010202 */
.L_x_33:
[----:B------:R-:W-:-:S04]  /*3950*/  LEA R6, P0, R39, c[0x0][0x1b8], 0x2 ;  /* 0x00006e0027067a11 */ /* 0x000fc800078010ff */
[----:B------:R-:W-:Y:S02]  /*3960*/  LEA.HI.X R7, R39, c[0x0][0x1bc], R18, 0x2, P0 ;  /* 0x00006f0027077a11 */ /* 0x000fe400000f1412 */
[-C--:B------:R-:W-:Y:S02]  /*3970*/  LEA R8, P0, R20, R6.reuse, 0x2 ;  /* 0x0000000614087211 */ /* 0x080fe400078010ff */
[-C--:B0-----:R-:W-:Y:S01]  /*3980*/  LEA R12, P1, R22, R6.reuse, 0x2 ;  /* 0x00000006160c7211 */ /* 0x081fe200078210ff */
[----:B------:R-:W2:Y:S01]  /*3990*/  LDG.E R14, [R6.64] ;  /* 0x0000000c060e7981 */ /* 0x000ea2000c1e1900 */
[----:B------:R-:W-:Y:S02]  /*39a0*/  LEA R10, P2, R23, R6, 0x2 ;  /* 0x00000006170a7211 */ /* 0x000fe400078410ff */
[----:B------:R-:W-:Y:S02]  /*39b0*/  IADD3.X R9, R7, R27, RZ, P0, !PT ;  /* 0x0000001b07097210 */ /* 0x000fe400007fe4ff */
[----:B------:R-:W-:-:S02]  /*39c0*/  IADD3.X R13, R19, R7, RZ, P1, !PT ;  /* 0x00000007130d7210 */ /* 0x000fc40000ffe4ff */
[----:B------:R-:W-:Y:S01]  /*39d0*/  IADD3.X R11, R7, R21, RZ, P2, !PT ;  /* 0x00000015070b7210 */ /* 0x000fe200017fe4ff */
[----:B------:R-:W2:Y:S04]  /*39e0*/  LDG.E R15, [R8.64] ;  /* 0x0000000c080f7981 */ /* 0x000ea8000c1e1900 */
[----:B------:R-:W3:Y:S04]  /*39f0*/  LDG.E R16, [R12.64] ;  /* 0x0000000c0c107981 */ /* 0x000ee8000c1e1900 */
[----:B------:R-:W3:Y:S01]  /*3a00*/  LDG.E R17, [R10.64] ;  /* 0x0000000c0a117981 */ /* 0x000ee2000c1e1900 */
[----:B------:R-:W-:-:S02]  /*3a10*/  SHF.L.U32 R5, R39, 0x1, RZ ;  /* 0x0000000127057819 */ /* 0x000fc400000006ff */
[----:B------:R-:W-:-:S03]  /*3a20*/  IADD3 R39, R39, 0x100, RZ ;  /* 0x0000010027277810 */ /* 0x000fc60007ffe0ff */
[----:B------:R-:W-:-:S04]  /*3a30*/  IMAD.WIDE R2, R5, R0, c[0x0][0x168] ;  /* 0x00005a0005027625 */ /* 0x000fc800078e0200 */
[----:B------:R-:W-:Y:S01]  /*3a40*/  IMAD.WIDE R4, R5, R0, c[0x0][0x170] ;  /* 0x00005c0005047625 */ /* 0x000fe200078e0200 */
[----:B------:R-:W-:Y:S02]  /*3a50*/  ISETP.GT.U32.AND P0, PT, R20, R39, PT ;  /* 0x000000271400720c */ /* 0x000fe40003f04070 */
[----:B------:R-:W-:-:S04]  /*3a60*/  SHF.R.S32.HI R18, RZ, 0x1f, R39 ;  /* 0x0000001fff127819 */ /* 0x000fc80000011427 */
[----:B------:R-:W-:Y:S01]  /*3a70*/  ISETP.GT.AND.EX P0, PT, R25, R18, PT, P0 ;  /* 0x000000121900720c */ /* 0x000fe20003f04300 */
[----:B--2---:R0:W-:Y:S04]  /*3a80*/  STG.E.64 [R2.64], R14 ;  /* 0x0000000e02007986 */ /* 0x0041e8000c101b0c */
[----:B---3--:R0:W-:Y:S08]  /*3a90*/  STG.E.64 [R4.64], R16 ;  /* 0x0000001004007986 */ /* 0x0081f0000c101b0c */
[----:B------:R-:W-:Y:S05]  /*3aa0*/  @P0 BRA `(.L_x_33) ;  /* 0xfffffea000000947 */ /* 0x000fea000383ffff */
[----:B------:R-:W-:Y:S05]  /*3ab0*/  EXIT ;  /* 0x000000000000794d */ /* 0x000fea0003800000 */
.L_x_34:
        /* <DEDUP_REMOVED lines=12> */
.L_x_3332:


//--------------------- .text._Z35group_norm_nhwc_bwd_one_pass_kernelI11Bf16IOFp32WLi128ELi16ELi256EEv26Group_norm_nhwc_bwd_params --------------------------
	.section	.text._Z35group_norm_nhwc_bwd_one_pass_kernelI11Bf16IOFp32WLi128ELi16ELi256EEv26Group_norm_nhwc_bwd_params,"ax",@progbits
	.sectioninfo	@"SHI_REGISTERS=64"
	.align	128
        .global         _Z35group_norm_nhwc_bwd_one_pass_kernelI11Bf16IOFp32WLi128ELi16ELi256EEv26Group_norm_nhwc_bwd_params
        .type           _Z35group_norm_nhwc_bwd_one_pass_kernelI11Bf16IOFp32WLi128ELi16ELi256EEv26Group_norm_nhwc_bwd_params,@function
        .size           _Z35group_norm_nhwc_bwd_one_pass_kernelI11Bf16IOFp32WLi128ELi16ELi256EEv26Group_norm_nhwc_bwd_params,(.L_x_3333 - _Z35group_norm_nhwc_bwd_one_pass_kernelI11Bf16IOFp32WLi128ELi16ELi256EEv26Group_norm_nhwc_bwd_params)
        .other          _Z35group_norm_nhwc_bwd_one_pass_kernelI11Bf16IOFp32WLi128ELi16ELi256EEv26Group_norm_nhwc_bwd_params,@"STO_CUDA_ENTRY STV_DEFAULT"
_Z35group_norm_nhwc_bwd_one_pass_kernelI11Bf16IOFp32WLi128ELi16ELi256EEv26Group_norm_nhwc_bwd_params:
.text._Z35group_norm_nhwc_bwd_one_pass_kernelI11Bf16IOFp32WLi128ELi16ELi256EEv26Group_norm_nhwc_bwd_params:
[----:B------:R-:W-:Y:S02]  /*0000*/  MOV R1, c[0x0][0x28] ;  /* 0x00000a0000017a02 */ /* 0x000fe40000000f00 */
[----:B------:R-:W0:Y:S01]  /*0010*/  S2UR UR5, SR_CTAID.Y ;  /* 0x00000000000579c3 */ /* 0x000e220000002600 */
[----:B------:R-:W-:Y:S01]  /*0020*/  ULDC UR6, c[0x0][0x1f0] ;  /* 0x00007c0000067ab9 */ /* 0x000fe20000000800 */
[----:B------:R-:W1:Y:S01]  /*0030*/  S2R R55, SR_CTAID.X ;  /* 0x0000000000377919 */ /* 0x000e620000002500 */
[----:B------:R-:W-:Y:S02]  /*0040*/  ULDC UR4, c[0x0][0x1c0] ;  /* 0x0000700000047ab9 */ /* 0x000fe40000000800 */
[----:B------:R-:W-:Y:S01]  /*0050*/  UIMAD UR6, UR6, UR4, URZ ;  /* 0x00000004060672a4 */ /* 0x000fe2000f8e023f */
[----:B------:R-:W2:Y:S01]  /*0060*/  S2R R0, SR_TID.X ;  /* 0x0000000000007919 */ /* 0x000ea20000002100 */
[----:B------:R-:W-:Y:S01]  /*0070*/  ULDC.64 UR12, c[0x0][0x118] ;  /* 0x00004600000c7ab9 */ /* 0x000fe20000000a00 */
[----:B0-----:R-:W-:-:S04]  /*0080*/  MOV R2, UR5 ;  /* 0x0000000500027c02 */ /* 0x001fc80008000f00 */
[----:B------:R-:W-:-:S13]  /*0090*/  ISETP.GE.AND P0, PT, R2, UR6, PT ;  /* 0x0000000602007c0c */ /* 0x000fda000bf06270 */
[----:B------:R-:W-:Y:S05]  /*00a0*/  @P0 BRA `(.L_x_35) ;  /* 0x0000428000000947 */ /* 0x000fea0003800000 */
[----:B-12---:R-:W-:Y:S01]  /*00b0*/  UMOV UR7, 0x3 ;  /* 0x0000000300077882 */ /* 0x006fe20000000000 */
[----:B------:R0:W1:Y:S01]  /*00c0*/  R2UR UR14, R2 ;  /* 0x00000000020e73c2 */ /* 0x00006200000e0000 */
[----:B------:R-:W-:Y:S01]  /*00d0*/  ULDC.64 UR8, c[0x0][0x1d8] ;  /* 0x0000760000087ab9 */ /* 0x000fe20000000a00 */
[--C-:B------:R-:W-:Y:S01]  /*00e0*/  SHF.R.U32.HI R50, RZ, 0x3, R0.reuse ;  /* 0x00000003ff327819 */ /* 0x100fe20000011600 */
[----:B------:R-:W-:Y:S01]  /*00f0*/  UIMAD.WIDE.U32 UR4, UR7, UR8, URZ ;  /* 0x00000008070472a5 */ /* 0x000fe2000f8e003f */
[----:B------:R-:W-:Y:S01]  /*0100*/  SHF.R.S32.HI R3, RZ, 0x1f, R0 ;  /* 0x0000001fff037819 */ /* 0x000fe20000011400 */
[----:B------:R-:W-:Y:S01]  /*0110*/  UIMAD UR7, UR7, UR9, URZ ;  /* 0x00000009070772a4 */ /* 0x000fe2000f8e023f */
[----:B------:R-:W-:Y:S01]  /*0120*/  ISETP.GE.U32.AND P1, PT, R0, 0x100, PT ;  /* 0x000001000000780c */ /* 0x000fe20003f26070 */
[----:B------:R-:W-:Y:S01]  /*0130*/  ULEA.HI UR10, UP0, UR9, UR8, URZ, 0x1 ;  /* 0x00000008090a7291 */ /* 0x000fe2000f81083f */
[----:B------:R-:W-:Y:S01]  /*0140*/  IMAD R50, R55, c[0x0][0x1fc], R50 ;  /* 0x00007f0037327a24 */ /* 0x000fe200078e0232 */
[----:B------:R-:W-:Y:S01]  /*0150*/  UIADD3 UR7, UR5, UR7, URZ ;  /* 0x0000000705077290 */ /* 0x000fe2000fffe03f */
[----:B------:R-:W-:Y:S01]  /*0160*/  LEA.HI R3, R3, R0, RZ, 0x5 ;  /* 0x0000000003037211 */ /* 0x000fe200078f28ff */
[----:B------:R-:W-:Y:S01]  /*0170*/  UIADD3.X UR8, URZ, UR9, URZ, UP0, !UPT ;  /* 0x000000093f087290 */ /* 0x000fe200087fe43f */
[----:B------:R-:W-:Y:S01]  /*0180*/  HFMA2.MMA R52, -RZ, RZ, 0, 0 ;  /* 0x00000000ff347435 */ /* 0x000fe200000001ff */
[----:B------:R-:W-:Y:S01]  /*0190*/  ULEA.HI UR9, UP0, UR7, UR4, URZ, 0x1 ;  /* 0x0000000407097291 */ /* 0x000fe2000f81083f */
[C---:B------:R-:W-:Y:S01]  /*01a0*/  IADD3 R51, R50.reuse, 0x20, RZ ;  /* 0x0000002032337810 */ /* 0x040fe20007ffe0ff */
[----:B------:R-:W-:Y:S01]  /*01b0*/  USHF.R.S64 UR10, UR10, 0x1, UR8 ;  /* 0x000000010a0a7899 */ /* 0x000fe20008001008 */
[C---:B------:R-:W-:Y:S01]  /*01c0*/  ISETP.LT.U32.AND P2, PT, R50.reuse, c[0x0][0x1e0], PT ;  /* 0x0000780032007a0c */ /* 0x040fe20003f41070 */
[----:B------:R-:W-:Y:S01]  /*01d0*/  UIADD3.X UR7, URZ, UR7, URZ, UP0, !UPT ;  /* 0x000000073f077290 */ /* 0x000fe200087fe43f */
[----:B------:R-:W-:Y:S01]  /*01e0*/  SHF.R.S32.HI R58, RZ, 0x1f, R50 ;  /* 0x0000001fff3a7819 */ /* 0x000fe20000011432 */
[----:B------:R-:W-:Y:S01]  /*01f0*/  USHF.R.S32.HI UR8, URZ, 0x1, UR8 ;  /* 0x000000013f087899 */ /* 0x000fe20008011408 */
[C---:B------:R-:W-:Y:S01]  /*0200*/  IADD3 R54, R50.reuse, 0x40, RZ ;  /* 0x0000004032367810 */ /* 0x040fe20007ffe0ff */
[----:B------:R-:W-:Y:S01]  /*0210*/  USHF.R.S64 UR9, UR9, 0x1, UR7 ;  /* 0x0000000109097899 */ /* 0x000fe20008001007 */
[----:B------:R-:W-:Y:S01]  /*0220*/  ISETP.LT.U32.AND P0, PT, R51, c[0x0][0x1e0], PT ;  /* 0x0000780033007a0c */ /* 0x000fe20003f01070 */
[----:B------:R-:W-:Y:S01]  /*0230*/  USHF.R.S32.HI UR7, URZ, 0x1, UR7 ;  /* 0x000000013f077899 */ /* 0x000fe20008011407 */
[----:B------:R-:W-:Y:S01]  /*0240*/  SHF.R.S32.HI R57, RZ, 0x1f, R51 ;  /* 0x0000001fff397819 */ /* 0x000fe20000011433 */
[----:B------:R-:W-:Y:S01]  /*0250*/  USHF.L.U64.HI UR8, UR10, 0x2, UR8 ;  /* 0x000000020a087899 */ /* 0x000fe20008010208 */
[----:B------:R-:W-:Y:S01]  /*0260*/  IADD3 R53, R50, 0x60, RZ ;  /* 0x0000006032357810 */ /* 0x000fe20007ffe0ff */
[----:B------:R-:W-:Y:S01]  /*0270*/  USHF.L.U64.HI UR7, UR9, 0x2, UR7 ;  /* 0x0000000209077899 */ /* 0x000fe20008010207 */
[----:B------:R-:W-:Y:S01]  /*0280*/  ISETP.LT.AND.EX P2, PT, R58, c[0x0][0x1e4], !P1, P2 ;  /* 0x000079003a007a0c */ /* 0x000fe20004f41320 */
[----:B------:R-:W-:Y:S01]  /*0290*/  ULDC.U8 UR16, c[0x0][0x1f4] ;  /* 0x00007d0000107ab9 */ /* 0x000fe20000000000 */
[----:B------:R-:W-:-:S02]  /*02a0*/  ISETP.LT.AND.EX P1, PT, R57, c[0x0][0x1e4], !P1, P0 ;  /* 0x0000790039007a0c */ /* 0x000fc40004f21300 */
[----:B------:R-:W-:Y:S02]  /*02b0*/  SHF.R.S32.HI R61, RZ, 0x5, R3 ;  /* 0x00000005ff3d7819 */ /* 0x000fe40000011403 */
[----:B------:R-:W-:Y:S02]  /*02c0*/  SHF.R.S32.HI R60, RZ, 0x1f, R54 ;  /* 0x0000001fff3c7819 */ /* 0x000fe40000011436 */
[----:B01----:R-:W-:Y:S02]  /*02d0*/  SHF.R.S32.HI R59, RZ, 0x1f, R53 ;  /* 0x0000001fff3b7819 */ /* 0x003fe40000011435 */
.L_x_70:
[----:B------:R-:W-:Y:S01]  /*02e0*/  IABS R10, c[0x0][0x1f0] ;  /* 0x00007c00000a7a13 */ /* 0x000fe20000000000 */
[----:B------:R-:W-:Y:S01]  /*02f0*/  UMOV UR11, 0x8 ;  /* 0x00000008000b7882 */ /* 0x000fe20000000000 */
[----:B------:R-:W-:Y:S01]  /*0300*/  IABS R6, UR14 ;  /* 0x0000000e00067c13 */ /* 0x000fe20008000000 */
[----:B------:R-:W-:Y:S01]  /*0310*/  ULDC.64 UR4, c[0x0][0x198] ;  /* 0x0000660000047ab9 */ /* 0x000fe20000000a00 */
[----:B0-2---:R-:W0:Y:S01]  /*0320*/  I2F.RP R3, R10 ;  /* 0x0000000a00037306 */ /* 0x005e220000209400 */
[----:B------:R-:W-:-:S06]  /*0330*/  UIMAD.WIDE UR4, UR14, UR11, UR4 ;  /* 0x0000000b0e0472a5 */ /* 0x000fcc000f8e0204 */
[----:B------:R-:W-:Y:S01]  /*0340*/  MOV R8, UR4 ;  /* 0x0000000400087c02 */ /* 0x000fe20008000f00 */
[----:B------:R-:W-:Y:S01]  /*0350*/  ULDC UR4, c[0x0][0x1f0] ;  /* 0x00007c0000047ab9 */ /* 0x000fe20000000800 */
[----:B------:R-:W-:Y:S01]  /*0360*/  MOV R9, UR5 ;  /* 0x0000000500097c02 */ /* 0x000fe20008000f00 */
[----:B------:R-:W-:-:S05]  /*0370*/  ULOP3.LUT UR4, UR14, UR4, URZ, 0x3c, !UPT ;  /* 0x000000040e047292 */ /* 0x000fca000f8e3c3f */
[----:B------:R-:W2:Y:S01]  /*0380*/  LDG.E.64 R8, [R8.64] ;  /* 0x0000000c08087981 */ /* 0x000ea2000c1e1b00 */
[----:B0-----:R-:W0:Y:S02]  /*0390*/  MUFU.RCP R3, R3 ;  /* 0x0000000300037308 */ /* 0x001e240000001000 */
[----:B0-----:R-:W-:-:S06]  /*03a0*/  IADD3 R4, R3, 0xffffffe, RZ ;  /* 0x0ffffffe03047810 */ /* 0x001fcc0007ffe0ff */
[----:B-1----:R0:W1:Y:S02]  /*03b0*/  F2I.FTZ.U32.TRUNC.NTZ R5, R4 ;  /* 0x0000000400057305 */ /* 0x002064000021f000 */
[----:B0-----:R-:W-:Y:S02]  /*03c0*/  MOV R4, RZ ;  /* 0x000000ff00047202 */ /* 0x001fe40000000f00 */
[----:B-1----:R-:W-:-:S05]  /*03d0*/  IADD3 R7, RZ, -R5, RZ ;  /* 0x80000005ff077210 */ /* 0x002fca0007ffe0ff */
[----:B------:R-:W-:-:S04]  /*03e0*/  IMAD R7, R7, R10, RZ ;  /* 0x0000000a07077224 */ /* 0x000fc800078e02ff */
[----:B------:R-:W-:Y:S01]  /*03f0*/  IMAD.HI.U32 R5, R5, R7, R4 ;  /* 0x0000000705057227 */ /* 0x000fe200078e0004 */
[----:B------:R-:W-:-:S05]  /*0400*/  SHF.R.U32.HI R4, RZ, 0x3, R0 ;  /* 0x00000003ff047819 */ /* 0x000fca0000011600 */
[----:B------:R-:W-:-:S04]  /*0410*/  IMAD.HI.U32 R5, R5, R6, RZ ;  /* 0x0000000605057227 */ /* 0x000fc800078e00ff */
[----:B------:R-:W-:Y:S01]  /*0420*/  IMAD R7, R55, c[0x0][0x1fc], R4 ;  /* 0x00007f0037077a24 */ /* 0x000fe200078e0204 */
[----:B------:R-:W-:-:S05]  /*0430*/  IADD3 R3, -R5, RZ, RZ ;  /* 0x000000ff05037210 */ /* 0x000fca0007ffe1ff */
[----:B------:R-:W-:-:S05]  /*0440*/  IMAD R3, R10, R3, R6 ;  /* 0x000000030a037224 */ /* 0x000fca00078e0206 */
[----:B------:R-:W-:Y:S02]  /*0450*/  ISETP.GT.U32.AND P5, PT, R10, R3, PT ;  /* 0x000000030a00720c */ /* 0x000fe40003fa4070 */
[----:B------:R-:W-:Y:S02]  /*0460*/  ISETP.LE.AND P4, PT, RZ, UR4, PT ;  /* 0x00000004ff007c0c */ /* 0x000fe4000bf83270 */
[----:B------:R-:W-:-:S09]  /*0470*/  IADD3 R4, R7, 0x40, RZ ;  /* 0x0000004007047810 */ /* 0x000fd20007ffe0ff */
[----:B------:R-:W-:-:S04]  /*0480*/  @!P5 IADD3 R3, R3, -R10, RZ ;  /* 0x8000000a0303d210 */ /* 0x000fc80007ffe0ff */
[----:B------:R-:W-:Y:S02]  /*0490*/  ISETP.GE.U32.AND P6, PT, R3, R10, PT ;  /* 0x0000000a0300720c */ /* 0x000fe40003fc6070 */
[----:B------:R-:W-:Y:S02]  /*04a0*/  ISETP.LE.AND P3, PT, RZ, UR14, PT ;  /* 0x0000000eff007c0c */ /* 0x000fe4000bf63270 */
[----:B------:R-:W-:Y:S02]  /*04b0*/  ISETP.GE.U32.AND P0, PT, R4, c[0x0][0x1e0], PT ;  /* 0x0000780004007a0c */ /* 0x000fe40003f06070 */
[----:B------:R-:W-:Y:S02]  /*04c0*/  SHF.R.S32.HI R6, RZ, 0x1f, R4 ;  /* 0x0000001fff067819 */ /* 0x000fe40000011404 */
[----:B------:R-:W-:Y:S02]  /*04d0*/  @!P5 IADD3 R5, R5, 0x1, RZ ;  /* 0x000000010505d810 */ /* 0x000fe40007ffe0ff */
[----:B------:R-:W-:-:S02]  /*04e0*/  ISETP.GT.U32.AND P5, PT, R10, R3, PT ;  /* 0x000000030a00720c */ /* 0x000fc40003fa4070 */
[----:B------:R-:W-:Y:S02]  /*04f0*/  IADD3 R4, R3, -R10, RZ ;  /* 0x8000000a03047210 */ /* 0x000fe40007ffe0ff */
[----:B------:R-:W-:Y:S02]  /*0500*/  @P6 IADD3 R5, R5, 0x1, RZ ;  /* 0x0000000105056810 */ /* 0x000fe40007ffe0ff */
[----:B------:R-:W-:Y:S02]  /*0510*/  SEL R3, R4, R3, !P5 ;  /* 0x0000000304037207 */ /* 0x000fe40006800000 */
[----:B------:R-:W-:Y:S02]  /*0520*/  ISETP.GE.AND.EX P0, PT, R6, c[0x0][0x1e4], PT, P0 ;  /* 0x0000790006007a0c */ /* 0x000fe40003f06300 */
[----:B------:R-:W-:Y:S02]  /*0530*/  ISETP.NE.AND P5, PT, RZ, c[0x0][0x1f0], PT ;  /* 0x00007c00ff007a0c */ /* 0x000fe40003fa5270 */
[----:B------:R-:W-:-:S02]  /*0540*/  LOP3.LUT R4, RZ, c[0x0][0x1f0], RZ, 0x33, !PT ;  /* 0x00007c00ff047a12 */ /* 0x000fc400078e33ff */
[----:B------:R-:W-:Y:S02]  /*0550*/  @!P4 IADD3 R5, -R5, RZ, RZ ;  /* 0x000000ff0505c210 */ /* 0x000fe40007ffe1ff */
[----:B------:R-:W-:Y:S02]  /*0560*/  SHF.L.U32 R6, R0, 0x1, RZ ;  /* 0x0000000100067819 */ /* 0x000fe400000006ff */
[----:B------:R-:W-:Y:S02]  /*0570*/  @!P3 IADD3 R3, -R3, RZ, RZ ;  /* 0x000000ff0303b210 */ /* 0x000fe40007ffe1ff */
[----:B------:R-:W-:Y:S02]  /*0580*/  SEL R5, R4, R5, !P5 ;  /* 0x0000000504057207 */ /* 0x000fe40006800000 */
[----:B------:R-:W-:Y:S02]  /*0590*/  LOP3.LUT R13, R6, 0xe, RZ, 0xc0, !PT ;  /* 0x0000000e060d7812 */ /* 0x000fe400078ec0ff */
[----:B------:R-:W-:-:S02]  /*05a0*/  SEL R56, R4, R3, !P5 ;  /* 0x0000000304387207 */ /* 0x000fc40006800000 */
[----:B------:R-:W-:Y:S02]  /*05b0*/  IADD3 R7, R7, 0x60, RZ ;  /* 0x0000006007077810 */ /* 0x000fe40007ffe0ff */
[----:B------:R-:W-:Y:S02]  /*05c0*/  SHF.R.S32.HI R3, RZ, 0x1f, R5 ;  /* 0x0000001fff037819 */ /* 0x000fe40000011405 */
[----:B------:R-:W-:Y:S02]  /*05d0*/  LEA R12, R56, R13, 0x4 ;  /* 0x0000000d380c7211 */ /* 0x000fe400078e20ff */
[----:B------:R-:W-:Y:S01]  /*05e0*/  ISETP.GE.U32.AND P3, PT, R7, c[0x0][0x1e0], PT ;  /* 0x0000780007007a0c */ /* 0x000fe20003f66070 */
[----:B------:R-:W-:Y:S01]  /*05f0*/  IMAD R4, R3, c[0x0][0x1e8], RZ ;  /* 0x00007a0003047a24 */ /* 0x000fe200078e02ff */
[----:B------:R-:W-:Y:S02]  /*0600*/  SHF.R.S32.HI R7, RZ, 0x1f, R7 ;  /* 0x0000001fff077819 */ /* 0x000fe40000011407 */
[----:B------:R-:W-:-:S02]  /*0610*/  ISETP.LT.U32.AND P0, PT, R0, 0x100, !P0 ;  /* 0x000001000000780c */ /* 0x000fc40004701070 */
[----:B------:R-:W-:Y:S02]  /*0620*/  SHF.R.S32.HI R13, RZ, 0x1f, R12 ;  /* 0x0000001fff0d7819 */ /* 0x000fe4000001140c */
[----:B------:R-:W-:Y:S01]  /*0630*/  ISETP.GE.AND.EX P3, PT, R7, c[0x0][0x1e4], PT, P3 ;  /* 0x0000790007007a0c */ /* 0x000fe20003f66330 */
[C---:B------:R-:W-:Y:S02]  /*0640*/  IMAD R7, R5.reuse, c[0x0][0x1ec], R4 ;  /* 0x00007b0005077a24 */ /* 0x040fe400078e0204 */
[----:B------:R-:W-:-:S04]  /*0650*/  IMAD.WIDE.U32 R4, R5, c[0x0][0x1e8], R12 ;  /* 0x00007a0005047a25 */ /* 0x000fc800078e000c */
[----:B------:R-:W-:Y:S01]  /*0660*/  @P1 IMAD R6, R57, c[0x0][0x1d8], RZ ;  /* 0x0000760039061a24 */ /* 0x000fe200078e02ff */
[----:B------:R-:W-:Y:S01]  /*0670*/  IADD3 R7, R5, R7, RZ ;  /* 0x0000000705077210 */ /* 0x000fe20007ffe0ff */
[----:B------:R-:W-:Y:S02]  /*0680*/  @P0 IMAD R15, R60, c[0x0][0x1d8], RZ ;  /* 0x000076003c0f0a24 */ /* 0x000fe400078e02ff */
[----:B------:R-:W-:Y:S01]  /*0690*/  @P1 IMAD R21, R51, c[0x0][0x1dc], R6 ;  /* 0x0000770033151a24 */ /* 0x000fe200078e0206 */
[-C--:B------:R-:W-:Y:S01]  /*06a0*/  @P2 MOV R6, R4.reuse ;  /* 0x0000000400062202 */ /* 0x080fe20000000f00 */
[----:B------:R-:W-:Y:S01]  /*06b0*/  @P2 IMAD R3, R58, c[0x0][0x1d8], RZ ;  /* 0x000076003a032a24 */ /* 0x000fe200078e02ff */
[-C--:B------:R-:W-:Y:S02]  /*06c0*/  @P1 MOV R10, R4.reuse ;  /* 0x00000004000a1202 */ /* 0x080fe40000000f00 */
[-C--:B------:R-:W-:Y:S01]  /*06d0*/  @P1 MOV R11, R7.reuse ;  /* 0x00000007000b1202 */ /* 0x080fe20000000f00 */
[----:B------:R-:W-:Y:S01]  /*06e0*/  @P0 IMAD R19, R54, c[0x0][0x1dc], R15 ;  /* 0x0000770036130a24 */ /* 0x000fe200078e020f */
[----:B------:R-:W-:Y:S01]  /*06f0*/  ISETP.LT.U32.AND P3, PT, R0, 0x100, !P3 ;  /* 0x000001000000780c */ /* 0x000fe20005f61070 */
[C---:B------:R-:W-:Y:S01]  /*0700*/  @P2 IMAD R3, R50.reuse, c[0x0][0x1dc], R3 ;  /* 0x0000770032032a24 */ /* 0x040fe200078e0203 */
[----:B------:R-:W-:Y:S01]  /*0710*/  @P0 MOV R14, R4 ;  /* 0x00000004000e0202 */ /* 0x000fe20000000f00 */
[----:B------:R-:W-:Y:S01]  /*0720*/  @P2 IMAD.WIDE.U32 R16, R50, c[0x0][0x1d8], R6 ;  /* 0x0000760032102a25 */ /* 0x000fe200078e0006 */
[----:B------:R-:W-:-:S03]  /*0730*/  @P0 MOV R15, R7 ;  /* 0x00000007000f0202 */ /* 0x000fc60000000f00 */
[----:B------:R-:W-:Y:S01]  /*0740*/  @P1 IMAD.WIDE.U32 R10, R51, c[0x0][0x1d8], R10 ;  /* 0x00007600330a1a25 */ /* 0x000fe200078e000a */
[----:B------:R-:W-:-:S03]  /*0750*/  @P2 IADD3 R3, R17, R3, RZ ;  /* 0x0000000311032210 */ /* 0x000fc60007ffe0ff */
[----:B------:R-:W-:Y:S01]  /*0760*/  @P0 IMAD.WIDE.U32 R14, R54, c[0x0][0x1d8], R14 ;  /* 0x00007600360e0a25 */ /* 0x000fe200078e000e */
[----:B------:R-:W-:Y:S02]  /*0770*/  @P1 IADD3 R21, R11, R21, RZ ;  /* 0x000000150b151210 */ /* 0x000fe40007ffe0ff */
[C---:B------:R-:W-:Y:S02]  /*0780*/  @P2 SHF.L.U64.HI R18, R16.reuse, 0x1, R3 ;  /* 0x0000000110122819 */ /* 0x040fe40000010203 */
[----:B------:R-:W-:Y:S02]  /*0790*/  @P0 IADD3 R3, R15, R19, RZ ;  /* 0x000000130f030210 */ /* 0x000fe40007ffe0ff */
[----:B------:R-:W-:Y:S02]  /*07a0*/  @P2 SHF.L.U32 R17, R16, 0x1, RZ ;  /* 0x0000000110112819 */ /* 0x000fe400000006ff */
[C---:B------:R-:W-:Y:S02]  /*07b0*/  @P1 SHF.L.U32 R20, R10.reuse, 0x1, RZ ;  /* 0x000000010a141819 */ /* 0x040fe400000006ff */
[----:B------:R-:W-:Y:S01]  /*07c0*/  @P1 SHF.L.U64.HI R21, R10, 0x1, R21 ;  /* 0x000000010a151819 */ /* 0x000fe20000010215 */
[----:B------:R-:W-:Y:S01]  /*07d0*/  @P3 IMAD R22, R59, c[0x0][0x1d8], RZ ;  /* 0x000076003b163a24 */ /* 0x000fe200078e02ff */
[----:B------:R-:W-:-:S02]  /*07e0*/  @P3 MOV R10, R4 ;  /* 0x00000004000a3202 */ /* 0x000fc40000000f00 */
[----:B------:R-:W-:Y:S02]  /*07f0*/  @P3 MOV R11, R7 ;  /* 0x00000007000b3202 */ /* 0x000fe40000000f00 */
[C---:B------:R-:W-:Y:S02]  /*0800*/  @P0 SHF.L.U32 R25, R14.reuse, 0x1, RZ ;  /* 0x000000010e190819 */ /* 0x040fe400000006ff */
[----:B------:R-:W-:Y:S02]  /*0810*/  @P0 SHF.L.U64.HI R26, R14, 0x1, R3 ;  /* 0x000000010e1a0819 */ /* 0x000fe40000010203 */
[C---:B------:R-:W-:Y:S02]  /*0820*/  @P2 IADD3 R14, P4, R17.reuse, c[0x0][0x180], RZ ;  /* 0x00006000110e2a10 */ /* 0x040fe40007f9e0ff */
[----:B------:R-:W-:Y:S01]  /*0830*/  @P2 IADD3 R16, P5, R17, c[0x0][0x178], RZ ;  /* 0x00005e0011102a10 */ /* 0x000fe20007fbe0ff */
[C---:B------:R-:W-:Y:S02]  /*0840*/  @P3 IMAD R23, R53.reuse, c[0x0][0x1dc], R22 ;  /* 0x0000770035173a24 */ /* 0x040fe400078e0216 */
[----:B------:R-:W-:Y:S01]  /*0850*/  @P3 IMAD.WIDE.U32 R10, R53, c[0x0][0x1d8], R10 ;  /* 0x00007600350a3a25 */ /* 0x000fe200078e000a */
[----:B------:R-:W-:Y:S01]  /*0860*/  CS2R R44, SRZ ;  /* 0x00000000002c7805 */ /* 0x000fe2000001ff00 */
[C---:B------:R-:W-:Y:S01]  /*0870*/  @P2 IADD3.X R15, R18.reuse, c[0x0][0x184], RZ, P4, !PT ;  /* 0x00006100120f2a10 */ /* 0x040fe200027fe4ff */
[----:B------:R-:W-:Y:S01]  /*0880*/  CS2R R48, SRZ ;  /* 0x0000000000307805 */ /* 0x000fe2000001ff00 */
[----:B------:R-:W-:-:S02]  /*0890*/  @P2 IADD3.X R17, R18, c[0x0][0x17c], RZ, P5, !PT ;  /* 0x00005f0012112a10 */ /* 0x000fc40002ffe4ff */
[C---:B------:R-:W-:Y:S01]  /*08a0*/  @P1 IADD3 R18, P4, R20.reuse, c[0x0][0x180], RZ ;  /* 0x0000600014121a10 */ /* 0x040fe20007f9e0ff */
[----:B------:R0:W5:Y:S01]  /*08b0*/  @P2 LDG.E R44, [R14.64] ;  /* 0x0000000c0e2c2981 */ /* 0x000162000c1e1900 */
[----:B------:R-:W-:Y:S02]  /*08c0*/  @P1 IADD3 R20, P5, R20, c[0x0][0x178], RZ ;  /* 0x00005e0014141a10 */ /* 0x000fe40007fbe0ff */
[----:B------:R-:W-:Y:S01]  /*08d0*/  @P0 IADD3 R22, P6, R25, c[0x0][0x180], RZ ;  /* 0x0000600019160a10 */ /* 0x000fe20007fde0ff */
[----:B------:R1:W5:Y:S01]  /*08e0*/  @P2 LDG.E R49, [R16.64] ;  /* 0x0000000c10312981 */ /* 0x000362000c1e1900 */
[----:B------:R-:W-:Y:S02]  /*08f0*/  @P3 IADD3 R11, R11, R23, RZ ;  /* 0x000000170b0b3210 */ /* 0x000fe40007ffe0ff */
[----:B------:R-:W-:Y:S02]  /*0900*/  @P3 SHF.L.U32 R3, R10, 0x1, RZ ;  /* 0x000000010a033819 */ /* 0x000fe400000006ff */
[----:B------:R-:W-:-:S02]  /*0910*/  @P1 IADD3.X R19, R21, c[0x0][0x184], RZ, P4, !PT ;  /* 0x0000610015131a10 */ /* 0x000fc400027fe4ff */
[----:B------:R-:W-:Y:S02]  /*0920*/  @P1 IADD3.X R21, R21, c[0x0][0x17c], RZ, P5, !PT ;  /* 0x00005f0015151a10 */ /* 0x000fe40002ffe4ff */
[----:B------:R-:W-:Y:S01]  /*0930*/  @P0 IADD3.X R23, R26, c[0x0][0x184], RZ, P6, !PT ;  /* 0x000061001a170a10 */ /* 0x000fe200037fe4ff */
[----:B------:R-:W-:Y:S01]  /*0940*/  CS2R R42, SRZ ;  /* 0x00000000002a7805 */ /* 0x000fe2000001ff00 */
[----:B------:R-:W-:Y:S01]  /*0950*/  @P3 SHF.L.U64.HI R24, R10, 0x1, R11 ;  /* 0x000000010a183819 */ /* 0x000fe2000001020b */
[----:B------:R-:W-:Y:S01]  /*0960*/  CS2R R46, SRZ ;  /* 0x00000000002e7805 */ /* 0x000fe2000001ff00 */
[C---:B0-----:R-:W-:Y:S01]  /*0970*/  @P3 IADD3 R14, P5, R3.reuse, c[0x0][0x180], RZ ;  /* 0x00006000030e3a10 */ /* 0x041fe20007fbe0ff */
[----:B------:R0:W5:Y:S01]  /*0980*/  @P1 LDG.E R48, [R20.64] ;  /* 0x0000000c14301981 */ /* 0x000162000c1e1900 */
[----:B-1----:R-:W-:Y:S02]  /*0990*/  @P3 IADD3 R16, P6, R3, c[0x0][0x178], RZ ;  /* 0x00005e0003103a10 */ /* 0x002fe40007fde0ff */
[C---:B------:R-:W-:Y:S01]  /*09a0*/  @P3 IADD3.X R15, R24.reuse, c[0x0][0x184], RZ, P5, !PT ;  /* 0x00006100180f3a10 */ /* 0x040fe20002ffe4ff */
[----:B------:R1:W5:Y:S01]  /*09b0*/  @P1 LDG.E R45, [R18.64] ;  /* 0x0000000c122d1981 */ /* 0x000362000c1e1900 */
[----:B------:R-:W-:-:S03]  /*09c0*/  @P3 IADD3.X R17, R24, c[0x0][0x17c], RZ, P6, !PT ;  /* 0x00005f0018113a10 */ /* 0x000fc600037fe4ff */
[----:B------:R0:W5:Y:S04]  /*09d0*/  @P3 LDG.E R43, [R14.64] ;  /* 0x0000000c0e2b3981 */ /* 0x000168000c1e1900 */
[----:B------:R0:W5:Y:S01]  /*09e0*/  @P3 LDG.E R46, [R16.64] ;  /* 0x0000000c102e3981 */ /* 0x000162000c1e1900 */
[----:B------:R-:W-:-:S03]  /*09f0*/  @P0 IADD3 R10, P4, R25, c[0x0][0x178], RZ ;  /* 0x00005e00190a0a10 */ /* 0x000fc60007f9e0ff */
[----:B------:R0:W5:Y:S01]  /*0a00*/  @P0 LDG.E R42, [R22.64] ;  /* 0x0000000c162a0981 */ /* 0x000162000c1e1900 */
[----:B------:R-:W-:-:S05]  /*0a10*/  @P0 IADD3.X R11, R26, c[0x0][0x17c], RZ, P4, !PT ;  /* 0x00005f001a0b0a10 */ /* 0x000fca00027fe4ff */
[----:B------:R3:W5:Y:S01]  /*0a20*/  @P0 LDG.E R47, [R10.64] ;  /* 0x0000000c0a2f0981 */ /* 0x000762000c1e1900 */
[----:B--2---:R-:W1:Y:S02]  /*0a30*/  R2UR UR17, R8 ;  /* 0x00000000081173c2 */ /* 0x004e6400000e0000 */
[----:B-1----:R-:W-:-:S05]  /*0a40*/  MOV R18, UR17 ;  /* 0x0000001100127c02 */ /* 0x002fca0008000f00 */
[----:B------:R-:W-:-:S05]  /*0a50*/  FFMA.FTZ R9, -R18, UR17, R9 ;  /* 0x0000001112097c23 */ /* 0x000fca0008010109 */
[----:B------:R-:W-:-:S13]  /*0a60*/  FSETP.GTU.FTZ.AND P0, PT, R9, RZ, PT ;  /* 0x000000ff0900720b */ /* 0x000fda0003f1c000 */
[----:B------:R-:W-:Y:S01]  /*0a70*/  VOTEU.ANY UP0, P0 ;  /* 0x00000000003f7886 */ /* 0x000fe20000000100 */
[----:B------:R-:W-:-:S13]  /*0a80*/  PLOP3.LUT P0, PT, PT, PT, UP0, 0x80, 0x0 ;  /* 0x000000000000781c */ /* 0x000fda0003f0f008 */
[----:B------:R-:W-:-:S06]  /*0a90*/  @P0 FADD.FTZ R3, R9, c[0x0][0x1a0] ;  /* 0x0000680009030621 */ /* 0x000fcc0000010000 */
[----:B------:R-:W1:Y:S02]  /*0aa0*/  @P0 MUFU.RSQ R3, R3 ;  /* 0x0000000300030308 */ /* 0x000e640000001400 */
[----:B-1----:R-:W1:Y:S01]  /*0ab0*/  @P0 R2UR UR4, R3 ;  /* 0x00000000030403c2 */ /* 0x002e6200000e0000 */
[----:B------:R-:W-:Y:S01]  /*0ac0*/  ISETP.GT.U32.AND P0, PT, R0, 0xff, PT ;  /* 0x000000ff0000780c */ /* 0x000fe20003f04070 */
[----:B------:R-:W-:Y:S01]  /*0ad0*/  UMOV UR11, 0x3f800000 ;  /* 0x3f800000000b7882 */ /* 0x000fe20000000000 */
[----:B------:R-:W-:Y:S01]  /*0ae0*/  BSSY B0, `(.L_x_36) ;  /* 0x000000e000007945 */ /* 0x000fe20003800000 */
[----:B------:R-:W-:Y:S01]  /*0af0*/  CS2R R8, SRZ ;  /* 0x0000000000087805 */ /* 0x000fe2000001ff00 */
[----:B---3--:R-:W-:Y:S01]  /*0b00*/  CS2R R10, SRZ ;  /* 0x00000000000a7805 */ /* 0x008fe2000001ff00 */
[----:B-1----:R-:W-:-:S08]  /*0b10*/  @UP0 UMOV UR11, UR4 ;  /* 0x00000004000b0c82 */ /* 0x002fd00008000000 */
[----:B------:R-:W-:Y:S05]  /*0b20*/  @P0 BRA `(.L_x_37) ;  /* 0x0000009000000947 */ /* 0x000fea0003800000 */
[----:B0-----:R-:W-:Y:S02]  /*0b30*/  ISETP.NE.AND P0, PT, RZ, UR16, PT ;  /* 0x00000010ff007c0c */ /* 0x001fe4000bf05270 */
[C---:B------:R-:W-:Y:S02]  /*0b40*/  SHF.L.U32 R3, R12.reuse, 0x2, RZ ;  /* 0x000000020c037819 */ /* 0x040fe400000006ff */
[----:B------:R-:W-:Y:S02]  /*0b50*/  SHF.L.U64.HI R13, R12, 0x2, R13 ;  /* 0x000000020c0d7819 */ /* 0x000fe4000001020d */
[----:B------:R-:W-:-:S04]  /*0b60*/  IADD3 R8, P3, R3, c[0x0][0x188], RZ ;  /* 0x0000620003087a10 */ /* 0x000fc80007f7e0ff */
[----:B------:R-:W-:-:S03]  /*0b70*/  IADD3.X R9, R13, c[0x0][0x18c], RZ, P3, !PT ;  /* 0x000063000d097a10 */ /* 0x000fc60001ffe4ff */
[----:B------:R-:W-:-:S03]  /*0b80*/  @P0 IADD3 R12, P4, R3, c[0x0][0x190], RZ ;  /* 0x00006400030c0a10 */ /* 0x000fc60007f9e0ff */
[----:B------:R-:W5:Y:S01]  /*0b90*/  LDG.E.64 R8, [R8.64] ;  /* 0x0000000c08087981 */ /* 0x000f62000c1e1b00 */
[----:B------:R-:W-:-:S05]  /*0ba0*/  @P0 IADD3.X R13, R13, c[0x0][0x194], RZ, P4, !PT ;  /* 0x000065000d0d0a10 */ /* 0x000fca00027fe4ff */
[----:B------:R0:W5:Y:S04]  /*0bb0*/  @P0 LDG.E.64 R10, [R12.64] ;  /* 0x0000000c0c0a0981 */ /* 0x000168000c1e1b00 */
.L_x_37:
[----:B0-----:R-:W-:Y:S05]  /*0bc0*/  BSYNC B0 ;  /* 0x0000000000007941 */ /* 0x001fea0003800000 */
.L_x_36:
[----:B------:R-:W-:Y:S02]  /*0bd0*/  ISETP.NE.AND P4, PT, RZ, UR16, PT ;  /* 0x00000010ff007c0c */ /* 0x000fe4000bf85270 */
[--C-:B-----5:R-:W-:Y:S02]  /*0be0*/  PRMT R14, RZ, 0x5410, R44.reuse ;  /* 0x00005410ff0e7816 */ /* 0x120fe4000000002c */
[----:B------:R-:W-:Y:S02]  /*0bf0*/  PRMT R15, RZ, 0x7610, R44 ;  /* 0x00007610ff0f7816 */ /* 0x000fe4000000002c */
[----:B------:R-:W-:Y:S01]  /*0c00*/  PRMT R18, RZ, 0x5410, R45 ;  /* 0x00005410ff127816 */ /* 0x000fe2000000002d */
[----:B------:R-:W-:Y:S01]  /*0c10*/  FADD.FTZ R16, R14, -UR17 ;  /* 0x800000110e107e21 */ /* 0x000fe20008010000 */
[--C-:B------:R-:W-:Y:S01]  /*0c20*/  PRMT R13, RZ, 0x5410, R49.reuse ;  /* 0x00005410ff0d7816 */ /* 0x100fe20000000031 */
[----:B------:R-:W-:Y:S01]  /*0c30*/  FADD.FTZ R17, R15, -UR17 ;  /* 0x800000110f117e21 */ /* 0x000fe20008010000 */
[----:B------:R-:W-:Y:S01]  /*0c40*/  PRMT R12, RZ, 0x7610, R49 ;  /* 0x00007610ff0c7816 */ /* 0x000fe20000000031 */
[----:B------:R-:W-:Y:S01]  /*0c50*/  FMUL.FTZ R15, R16, UR11 ;  /* 0x0000000b100f7c20 */ /* 0x000fe20008410000 */
[----:B------:R-:W-:Y:S01]  /*0c60*/  PRMT R26, RZ, 0x7610, R45 ;  /* 0x00007610ff1a7816 */ /* 0x000fe2000000002d */
[----:B------:R-:W-:Y:S01]  /*0c70*/  FADD.FTZ R27, R18, -UR17 ;  /* 0x80000011121b7e21 */ /* 0x000fe20008010000 */
        /* <DEDUP_REMOVED lines=22> */
.L_x_38:
[----:B------:R-:W-:Y:S02]  /*0de0*/  FMUL.FTZ R18, R13, R8 ;  /* 0x000000080d127220 */ /* 0x000fe40000410000 */
[----:B------:R-:W-:Y:S02]  /*0df0*/  FADD.FTZ R26, R26, -UR17 ;  /* 0x800000111a1a7e21 */ /* 0x000fe40008010000 */
[----:B------:R-:W-:Y:S02]  /*0e00*/  FFMA.FTZ R20, R15, R18, RZ ;  /* 0x000000120f147223 */ /* 0x000fe400000100ff */
[----:B------:R-:W-:Y:S02]  /*0e10*/  FADD.FTZ R22, RZ, R18 ;  /* 0x00000012ff167221 */ /* 0x000fe40000010000 */
[----:B------:R-:W-:-:S02]  /*0e20*/  FMUL.FTZ R17, R27, UR11 ;  /* 0x0000000b1b117c20 */ /* 0x000fc40008410000 */
[----:B------:R-:W-:Y:S02]  /*0e30*/  FMUL.FTZ R19, R12, R9 ;  /* 0x000000090c137220 */ /* 0x000fe40000410000 */
        /* <DEDUP_REMOVED lines=20> */
.L_x_39:
[----:B------:R-:W-:Y:S02]  /*0f80*/  FFMA.FTZ R20, R16, R19, R20 ;  /* 0x0000001310147223 */ /* 0x000fe40000010014 */
[----:B------:R-:W-:Y:S02]  /*0f90*/  FMUL.FTZ R24, R3, R8 ;  /* 0x0000000803187220 */ /* 0x000fe40000410000 */
[----:B------:R-:W-:Y:S02]  /*0fa0*/  FADD.FTZ R19, R19, R22 ;  /* 0x0000001613137221 */ /* 0x000fe40000010000 */
[----:B------:R-:W-:Y:S01]  /*0fb0*/  FFMA.FTZ R23, R17, R24, R20 ;  /* 0x0000001811177223 */ /* 0x000fe20000010014 */
[----:B------:R-:W-:Y:S01]  /*0fc0*/  PRMT R20, RZ, 0x7610, R42 ;  /* 0x00007610ff147816 */ /* 0x000fe2000000002a */
[----:B------:R-:W-:Y:S01]  /*0fd0*/  FADD.FTZ R24, R19, R24 ;  /* 0x0000001813187221 */ /* 0x000fe20000010000 */
[----:B------:R-:W-:Y:S01]  /*0fe0*/  PRMT R19, RZ, 0x5410, R42 ;  /* 0x00005410ff137816 */ /* 0x000fe2000000002a */
[----:B------:R-:W-:-:S02]  /*0ff0*/  FMUL.FTZ R25, R14, R9 ;  /* 0x000000090e197220 */ /* 0x000fc40000410000 */
[----:B------:R-:W-:Y:S01]  /*1000*/  FADD.FTZ R22, R20, -UR17 ;  /* 0x8000001114167e21 */ /* 0x000fe20008010000 */
[--C-:B------:R-:W-:Y:S01]  /*1010*/  PRMT R20, RZ, 0x7610, R47.reuse ;  /* 0x00007610ff147816 */ /* 0x100fe2000000002f */
[----:B------:R-:W-:Y:S01]  /*1020*/  FADD.FTZ R21, R19, -UR17 ;  /* 0x8000001113157e21 */ /* 0x000fe20008010000 */
[----:B------:R-:W-:Y:S01]  /*1030*/  PRMT R19, RZ, 0x5410, R47 ;  /* 0x00005410ff137816 */ /* 0x000fe2000000002f */
[----:B------:R-:W-:Y:S02]  /*1040*/  FMUL.FTZ R22, R22, UR11 ;  /* 0x0000000b16167c20 */ /* 0x000fe40008410000 */
[----:B------:R-:W-:Y:S01]  /*1050*/  FMUL.FTZ R21, R21, UR11 ;  /* 0x0000000b15157c20 */ /* 0x000fe20008410000 */
        /* <DEDUP_REMOVED lines=19> */
.L_x_40:
[----:B------:R-:W-:Y:S02]  /*1190*/  FFMA.FTZ R23, R18, R25, R23 ;  /* 0x0000001912177223 */ /* 0x000fe40000010017 */
[----:B------:R-:W-:Y:S02]  /*11a0*/  FMUL.FTZ R28, R19, R8 ;  /* 0x00000008131c7220 */ /* 0x000fe40000410000 */
[----:B------:R-:W-:Y:S01]  /*11b0*/  FADD.FTZ R25, R25, R24 ;  /* 0x0000001819197221 */ /* 0x000fe20000010000 */
[----:B------:R-:W-:Y:S01]  /*11c0*/  PRMT R24, RZ, 0x7610, R43 ;  /* 0x00007610ff187816 */ /* 0x000fe2000000002b */
[----:B------:R-:W-:Y:S01]  /*11d0*/  FFMA.FTZ R27, R21, R28, R23 ;  /* 0x0000001c151b7223 */ /* 0x000fe20000010017 */
[----:B------:R-:W-:Y:S01]  /*11e0*/  PRMT R23, RZ, 0x5410, R43 ;  /* 0x00005410ff177816 */ /* 0x000fe2000000002b */
[----:B------:R-:W-:-:S02]  /*11f0*/  FADD.FTZ R28, R25, R28 ;  /* 0x0000001c191c7221 */ /* 0x000fc40000010000 */
[----:B------:R-:W-:Y:S01]  /*1200*/  FADD.FTZ R26, R24, -UR17 ;  /* 0x80000011181a7e21 */ /* 0x000fe20008010000 */
[--C-:B------:R-:W-:Y:S01]  /*1210*/  PRMT R24, RZ, 0x7610, R46.reuse ;  /* 0x00007610ff187816 */ /* 0x100fe2000000002e */
[----:B------:R-:W-:Y:S01]  /*1220*/  FADD.FTZ R25, R23, -UR17 ;  /* 0x8000001117197e21 */ /* 0x000fe20008010000 */
[----:B------:R-:W-:Y:S01]  /*1230*/  PRMT R23, RZ, 0x5410, R46 ;  /* 0x00005410ff177816 */ /* 0x000fe2000000002e */
[----:B------:R-:W-:Y:S02]  /*1240*/  FMUL.FTZ R29, R20, R9 ;  /* 0x00000009141d7220 */ /* 0x000fe40000410000 */
[----:B------:R-:W-:Y:S02]  /*1250*/  FMUL.FTZ R25, R25, UR11 ;  /* 0x0000000b19197c20 */ /* 0x000fe40008410000 */
[----:B------:R-:W-:Y:S01]  /*1260*/  FMUL.FTZ R26, R26, UR11 ;  /* 0x0000000b1a1a7c20 */ /* 0x000fe20008410000 */
        /* <DEDUP_REMOVED lines=11> */
[----:B0-----:R-:W-:Y:S02]  /*1320*/  FMUL.FTZ R23, R23, R34 ;  /* 0x0000002217177220 */ /* 0x001fe40000410000 */
[----:B------:R-:W-:-:S04]  /*1330*/  FADD.FTZ R34, -R34, 1 ;  /* 0x3f80000022227421 */ /* 0x000fc80000010100 */
[----:B------:R-:W-:Y:S02]  /*1340*/  FFMA.FTZ R34, R31, R34, 1 ;  /* 0x3f8000001f227423 */ /* 0x000fe40000010022 */
[----:B-1----:R-:W-:Y:S02]  /*1350*/  FADD.FTZ R39, -R37, 1 ;  /* 0x3f80000025277421 */ /* 0x002fe40000010100 */
[----:B------:R-:W-:Y:S02]  /*1360*/  FMUL.FTZ R24, R24, R37 ;  /* 0x0000002518187220 */ /* 0x000fe40000410000 */
[----:B------:R-:W-:Y:S02]  /*1370*/  FFMA.FTZ R39, R30, R39, 1 ;  /* 0x3f8000001e277423 */ /* 0x000fe40000010027 */
[----:B------:R-:W-:Y:S02]  /*1380*/  FMUL.FTZ R23, R23, R34 ;  /* 0x0000002217177220 */ /* 0x000fe40000410000 */
[----:B------:R-:W-:-:S02]  /*1390*/  FMUL.FTZ R24, R24, R39 ;  /* 0x0000002718187220 */ /* 0x000fc40000410000 */
.L_x_41:
[----:B------:R-:W-:Y:S01]  /*13a0*/  FFMA.FTZ R27, R22, R29, R27 ;  /* 0x0000001d161b7223 */ /* 0x000fe2000001001b */
[----:B------:R-:W0:Y:S01]  /*13b0*/  S2R R31, SR_LANEID ;  /* 0x00000000001f7919 */ /* 0x000e220000000000 */
[----:B------:R-:W-:Y:S01]  /*13c0*/  FMUL.FTZ R30, R23, R8 ;  /* 0x00000008171e7220 */ /* 0x000fe20000410000 */
[----:B------:R-:W-:Y:S01]  /*13d0*/  ISETP.NE.AND P3, PT, R0, RZ, PT ;  /* 0x000000ff0000720c */ /* 0x000fe20003f65270 */
[----:B------:R-:W-:Y:S01]  /*13e0*/  FADD.FTZ R29, R29, R28 ;  /* 0x0000001c1d1d7221 */ /* 0x000fe20000010000 */
[----:B------:R-:W-:Y:S01]  /*13f0*/  ULDC UR5, c[0x0][0xc] ;  /* 0x0000030000057ab9 */ /* 0x000fe20000000800 */
[----:B------:R-:W-:Y:S01]  /*1400*/  FMUL.FTZ R41, R24, R9 ;  /* 0x0000000918297220 */ /* 0x000fe20000410000 */
[----:B------:R-:W-:Y:S01]  /*1410*/  BSSY B0, `(.L_x_42) ;  /* 0x0000047000007945 */ /* 0x000fe20003800000 */
[----:B------:R-:W-:Y:S01]  /*1420*/  FFMA.FTZ R27, R25, R30, R27 ;  /* 0x0000001e191b7223 */ /* 0x000fe2000001001b */
[----:B------:R-:W-:Y:S01]  /*1430*/  ISETP.GT.U32.AND P5, PT, R0, 0x7, PT ;  /* 0x000000070000780c */ /* 0x000fe20003fa4070 */
[----:B------:R-:W-:-:S02]  /*1440*/  FADD.FTZ R30, R29, R30 ;  /* 0x0000001e1d1e7221 */ /* 0x000fc40000010000 */
[----:B------:R-:W-:Y:S02]  /*1450*/  FFMA.FTZ R40, R26, R41, R27 ;  /* 0x000000291a287223 */ /* 0x000fe4000001001b */
[----:B------:R-:W-:Y:S02]  /*1460*/  FADD.FTZ R41, R41, R30 ;  /* 0x0000001e29297221 */ /* 0x000fe40000010000 */
[----:B------:R-:W-:Y:S01]  /*1470*/  FFMA.FTZ R32, R15, R13, RZ ;  /* 0x0000000d0f207223 */ /* 0x000fe200000100ff */
[----:B------:R-:W1:Y:S01]  /*1480*/  SHFL.DOWN PT, R27, R40, 0x1, 0x1f ;  /* 0x08201f00281b7f89 */ /* 0x000e6200000e0000 */
[----:B------:R-:W-:Y:S02]  /*1490*/  FADD.FTZ R30, RZ, R13 ;  /* 0x0000000dff1e7221 */ /* 0x000fe40000010000 */
[----:B------:R-:W-:Y:S01]  /*14a0*/  FFMA.FTZ R15, R16, R12, RZ ;  /* 0x0000000c100f7223 */ /* 0x000fe200000100ff */
[----:B------:R-:W2:Y:S01]  /*14b0*/  SHFL.DOWN PT, R28, R41, 0x1, 0x1f ;  /* 0x08201f00291c7f89 */ /* 0x000ea200000e0000 */
[----:B------:R-:W-:-:S02]  /*14c0*/  FADD.FTZ R13, RZ, R12 ;  /* 0x0000000cff0d7221 */ /* 0x000fc40000010000 */
[----:B------:R-:W-:Y:S01]  /*14d0*/  FFMA.FTZ R15, R18, R14, R15 ;  /* 0x0000000e120f7223 */ /* 0x000fe2000001000f */
[----:B0-----:R-:W-:Y:S01]  /*14e0*/  ISETP.GT.AND P0, PT, R31, 0x1e, PT ;  /* 0x0000001e1f00780c */ /* 0x001fe20003f04270 */
[----:B------:R-:W-:Y:S02]  /*14f0*/  FFMA.FTZ R32, R17, R3, R32 ;  /* 0x0000000311207223 */ /* 0x000fe40000010020 */
[----:B------:R-:W-:Y:S02]  /*1500*/  FADD.FTZ R30, R30, R3 ;  /* 0x000000031e1e7221 */ /* 0x000fe40000010000 */
[----:B------:R-:W-:Y:S02]  /*1510*/  FADD.FTZ R13, R13, R14 ;  /* 0x0000000e0d0d7221 */ /* 0x000fe40000010000 */
[----:B------:R-:W-:Y:S02]  /*1520*/  FFMA.FTZ R3, R22, R20, R15 ;  /* 0x0000001416037223 */ /* 0x000fe4000001000f */
[----:B------:R-:W-:-:S02]  /*1530*/  FFMA.FTZ R32, R21, R19, R32 ;  /* 0x0000001315207223 */ /* 0x000fc40000010020 */
[----:B------:R-:W-:Y:S02]  /*1540*/  FADD.FTZ R30, R30, R19 ;  /* 0x000000131e1e7221 */ /* 0x000fe40000010000 */
[----:B------:R-:W-:Y:S02]  /*1550*/  FADD.FTZ R15, R13, R20 ;  /* 0x000000140d0f7221 */ /* 0x000fe40000010000 */
[----:B------:R-:W-:Y:S02]  /*1560*/  FFMA.FTZ R12, R25, R23, R32 ;  /* 0x00000017190c7223 */ /* 0x000fe40000010020 */
[----:B-1----:R-:W-:Y:S02]  /*1570*/  @!P0 FADD.FTZ R40, R40, R27 ;  /* 0x0000001b28288221 */ /* 0x002fe40000010000 */
[----:B------:R-:W-:Y:S01]  /*1580*/  FFMA.FTZ R13, R26, R24, R3 ;  /* 0x000000181a0d7223 */ /* 0x000fe20000010003 */
[----:B------:R-:W-:Y:S01]  /*1590*/  SHF.L.U32 R3, R0, 0x4, RZ ;  /* 0x0000000400037819 */ /* 0x000fe200000006ff */
[----:B--2---:R-:W-:Y:S01]  /*15a0*/  @!P0 FADD.FTZ R41, R41, R28 ;  /* 0x0000001c29298221 */ /* 0x004fe20000010000 */
[----:B------:R-:W0:Y:S01]  /*15b0*/  SHFL.DOWN PT, R27, R40, 0x2, 0x1f ;  /* 0x08401f00281b7f89 */ /* 0x000e2200000e0000 */
[----:B------:R-:W-:Y:S01]  /*15c0*/  ISETP.GT.AND P0, PT, R31, 0x1d, PT ;  /* 0x0000001d1f00780c */ /* 0x000fe20003f04270 */
[----:B------:R-:W-:-:S02]  /*15d0*/  FADD.FTZ R14, R30, R23 ;  /* 0x000000171e0e7221 */ /* 0x000fc40000010000 */
[----:B------:R-:W1:Y:S01]  /*15e0*/  SHFL.DOWN PT, R28, R41, 0x2, 0x1f ;  /* 0x08401f00291c7f89 */ /* 0x000e6200000e0000 */
[----:B------:R-:W-:-:S05]  /*15f0*/  FADD.FTZ R15, R15, R24 ;  /* 0x000000180f0f7221 */ /* 0x000fca0000010000 */
[----:B------:R-:W-:Y:S04]  /*1600*/  STS.128 [R0.X16+0x60], R12 ;  /* 0x0000600c00007388 */ /* 0x000fe8000000cc00 */
[----:B0-----:R-:W-:Y:S02]  /*1610*/  @!P0 FADD.FTZ R40, R40, R27 ;  /* 0x0000001b28288221 */ /* 0x001fe40000010000 */
        /* <DEDUP_REMOVED lines=15> */
[----:B-1----:R-:W-:Y:S01]  /*1710*/  @!P0 FADD.FTZ R41, R41, R28 ;  /* 0x0000001c29298221 */ /* 0x002fe20000010000 */
[----:B------:R-:W-:-:S13]  /*1720*/  ISETP.NE.AND P0, PT, R31, RZ, PT ;  /* 0x000000ff1f00720c */ /* 0x000fda0003f05270 */
[----:B------:R0:W-:Y:S04]  /*1730*/  @!P0 STS.64 [R61.X8+0x8], R40 ;  /* 0x000008283d008388 */ /* 0x0001e80000008a00 */
[----:B------:R-:W-:Y:S06]  /*1740*/  BAR.SYNC.DEFER_BLOCKING 0x0 ;  /* 0x0000000000007b1d */ /* 0x000fec0000010000 */
[----:B------:R-:W-:Y:S05]  /*1750*/  @P3 BRA `(.L_x_43) ;  /* 0x0000012000003947 */ /* 0x000fea0003800000 */
[----:B------:R-:W1:Y:S04]  /*1760*/  LDS.128 R16, [0x10] ;  /* 0x00001000ff107984 */ /* 0x000e680000000c00 */
[----:B------:R-:W2:Y:S04]  /*1770*/  LDS.128 R20, [0x20] ;  /* 0x00002000ff147984 */ /* 0x000ea80000000c00 */
[----:B------:R-:W3:Y:S04]  /*1780*/  LDS.128 R24, [0x30] ;  /* 0x00003000ff187984 */ /* 0x000ee80000000c00 */
[----:B------:R-:W4:Y:S01]  /*1790*/  LDS.64 R28, [0x40] ;  /* 0x00004000ff1c7984 */ /* 0x000f220000000a00 */
[----:B-1----:R-:W-:-:S02]  /*17a0*/  FADD.FTZ R31, R40, R16 ;  /* 0x00000010281f7221 */ /* 0x002fc40000010000 */
[----:B------:R-:W-:Y:S02]  /*17b0*/  FADD.FTZ R16, R41, R17 ;  /* 0x0000001129107221 */ /* 0x000fe40000010000 */
[----:B------:R-:W-:Y:S02]  /*17c0*/  FADD.FTZ R31, R31, R18 ;  /* 0x000000121f1f7221 */ /* 0x000fe40000010000 */
[----:B------:R-:W-:Y:S02]  /*17d0*/  FADD.FTZ R16, R16, R19 ;  /* 0x0000001310107221 */ /* 0x000fe40000010000 */
        /* <DEDUP_REMOVED lines=8> */
[----:B0---4-:R-:W-:-:S02]  /*1860*/  FADD.FTZ R40, R31, R28 ;  /* 0x0000001c1f287221 */ /* 0x011fc40000010000 */
[----:B------:R-:W-:Y:S02]  /*1870*/  FADD.FTZ R41, R16, R29 ;  /* 0x0000001d10297221 */ /* 0x000fe40000010000 */
.L_x_43:
[----:B------:R-:W-:Y:S05]  /*1880*/  BSYNC B0 ;  /* 0x0000000000007941 */ /* 0x000fea0003800000 */
.L_x_42:
[----:B------:R-:W-:Y:S06]  /*1890*/  BAR.SYNC.DEFER_BLOCKING 0x0 ;  /* 0x0000000000007b1d */ /* 0x000fec0000010000 */
[----:B------:R-:W-:Y:S01]  /*18a0*/  BSSY B0, `(.L_x_44) ;  /* 0x000009d000007945 */ /* 0x000fe20003800000 */
[----:B------:R-:W-:Y:S05]  /*18b0*/  @P5 BRA `(.L_x_45) ;  /* 0x000009b000005947 */ /* 0x000fea0003800000 */
[----:B------:R-:W1:Y:S04]  /*18c0*/  LDS.128 R16, [R3+0xe0] ;  /* 0x0000e00003107984 */ /* 0x000e680000000c00 */
[----:B------:R-:W2:Y:S04]  /*18d0*/  LDS.128 R20, [R3+0x160] ;  /* 0x0001600003147984 */ /* 0x000ea80000000c00 */
[----:B------:R-:W3:Y:S04]  /*18e0*/  LDS.128 R24, [R3+0x1e0] ;  /* 0x0001e00003187984 */ /* 0x000ee80000000c00 */
[----:B------:R-:W4:Y:S04]  /*18f0*/  LDS.128 R28, [R3+0x260] ;  /* 0x00026000031c7984 */ /* 0x000f280000000c00 */
[----:B------:R-:W5:Y:S04]  /*1900*/  LDS.128 R32, [R3+0x2e0] ;  /* 0x0002e00003207984 */ /* 0x000f680000000c00 */
[----:B------:R-:W0:Y:S01]  /*1910*/  LDS.128 R36, [R3+0x360] ;  /* 0x0003600003247984 */ /* 0x000e220000000c00 */
[----:B-1----:R-:W-:-:S02]  /*1920*/  FADD.FTZ R16, R12, R16 ;  /* 0x000000100c107221 */ /* 0x002fc40000010000 */
[----:B------:R-:W-:Y:S02]  /*1930*/  FADD.FTZ R12, R13, R17 ;  /* 0x000000110d0c7221 */ /* 0x000fe40000010000 */
[----:B------:R-:W-:Y:S02]  /*1940*/  FADD.FTZ R13, R14, R18 ;  /* 0x000000120e0d7221 */ /* 0x000fe40000010000 */
[----:B------:R-:W-:Y:S02]  /*1950*/  FADD.FTZ R14, R15, R19 ;  /* 0x000000130f0e7221 */ /* 0x000fe40000010000 */
[----:B--2---:R-:W-:Y:S02]  /*1960*/  FADD.FTZ R15, R16, R20 ;  /* 0x00000014100f7221 */ /* 0x004fe40000010000 */
[----:B------:R-:W-:Y:S01]  /*1970*/  FADD.FTZ R12, R12, R21 ;  /* 0x000000150c0c7221 */ /* 0x000fe20000010000 */
[----:B------:R-:W1:Y:S01]  /*1980*/  LDS.128 R16, [R3+0x3e0] ;  /* 0x0003e00003107984 */ /* 0x000e620000000c00 */
[----:B------:R-:W-:-:S02]  /*1990*/  FADD.FTZ R13, R13, R22 ;  /* 0x000000160d0d7221 */ /* 0x000fc40000010000 */
[----:B------:R-:W-:Y:S02]  /*19a0*/  FADD.FTZ R14, R14, R23 ;  /* 0x000000170e0e7221 */ /* 0x000fe40000010000 */
[----:B---3--:R-:W-:Y:S02]  /*19b0*/  FADD.FTZ R15, R15, R24 ;  /* 0x000000180f0f7221 */ /* 0x008fe40000010000 */
[----:B------:R-:W-:Y:S02]  /*19c0*/  FADD.FTZ R12, R12, R25 ;  /* 0x000000190c0c7221 */ /* 0x000fe40000010000 */
[----:B------:R-:W-:Y:S02]  /*19d0*/  FADD.FTZ R13, R13, R26 ;  /* 0x0000001a0d0d7221 */ /* 0x000fe40000010000 */
[----:B------:R-:W-:Y:S02]  /*19e0*/  FADD.FTZ R20, R14, R27 ;  /* 0x0000001b0e147221 */ /* 0x000fe40000010000 */
[----:B----4-:R-:W-:-:S02]  /*19f0*/  FADD.FTZ R21, R15, R28 ;  /* 0x0000001c0f157221 */ /* 0x010fc40000010000 */
[----:B------:R-:W-:Y:S02]  /*1a00*/  FADD.FTZ R28, R12, R29 ;  /* 0x0000001d0c1c7221 */ /* 0x000fe40000010000 */
[----:B------:R-:W-:Y:S02]  /*1a10*/  FADD.FTZ R25, R13, R30 ;  /* 0x0000001e0d197221 */ /* 0x000fe40000010000 */
[----:B------:R-:W2:Y:S01]  /*1a20*/  LDS.128 R12, [R3+0x460] ;  /* 0x00046000030c7984 */ /* 0x000ea20000000c00 */
[----:B------:R-:W-:Y:S02]  /*1a30*/  FADD.FTZ R24, R20, R31 ;  /* 0x0000001f14187221 */ /* 0x000fe40000010000 */
[----:B-----5:R-:W-:Y:S02]  /*1a40*/  FADD.FTZ R27, R21, R32 ;  /* 0x00000020151b7221 */ /* 0x020fe40000010000 */
[----:B------:R-:W3:Y:S01]  /*1a50*/  LDS.128 R20, [R3+0x4e0] ;  /* 0x0004e00003147984 */ /* 0x000ee20000000c00 */
[----:B------:R-:W-:-:S02]  /*1a60*/  FADD.FTZ R28, R28, R33 ;  /* 0x000000211c1c7221 */ /* 0x000fc40000010000 */
[----:B------:R-:W-:Y:S02]  /*1a70*/  FADD.FTZ R29, R25, R34 ;  /* 0x00000022191d7221 */ /* 0x000fe40000010000 */
[----:B------:R-:W-:Y:S02]  /*1a80*/  FADD.FTZ R32, R24, R35 ;  /* 0x0000002318207221 */ /* 0x000fe40000010000 */
[----:B0-----:R-:W-:Y:S02]  /*1a90*/  FADD.FTZ R33, R27, R36 ;  /* 0x000000241b217221 */ /* 0x001fe40000010000 */
[----:B------:R-:W0:Y:S01]  /*1aa0*/  LDS.128 R24, [R3+0x560] ;  /* 0x0005600003187984 */ /* 0x000e220000000c00 */
[----:B------:R-:W-:Y:S02]  /*1ab0*/  FADD.FTZ R34, R28, R37 ;  /* 0x000000251c227221 */ /* 0x000fe40000010000 */
[----:B------:R-:W-:Y:S02]  /*1ac0*/  FADD.FTZ R35, R29, R38 ;  /* 0x000000261d237221 */ /* 0x000fe40000010000 */
[----:B------:R-:W4:Y:S01]  /*1ad0*/  LDS.128 R28, [R3+0x5e0] ;  /* 0x0005e000031c7984 */ /* 0x000f220000000c00 */
[----:B------:R-:W-:-:S02]  /*1ae0*/  FADD.FTZ R32, R32, R39 ;  /* 0x0000002720207221 */ /* 0x000fc40000010000 */
[----:B-1----:R-:W-:Y:S02]  /*1af0*/  FADD.FTZ R33, R33, R16 ;  /* 0x0000001021217221 */ /* 0x002fe40000010000 */
[----:B------:R-:W-:Y:S02]  /*1b00*/  FADD.FTZ R34, R34, R17 ;  /* 0x0000001122227221 */ /* 0x000fe40000010000 */
[----:B------:R-:W-:Y:S02]  /*1b10*/  FADD.FTZ R35, R35, R18 ;  /* 0x0000001223237221 */ /* 0x000fe40000010000 */
[----:B------:R-:W-:Y:S02]  /*1b20*/  FADD.FTZ R32, R32, R19 ;  /* 0x0000001320207221 */ /* 0x000fe40000010000 */
[----:B------:R-:W1:Y:S01]  /*1b30*/  LDS.128 R16, [R3+0x660] ;  /* 0x0006600003107984 */ /* 0x000e620000000c00 */
[----:B--2---:R-:W-:Y:S02]  /*1b40*/  FADD.FTZ R33, R33, R12 ;  /* 0x0000000c21217221 */ /* 0x004fe40000010000 */
[----:B------:R-:W-:-:S02]  /*1b50*/  FADD.FTZ R34, R34, R13 ;  /* 0x0000000d22227221 */ /* 0x000fc40000010000 */
[----:B------:R-:W-:Y:S02]  /*1b60*/  FADD.FTZ R35, R35, R14 ;  /* 0x0000000e23237221 */ /* 0x000fe40000010000 */
[----:B------:R-:W-:Y:S02]  /*1b70*/  FADD.FTZ R32, R32, R15 ;  /* 0x0000000f20207221 */ /* 0x000fe40000010000 */
[----:B------:R-:W2:Y:S01]  /*1b80*/  LDS.128 R12, [R3+0x6e0] ;  /* 0x0006e000030c7984 */ /* 0x000ea20000000c00 */
[----:B---3--:R-:W-:Y:S02]  /*1b90*/  FADD.FTZ R37, R33, R20 ;  /* 0x0000001421257221 */ /* 0x008fe40000010000 */
[----:B------:R-:W-:Y:S02]  /*1ba0*/  FADD.FTZ R34, R34, R21 ;  /* 0x0000001522227221 */ /* 0x000fe40000010000 */
[----:B------:R-:W-:Y:S02]  /*1bb0*/  FADD.FTZ R33, R35, R22 ;  /* 0x0000001623217221 */ /* 0x000fe40000010000 */
[----:B------:R-:W-:-:S02]  /*1bc0*/  FADD.FTZ R36, R32, R23 ;  /* 0x0000001720247221 */ /* 0x000fc40000010000 */
[----:B------:R-:W3:Y:S01]  /*1bd0*/  LDS.128 R20, [R3+0x760] ;  /* 0x0007600003147984 */ /* 0x000ee20000000c00 */
[----:B0-----:R-:W-:Y:S02]  /*1be0*/  FADD.FTZ R37, R37, R24 ;  /* 0x0000001825257221 */ /* 0x001fe40000010000 */
[----:B------:R-:W-:Y:S02]  /*1bf0*/  FADD.FTZ R32, R34, R25 ;  /* 0x0000001922207221 */ /* 0x000fe40000010000 */
[----:B------:R-:W-:Y:S02]  /*1c00*/  FADD.FTZ R33, R33, R26 ;  /* 0x0000001a21217221 */ /* 0x000fe40000010000 */
[----:B------:R-:W-:Y:S02]  /*1c10*/  FADD.FTZ R36, R36, R27 ;  /* 0x0000001b24247221 */ /* 0x000fe40000010000 */
[----:B------:R-:W0:Y:S01]  /*1c20*/  LDS.128 R24, [R3+0x7e0] ;  /* 0x0007e00003187984 */ /* 0x000e220000000c00 */
[----:B----4-:R-:W-:-:S02]  /*1c30*/  FADD.FTZ R37, R37, R28 ;  /* 0x0000001c25257221 */ /* 0x010fc40000010000 */
[----:B------:R-:W-:Y:S02]  /*1c40*/  FADD.FTZ R28, R32, R29 ;  /* 0x0000001d201c7221 */ /* 0x000fe40000010000 */
[----:B------:R-:W-:Y:S02]  /*1c50*/  FADD.FTZ R29, R33, R30 ;  /* 0x0000001e211d7221 */ /* 0x000fe40000010000 */
[----:B------:R-:W4:Y:S01]  /*1c60*/  LDS.128 R32, [R3+0x860] ;  /* 0x0008600003207984 */ /* 0x000f220000000c00 */
[----:B------:R-:W-:Y:S02]  /*1c70*/  FADD.FTZ R36, R36, R31 ;  /* 0x0000001f24247221 */ /* 0x000fe40000010000 */
[----:B-1----:R-:W-:Y:S02]  /*1c80*/  FADD.FTZ R37, R37, R16 ;  /* 0x0000001025257221 */ /* 0x002fe40000010000 */
[----:B------:R-:W-:Y:S02]  /*1c90*/  FADD.FTZ R28, R28, R17 ;  /* 0x000000111c1c7221 */ /* 0x000fe40000010000 */
[----:B------:R-:W-:-:S02]  /*1ca0*/  FADD.FTZ R29, R29, R18 ;  /* 0x000000121d1d7221 */ /* 0x000fc40000010000 */
[----:B------:R-:W-:Y:S02]  /*1cb0*/  FADD.FTZ R36, R36, R19 ;  /* 0x0000001324247221 */ /* 0x000fe40000010000 */
[----:B------:R-:W1:Y:S01]  /*1cc0*/  LDS.128 R16, [R3+0x8e0] ;  /* 0x0008e00003107984 */ /* 0x000e620000000c00 */
[----:B--2---:R-:W-:Y:S02]  /*1cd0*/  FADD.FTZ R37, R37, R12 ;  /* 0x0000000c25257221 */ /* 0x004fe40000010000 */
[----:B------:R-:W-:Y:S02]  /*1ce0*/  FADD.FTZ R28, R28, R13 ;  /* 0x0000000d1c1c7221 */ /* 0x000fe40000010000 */
[----:B------:R-:W-:Y:S02]  /*1cf0*/  FADD.FTZ R29, R29, R14 ;  /* 0x0000000e1d1d7221 */ /* 0x000fe40000010000 */
[----:B------:R-:W-:Y:S02]  /*1d00*/  FADD.FTZ R36, R36, R15 ;  /* 0x0000000f24247221 */ /* 0x000fe40000010000 */
[----:B------:R-:W2:Y:S01]  /*1d10*/  LDS.128 R12, [R3+0x960] ;  /* 0x00096000030c7984 */ /* 0x000ea20000000c00 */
[----:B---3--:R-:W-:-:S02]  /*1d20*/  FADD.FTZ R37, R37, R20 ;  /* 0x0000001425257221 */ /* 0x008fc40000010000 */
[----:B------:R-:W-:Y:S02]  /*1d30*/  FADD.FTZ R28, R28, R21 ;  /* 0x000000151c1c7221 */ /* 0x000fe40000010000 */
[----:B------:R-:W-:Y:S02]  /*1d40*/  FADD.FTZ R29, R29, R22 ;  /* 0x000000161d1d7221 */ /* 0x000fe40000010000 */
[----:B------:R-:W-:Y:S02]  /*1d50*/  FADD.FTZ R36, R36, R23 ;  /* 0x0000001724247221 */ /* 0x000fe40000010000 */
[----:B------:R-:W3:Y:S01]  /*1d60*/  LDS.128 R20, [R3+0x9e0] ;  /* 0x0009e00003147984 */ /* 0x000ee20000000c00 */
[----:B0-----:R-:W-:Y:S02]  /*1d70*/  FADD.FTZ R37, R37, R24 ;  /* 0x0000001825257221 */ /* 0x001fe40000010000 */
[----:B------:R-:W-:Y:S02]  /*1d80*/  FADD.FTZ R24, R28, R25 ;  /* 0x000000191c187221 */ /* 0x000fe40000010000 */
[----:B------:R-:W-:-:S02]  /*1d90*/  FADD.FTZ R25, R29, R26 ;  /* 0x0000001a1d197221 */ /* 0x000fc40000010000 */
[----:B------:R-:W0:Y:S01]  /*1da0*/  LDS.128 R28, [R3+0xa60] ;  /* 0x000a6000031c7984 */ /* 0x000e220000000c00 */
[----:B----4-:R-:W-:Y:S02]  /*1db0*/  FADD.FTZ R37, R37, R32 ;  /* 0x0000002025257221 */ /* 0x010fe40000010000 */
[----:B------:R-:W-:Y:S02]  /*1dc0*/  FADD.FTZ R32, R24, R33 ;  /* 0x0000002118207221 */ /* 0x000fe40000010000 */
        /* <DEDUP_REMOVED lines=33> */
[----:B------:R-:W-:Y:S01]  /*1fe0*/  LDS.128 R16, [R3+0xee0] ;  /* 0x000ee00003107984 */ /* 0x000fe20000000c00 */
[----:B--2---:R-:W-:Y:S02]  /*1ff0*/  FADD.FTZ R37, R37, R12 ;  /* 0x0000000c25257221 */ /* 0x004fe40000010000 */
[----:B------:R-:W-:Y:S02]  /*2000*/  FADD.FTZ R24, R24, R13 ;  /* 0x0000000d18187221 */ /* 0x000fe40000010000 */
[----:B------:R-:W-:Y:S02]  /*2010*/  FADD.FTZ R25, R25, R14 ;  /* 0x0000000e19197221 */ /* 0x000fe40000010000 */
[----:B------:R-:W-:Y:S02]  /*2020*/  FADD.FTZ R36, R36, R15 ;  /* 0x0000000f24247221 */ /* 0x000fe40000010000 */
[----:B------:R-:W1:Y:S01]  /*2030*/  LDS.128 R12, [R3+0xde0] ;  /* 0x000de000030c7984 */ /* 0x000e620000000c00 */
[----:B---3--:R-:W-:-:S02]  /*2040*/  FADD.FTZ R37, R37, R20 ;  /* 0x0000001425257221 */ /* 0x008fc40000010000 */
[----:B------:R-:W-:Y:S02]  /*2050*/  FADD.FTZ R24, R24, R21 ;  /* 0x0000001518187221 */ /* 0x000fe40000010000 */
[----:B------:R-:W-:Y:S02]  /*2060*/  FADD.FTZ R25, R25, R22 ;  /* 0x0000001619197221 */ /* 0x000fe40000010000 */
[----:B------:R-:W-:Y:S02]  /*2070*/  FADD.FTZ R36, R36, R23 ;  /* 0x0000001724247221 */ /* 0x000fe40000010000 */
[----:B------:R-:W2:Y:S01]  /*2080*/  LDS.128 R20, [R3+0xe60] ;  /* 0x000e600003147984 */ /* 0x000ea20000000c00 */
[----:B0-----:R-:W-:Y:S02]  /*2090*/  FADD.FTZ R39, R37, R28 ;  /* 0x0000001c25277221 */ /* 0x001fe40000010000 */
[----:B------:R-:W-:Y:S02]  /*20a0*/  FADD.FTZ R24, R24, R29 ;  /* 0x0000001d18187221 */ /* 0x000fe40000010000 */
[----:B------:R-:W-:-:S02]  /*20b0*/  FADD.FTZ R37, R25, R30 ;  /* 0x0000001e19257221 */ /* 0x000fc40000010000 */
[----:B------:R-:W-:Y:S02]  /*20c0*/  FADD.FTZ R36, R36, R31 ;  /* 0x0000001f24247221 */ /* 0x000fe40000010000 */
[----:B----4-:R-:W-:Y:S01]  /*20d0*/  FADD.FTZ R39, R39, R32 ;  /* 0x0000002027277221 */ /* 0x010fe20000010000 */
[----:B------:R-:W-:Y:S01]  /*20e0*/  LDS.128 R28, [R3+0xfe0] ;  /* 0x000fe000031c7984 */ /* 0x000fe20000000c00 */
[----:B------:R-:W-:Y:S02]  /*20f0*/  FADD.FTZ R32, R24, R33 ;  /* 0x0000002118207221 */ /* 0x000fe40000010000 */
[----:B------:R-:W-:Y:S01]  /*2100*/  FADD.FTZ R37, R37, R34 ;  /* 0x0000002225257221 */ /* 0x000fe20000010000 */
[----:B------:R-:W0:Y:S01]  /*2110*/  LDS.128 R24, [R3+0xf60] ;  /* 0x000f600003187984 */ /* 0x000e220000000c00 */
[----:B------:R-:W-:Y:S02]  /*2120*/  FADD.FTZ R36, R36, R35 ;  /* 0x0000002324247221 */ /* 0x000fe40000010000 */
        /* <DEDUP_REMOVED lines=8> */
[----:B------:R-:W-:Y:S02]  /*21b0*/  FADD.FTZ R39, R39, R16 ;  /* 0x0000001027277221 */ /* 0x000fe40000010000 */
[----:B------:R-:W-:Y:S02]  /*21c0*/  FADD.FTZ R32, R32, R17 ;  /* 0x0000001120207221 */ /* 0x000fe40000010000 */
[----:B------:R-:W-:Y:S02]  /*21d0*/  FADD.FTZ R37, R37, R18 ;  /* 0x0000001225257221 */ /* 0x000fe40000010000 */
[----:B------:R-:W-:Y:S02]  /*21e0*/  FADD.FTZ R36, R36, R19 ;  /* 0x0000001324247221 */ /* 0x000fe40000010000 */
[----:B0-----:R-:W-:-:S02]  /*21f0*/  FADD.FTZ R39, R39, R24 ;  /* 0x0000001827277221 */ /* 0x001fc40000010000 */
[----:B------:R-:W-:Y:S02]  /*2200*/  FADD.FTZ R32, R32, R25 ;  /* 0x0000001920207221 */ /* 0x000fe40000010000 */
[----:B------:R-:W-:Y:S02]  /*2210*/  FADD.FTZ R37, R37, R26 ;  /* 0x0000001a25257221 */ /* 0x000fe40000010000 */
[----:B------:R-:W-:Y:S02]  /*2220*/  FADD.FTZ R36, R36, R27 ;  /* 0x0000001b24247221 */ /* 0x000fe40000010000 */
[----:B------:R-:W-:Y:S02]  /*2230*/  FADD.FTZ R12, R39, R28 ;  /* 0x0000001c270c7221 */ /* 0x000fe40000010000 */
[----:B------:R-:W-:Y:S02]  /*2240*/  FADD.FTZ R13, R32, R29 ;  /* 0x0000001d200d7221 */ /* 0x000fe40000010000 */
[----:B------:R-:W-:-:S02]  /*2250*/  FADD.FTZ R14, R37, R30 ;  /* 0x0000001e250e7221 */ /* 0x000fc40000010000 */
[----:B------:R-:W-:Y:S02]  /*2260*/  FADD.FTZ R15, R36, R31 ;  /* 0x0000001f240f7221 */ /* 0x000fe40000010000 */
.L_x_45:
[----:B------:R-:W-:Y:S05]  /*2270*/  BSYNC B0 ;  /* 0x0000000000007941 */ /* 0x000fea0003800000 */
.L_x_44:
[----:B------:R-:W-:Y:S01]  /*2280*/  BSSY B0, `(.L_x_46) ;  /* 0x0000013000007945 */ /* 0x000fe20003800000 */
[----:B------:R-:W-:Y:S01]  /*2290*/  HFMA2.MMA R25, -RZ, RZ, 0, 2.384185791015625e-07 ;  /* 0x00000004ff197435 */ /* 0x000fe200000001ff */
[----:B------:R-:W-:Y:S01]  /*22a0*/  LEA R16, R56, R0, 0x3 ;  /* 0x0000000038107211 */ /* 0x000fe200078e18ff */
[----:B------:R-:W-:Y:S08]  /*22b0*/  @P5 BRA `(.L_x_47) ;  /* 0x000000f000005947 */ /* 0x000ff00003800000 */
[----:B------:R-:W-:Y:S01]  /*22c0*/  IMAD.WIDE R16, R16, R25, c[0x0][0x1b8] ;  /* 0x00006e0010107625 */ /* 0x000fe200078e0219 */
[----:B------:R-:W-:Y:S02]  /*22d0*/  MOV R19, UR10 ;  /* 0x0000000a00137c02 */ /* 0x000fe40008000f00 */
[----:B------:R-:W-:Y:S02]  /*22e0*/  MOV R3, c[0x0][0x1d8] ;  /* 0x0000760000037a02 */ /* 0x000fe40000000f00 */
[----:B------:R-:W-:Y:S01]  /*22f0*/  MOV R23, UR9 ;  /* 0x0000000900177c02 */ /* 0x000fe20008000f00 */
[----:B------:R1:W-:Y:S01]  /*2300*/  RED.E.ADD.F32.FTZ.RN.STRONG.GPU [R16.64], R12 ;  /* 0x0000000c1000798e */ /* 0x0003e2000c10e78c */
[----:B------:R-:W-:-:S02]  /*2310*/  LEA R18, P0, R19, R16, 0x2 ;  /* 0x0000001013127211 */ /* 0x000fc400078010ff */
[----:B------:R-:W-:Y:S02]  /*2320*/  MOV R21, c[0x0][0x1dc] ;  /* 0x0000770000157a02 */ /* 0x000fe40000000f00 */
        /* <DEDUP_REMOVED lines=8> */
.L_x_47:
[----:B------:R-:W-:Y:S05]  /*23b0*/  BSYNC B0 ;  /* 0x0000000000007941 */ /* 0x000fea0003800000 */
.L_x_46:
[----:B------:R-:W-:-:S06]  /*23c0*/  UISETP.GE.U32.AND UP0, UPT, UR5, 0x2, UPT ;  /* 0x000000020500788c */ /* 0x000fcc000bf06070 */
[----:B------:R-:W-:-:S13]  /*23d0*/  PLOP3.LUT P0, PT, PT, PT, UP0, 0x80, 0x0 ;  /* 0x000000000000781c */ /* 0x000fda0003f0f008 */
[----:B------:R-:W-:Y:S05]  /*23e0*/  @!P0 BRA `(.L_x_48) ;  /* 0x0000125000008947 */ /* 0x000fea0003800000 */
[----:B------:R-:W-:-:S05]  /*23f0*/  LOP3.LUT R3, R52, 0x1, RZ, 0xc0, !PT ;  /* 0x0000000134037812 */ /* 0x000fca00078ec0ff */
[----:B------:R-:W-:-:S04]  /*2400*/  IMAD R3, R3, c[0x0][0x10], RZ ;  /* 0x0000040003037a24 */ /* 0x000fc800078e02ff */
[C---:B-1----:R-:W-:Y:S01]  /*2410*/  IMAD R13, R3.reuse, c[0x0][0xc], RZ ;  /* 0x00000300030d7a24 */ /* 0x042fe200078e02ff */
[----:B------:R-:W-:-:S04]  /*2420*/  IADD3 R12, R3, R2, RZ ;  /* 0x00000002030c7210 */ /* 0x000fc80007ffe0ff */
[----:B------:R-:W-:Y:S01]  /*2430*/  SHF.L.U32 R14, R13, 0x1, RZ ;  /* 0x000000010d0e7819 */ /* 0x000fe200000006ff */
[----:B------:R-:W-:-:S04]  /*2440*/  IMAD.WIDE.U32 R12, R12, R25, c[0x0][0x1a8] ;  /* 0x00006a000c0c7625 */ /* 0x000fc800078e0019 */
[----:B------:R-:W-:Y:S01]  /*2450*/  IMAD.WIDE R14, R14, R25, c[0x0][0x1b0] ;  /* 0x00006c000e0e7625 */ /* 0x000fe200078e0219 */
[----:B------:R-:W-:Y:S05]  /*2460*/  @P3 BRA `(.L_x_49) ;  /* 0x0000019000003947 */ /* 0x000fea0003800000 */
[----:B------:R-:W1:Y:S01]  /*2470*/  S2UR UR4, SR_CTAID.Y ;  /* 0x00000000000479c3 */ /* 0x000e620000002600 */
[----:B------:R-:W2:Y:S01]  /*2480*/  S2R R18, SR_LANEID ;  /* 0x0000000000127919 */ /* 0x000ea20000000000 */
[----:B-1----:R-:W-:-:S05]  /*2490*/  MOV R2, UR4 ;  /* 0x0000000400027c02 */ /* 0x002fca0008000f00 */
[----:B------:R-:W-:-:S04]  /*24a0*/  IMAD R17, R55, c[0x0][0x10], R2 ;  /* 0x0000040037117a24 */ /* 0x000fc800078e0202 */
[----:B------:R-:W-:-:S05]  /*24b0*/  IMAD.WIDE.U32 R16, R17, 0x8, R14 ;  /* 0x0000000811107825 */ /* 0x000fca00078e000e */
[----:B------:R1:W-:Y:S01]  /*24c0*/  STG.E.64 [R16.64], R40 ;  /* 0x0000002810007986 */ /* 0x0003e2000c101b0c */
[----:B------:R-:W-:Y:S06]  /*24d0*/  MEMBAR.ALL.GPU ;  /* 0x0000000000007992 */ /* 0x000fec000000a000 */
[----:B--2---:R-:W-:Y:S01]  /*24e0*/  VOTEU.ANY UR4, UPT, PT ;  /* 0x0000000000047886 */ /* 0x004fe200038e0100 */
[----:B------:R-:W-:Y:S01]  /*24f0*/  LOP3.LUT P0, RZ, R52, 0x2, RZ, 0xc0, !PT ;  /* 0x0000000234ff7812 */ /* 0x000fe2000780c0ff */
[----:B------:R-:W-:Y:S01]  /*2500*/  UFLO.U32 UR15, UR4 ;  /* 0x00000004000f72bd */ /* 0x000fe200080e0000 */
[----:B------:R-:W-:Y:S01]  /*2510*/  MOV R3, 0x1 ;  /* 0x0000000100037802 */ /* 0x000fe20000000f00 */
[----:B------:R-:W-:Y:S01]  /*2520*/  UPOPC UR4, UR4 ;  /* 0x00000004000472bf */ /* 0x000fe20008000000 */
[----:B-1----:R-:W-:Y:S01]  /*2530*/  SEL R16, RZ, c[0x0][0xc], P0 ;  /* 0x00000300ff107a07 */ /* 0x002fe20000000000 */
[----:B------:R-:W-:-:S00]  /*2540*/  ERRBAR ;  /* 0x00000000000079ab */ /* 0x000fc00000000000 */
[----:B------:R-:W-:Y:S02]  /*2550*/  SEL R3, R3, 0xffffffff, !P0 ;  /* 0xffffffff03037807 */ /* 0x000fe40004000000 */
[----:B------:R-:W-:-:S02]  /*2560*/  ISETP.EQ.U32.AND P5, PT, R18, UR15, PT ;  /* 0x0000000f12007c0c */ /* 0x000fc4000bfa2070 */
[----:B------:R-:W-:Y:S01]  /*2570*/  ISETP.NE.AND P0, PT, R16, -0x1, PT ;  /* 0xffffffff1000780c */ /* 0x000fe20003f05270 */
[----:B------:R-:W-:-:S10]  /*2580*/  IMAD R3, R3, UR4, RZ ;  /* 0x0000000403037c24 */ /* 0x000fd4000f8e02ff */
[----:B------:R1:W-:Y:S02]  /*2590*/  @P5 RED.E.ADD.S32.STRONG.GPU [R12.64], R3 ;  /* 0x000000030c00598e */ /* 0x0003e4000c10e38c */
[----:B------:R-:W-:Y:S05]  /*25a0*/  @!P0 BRA `(.L_x_49) ;  /* 0x0000005000008947 */ /* 0x000fea0003800000 */
.L_x_50:
[----:B-1----:R-:W2:Y:S01]  /*25b0*/  LDG.E.STRONG.GPU R3, [R12.64] ;  /* 0x0000000c0c037981 */ /* 0x002ea2000c1ef900 */
[----:B------:R-:W-:Y:S01]  /*25c0*/  YIELD ;  /* 0x0000000000007946 */ /* 0x000fe20003800000 */
[----:B--2---:R-:W-:Y:S01]  /*25d0*/  ISETP.NE.AND P0, PT, R3, R16, PT ;  /* 0x000000100300720c */ /* 0x004fe20003f05270 */
[----:B------:R-:W-:-:S12]  /*25e0*/  CCTL.IVALL ;  /* 0x00000000ff00798f */ /* 0x000fd80002000000 */
[----:B------:R-:W-:Y:S05]  /*25f0*/  @P0 BRA `(.L_x_50) ;  /* 0xffffffb000000947 */ /* 0x000fea000383ffff */
.L_x_49:
[----:B------:R-:W-:Y:S01]  /*2600*/  ISETP.NE.AND P0, PT, RZ, c[0x0][0xc], PT ;  /* 0x00000300ff007a0c */ /* 0x000fe20003f05270 */
[----:B------:R-:W-:Y:S01]  /*2610*/  WARPSYNC 0xffffffff ;  /* 0xffffffff00007948 */ /* 0x000fe20003800000 */
[----:B------:R-:W-:Y:S11]  /*2620*/  BAR.SYNC.DEFER_BLOCKING 0x0 ;  /* 0x0000000000007b1d */ /* 0x000ff60000010000 */
[----:B------:R-:W-:Y:S05]  /*2630*/  @!P0 BRA `(.L_x_48) ;  /* 0x0000100000008947 */ /* 0x000fea0003800000 */
[----:B------:R-:W-:Y:S01]  /*2640*/  UIADD3 UR4, UR5, -0x1, URZ ;  /* 0xffffffff05047890 */ /* 0x000fe2000fffe03f */
[----:B-1----:R-:W-:-:S03]  /*2650*/  HFMA2.MMA R3, -RZ, RZ, 0, 0 ;  /* 0x00000000ff037435 */ /* 0x002fc600000001ff */
[----:B------:R-:W-:-:S06]  /*2660*/  UISETP.GE.U32.AND UP0, UPT, UR4, 0x3, UPT ;  /* 0x000000030400788c */ /* 0x000fcc000bf06070 */
[----:B------:R-:W-:-:S13]  /*2670*/  PLOP3.LUT P0, PT, PT, PT, UP0, 0x80, 0x0 ;  /* 0x000000000000781c */ /* 0x000fda0003f0f008 */
[----:B------:R-:W-:Y:S05]  /*2680*/  @!P0 BRA `(.L_x_51) ;  /* 0x00000de000008947 */ /* 0x000fea0003800000 */
[----:B------:R-:W-:Y:S01]  /*2690*/  ULOP3.LUT UR4, UR5, 0x3, URZ, 0xc0, !UPT ;  /* 0x0000000305047892 */ /* 0x000fe2000f8ec03f */
[----:B------:R-:W-:Y:S02]  /*26a0*/  MOV R3, RZ ;  /* 0x000000ff00037202 */ /* 0x000fe40000000f00 */
[----:B------:R-:W-:Y:S02]  /*26b0*/  ULDC UR5, c[0x0][0xc] ;  /* 0x0000030000057ab9 */ /* 0x000fe40000000800 */
[----:B------:R-:W-:-:S06]  /*26c0*/  UIADD3 UR4, -UR4, UR5, URZ ;  /* 0x0000000504047290 */ /* 0x000fcc000fffe13f */
[----:B------:R-:W-:-:S13]  /*26d0*/  ISETP.LT.AND P0, PT, RZ, UR4, PT ;  /* 0x00000004ff007c0c */ /* 0x000fda000bf01270 */
[----:B------:R-:W-:Y:S05]  /*26e0*/  @!P0 BRA `(.L_x_52) ;  /* 0x00000b9000008947 */ /* 0x000fea0003800000 */
[----:B------:R-:W-:Y:S01]  /*26f0*/  UISETP.GT.AND UP0, UPT, UR4, 0xc, UPT ;  /* 0x0000000c0400788c */ /* 0x000fe2000bf04270 */
[----:B------:R-:W-:-:S05]  /*2700*/  PLOP3.LUT P0, PT, PT, PT, PT, 0x80, 0x0 ;  /* 0x000000000000781c */ /* 0x000fca0003f0f070 */
[----:B------:R-:W-:-:S13]  /*2710*/  PLOP3.LUT P5, PT, PT, PT, UP0, 0x80, 0x0 ;  /* 0x000000000000781c */ /* 0x000fda0003faf008 */
[----:B------:R-:W-:Y:S05]  /*2720*/  @!P5 BRA `(.L_x_53) ;  /* 0x000007500000d947 */ /* 0x000fea0003800000 */
[----:B------:R-:W-:Y:S02]  /*2730*/  PLOP3.LUT P0, PT, PT, PT, PT, 0x8, 0x0 ;  /* 0x000000000000781c */ /* 0x000fe40003f0e170 */
.L_x_54:
[C---:B------:R-:W-:Y:S02]  /*2740*/  ISETP.EQ.OR P5, PT, R3.reuse, R55, P3 ;  /* 0x000000370300720c */ /* 0x040fe40001fa2670 */
[----:B------:R-:W-:-:S04]  /*2750*/  IADD3 R13, R3, 0x1, RZ ;  /* 0x00000001030d7810 */ /* 0x000fc80007ffe0ff */
[----:B------:R-:W-:-:S07]  /*2760*/  ISETP.EQ.OR P6, PT, R13, R55, P3 ;  /* 0x000000370d00720c */ /* 0x000fce0001fc2670 */
[----:B------:R-:W-:-:S04]  /*2770*/  @!P5 IMAD R17, R3, c[0x0][0x10], R2 ;  /* 0x000004000311da24 */ /* 0x000fc800078e0202 */
[----:B------:R-:W-:-:S04]  /*2780*/  @!P5 IMAD.WIDE.U32 R16, R17, 0x8, R14 ;  /* 0x000000081110d825 */ /* 0x000fc800078e000e */
[----:B------:R-:W-:Y:S02]  /*2790*/  @!P6 IMAD R13, R13, c[0x0][0x10], R2 ;  /* 0x000004000d0dea24 */ /* 0x000fe400078e0202 */
[----:B------:R-:W2:Y:S02]  /*27a0*/  @!P5 LDG.E.64 R16, [R16.64] ;  /* 0x0000000c1010d981 */ /* 0x000ea4000c1e1b00 */
[----:B------:R-:W-:-:S06]  /*27b0*/  @!P6 IMAD.WIDE.U32 R12, R13, 0x8, R14 ;  /* 0x000000080d0ce825 */ /* 0x000fcc00078e000e */
[----:B------:R-:W3:Y:S01]  /*27c0*/  @!P6 LDG.E.64 R12, [R12.64] ;  /* 0x0000000c0c0ce981 */ /* 0x000ee2000c1e1b00 */
[C---:B------:R-:W-:Y:S02]  /*27d0*/  IADD3 R18, R3.reuse, 0x2, RZ ;  /* 0x0000000203127810 */ /* 0x040fe40007ffe0ff */
[----:B------:R-:W-:Y:S01]  /*27e0*/  IADD3 R19, R3, 0x3, RZ ;  /* 0x0000000303137810 */ /* 0x000fe20007ffe0ff */
[----:B0-2---:R-:W-:Y:S02]  /*27f0*/  @!P5 FADD.FTZ R40, R40, R16 ;  /* 0x000000102828d221 */ /* 0x005fe40000010000 */
[----:B------:R-:W-:Y:S01]  /*2800*/  @!P5 FADD.FTZ R41, R41, R17 ;  /* 0x000000112929d221 */ /* 0x000fe20000010000 */
[-C--:B------:R-:W-:Y:S01]  /*2810*/  ISETP.EQ.OR P5, PT, R18, R55.reuse, P3 ;  /* 0x000000371200720c */ /* 0x080fe20001fa2670 */
[----:B---3--:R-:W-:Y:S02]  /*2820*/  @!P6 FADD.FTZ R40, R40, R12 ;  /* 0x0000000c2828e221 */ /* 0x008fe40000010000 */
[----:B------:R-:W-:Y:S01]  /*2830*/  @!P6 FADD.FTZ R41, R41, R13 ;  /* 0x0000000d2929e221 */ /* 0x000fe20000010000 */
[----:B------:R-:W-:-:S09]  /*2840*/  ISETP.EQ.OR P6, PT, R19, R55, P3 ;  /* 0x000000371300720c */ /* 0x000fd20001fc2670 */
        /* <DEDUP_REMOVED lines=8> */
[----:B--2---:R-:W-:Y:S02]  /*28d0*/  @!P5 FADD.FTZ R40, R40, R16 ;  /* 0x000000102828d221 */ /* 0x004fe40000010000 */
        /* <DEDUP_REMOVED lines=81> */
[----:B------:R-:W-:Y:S01]  /*2df0*/  UIADD3 UR4, UR4, -0x10, URZ ;  /* 0xfffffff004047890 */ /* 0x000fe2000fffe03f */
[----:B------:R-:W-:-:S03]  /*2e00*/  IADD3 R3, R3, 0x10, RZ ;  /* 0x0000001003037810 */ /* 0x000fc60007ffe0ff */
[----:B------:R-:W-:Y:S01]  /*2e10*/  UISETP.GT.AND UP0, UPT, UR4, 0xc, UPT ;  /* 0x0000000c0400788c */ /* 0x000fe2000bf04270 */
[----:B--2---:R-:W-:Y:S02]  /*2e20*/  @!P5 FADD.FTZ R40, R40, R16 ;  /* 0x000000102828d221 */ /* 0x004fe40000010000 */
[----:B------:R-:W-:-:S03]  /*2e30*/  @!P5 FADD.FTZ R41, R41, R17 ;  /* 0x000000112929d221 */ /* 0x000fc60000010000 */
[----:B------:R-:W-:Y:S01]  /*2e40*/  PLOP3.LUT P5, PT, PT, PT, UP0, 0x80, 0x0 ;  /* 0x000000000000781c */ /* 0x000fe20003faf008 */
[----:B---3--:R-:W-:Y:S02]  /*2e50*/  @!P6 FADD.FTZ R40, R40, R12 ;  /* 0x0000000c2828e221 */ /* 0x008fe40000010000 */
[----:B------:R-:W-:-:S10]  /*2e60*/  @!P6 FADD.FTZ R41, R41, R13 ;  /* 0x0000000d2929e221 */ /* 0x000fd40000010000 */
[----:B------:R-:W-:Y:S05]  /*2e70*/  @P5 BRA `(.L_x_54) ;  /* 0xfffff8c000005947 */ /* 0x000fea000383ffff */
.L_x_53:
[----:B------:R-:W-:-:S06]  /*2e80*/  UISETP.GT.AND UP0, UPT, UR4, 0x4, UPT ;  /* 0x000000040400788c */ /* 0x000fcc000bf04270 */
[----:B------:R-:W-:-:S13]  /*2e90*/  PLOP3.LUT P5, PT, PT, PT, UP0, 0x80, 0x0 ;  /* 0x000000000000781c */ /* 0x000fda0003faf008 */
[----:B------:R-:W-:Y:S05]  /*2ea0*/  @!P5 BRA `(.L_x_55) ;  /* 0x000003b00000d947 */ /* 0x000fea0003800000 */
        /* <DEDUP_REMOVED lines=10> */
[----:B------:R-:W-:Y:S02]  /*2f50*/  IADD3 R18, R3, 0x3, RZ ;  /* 0x0000000303127810 */ /* 0x000fe40007ffe0ff */
[----:B------:R-:W-:Y:S02]  /*2f60*/  ISETP.EQ.OR P0, PT, R19, R55, P3 ;  /* 0x000000371300720c */ /* 0x000fe40001f02670 */
[----:B------:R-:W-:-:S11]  /*2f70*/  IADD3 R3, R3, 0x4, RZ ;  /* 0x0000000403037810 */ /* 0x000fd60007ffe0ff */
[----:B------:R-:W-:Y:S02]  /*2f80*/  @!P0 IMAD R19, R19, c[0x0][0x10], R2 ;  /* 0x0000040013138a24 */ /* 0x000fe400078e0202 */
[----:B0-2---:R-:W-:Y:S02]  /*2f90*/  @!P6 FADD.FTZ R40, R40, R16 ;  /* 0x000000102828e221 */ /* 0x005fe40000010000 */
[----:B------:R-:W-:Y:S01]  /*2fa0*/  @!P6 FADD.FTZ R41, R41, R17 ;  /* 0x000000112929e221 */ /* 0x000fe20000010000 */
[-C--:B------:R-:W-:Y:S01]  /*2fb0*/  ISETP.EQ.OR P6, PT, R18, R55.reuse, P3 ;  /* 0x000000371200720c */ /* 0x080fe20001fc2670 */
[----:B---3--:R-:W-:Y:S02]  /*2fc0*/  @!P5 FADD.FTZ R40, R40, R12 ;  /* 0x0000000c2828d221 */ /* 0x008fe40000010000 */
[----:B------:R-:W-:Y:S01]  /*2fd0*/  @!P5 FADD.FTZ R41, R41, R13 ;  /* 0x0000000d2929d221 */ /* 0x000fe20000010000 */
[----:B------:R-:W-:-:S09]  /*2fe0*/  ISETP.EQ.OR P5, PT, R3, R55, P3 ;  /* 0x000000370300720c */ /* 0x000fd20001fa2670 */
[----:B------:R-:W-:Y:S02]  /*2ff0*/  @!P6 IMAD R17, R18, c[0x0][0x10], R2 ;  /* 0x000004001211ea24 */ /* 0x000fe400078e0202 */
[----:B------:R-:W-:-:S04]  /*3000*/  @!P0 IMAD.WIDE.U32 R18, R19, 0x8, R14 ;  /* 0x0000000813128825 */ /* 0x000fc800078e000e */
[----:B------:R-:W-:Y:S02]  /*3010*/  @!P6 IMAD.WIDE.U32 R16, R17, 0x8, R14 ;  /* 0x000000081110e825 */ /* 0x000fe400078e000e */
[----:B------:R-:W2:Y:S02]  /*3020*/  @!P0 LDG.E.64 R18, [R18.64] ;  /* 0x0000000c12128981 */ /* 0x000ea4000c1e1b00 */
        /* <DEDUP_REMOVED lines=12> */
[-C--:B------:R-:W-:Y:S01]  /*30f0*/  ISETP.EQ.OR P6, PT, R21, R55.reuse, P3 ;  /* 0x000000371500720c */ /* 0x080fe20001fc2670 */
[----:B----4-:R-:W-:Y:S02]  /*3100*/  @!P5 FADD.FTZ R40, R40, R12 ;  /* 0x0000000c2828d221 */ /* 0x010fe40000010000 */
[----:B------:R-:W-:Y:S01]  /*3110*/  @!P5 FADD.FTZ R41, R41, R13 ;  /* 0x0000000d2929d221 */ /* 0x000fe20000010000 */
[----:B------:R-:W-:-:S05]  /*3120*/  ISETP.EQ.OR P5, PT, R22, R55, P3 ;  /* 0x000000371600720c */ /* 0x000fca0001fa2670 */
[----:B------:R-:W-:-:S04]  /*3130*/  @!P0 IMAD R19, R20, c[0x0][0x10], R2 ;  /* 0x0000040014138a24 */ /* 0x000fc800078e0202 */
        /* <DEDUP_REMOVED lines=18> */
.L_x_55:
[----:B------:R-:W-:-:S13]  /*3260*/  ISETP.NE.OR P0, PT, RZ, UR4, P0 ;  /* 0x00000004ff007c0c */ /* 0x000fda0008705670 */
[----:B------:R-:W-:Y:S05]  /*3270*/  @!P0 BRA `(.L_x_51) ;  /* 0x000001f000008947 */ /* 0x000fea0003800000 */
.L_x_52:
[----:B------:R-:W-:-:S13]  /*3280*/  ISETP.EQ.OR P6, PT, R3, R55, P3 ;  /* 0x000000370300720c */ /* 0x000fda0001fc2670 */
[----:B------:R-:W-:-:S04]  /*3290*/  @!P6 IMAD R13, R3, c[0x0][0x10], R2 ;  /* 0x00000400030dea24 */ /* 0x000fc800078e0202 */
[----:B------:R-:W-:-:S06]  /*32a0*/  @!P6 IMAD.WIDE.U32 R12, R13, 0x8, R14 ;  /* 0x000000080d0ce825 */ /* 0x000fcc00078e000e */
[----:B------:R-:W2:Y:S01]  /*32b0*/  @!P6 LDG.E.64 R12, [R12.64] ;  /* 0x0000000c0c0ce981 */ /* 0x000ea2000c1e1b00 */
[C---:B------:R-:W-:Y:S02]  /*32c0*/  IADD3 R17, R3.reuse, 0x1, RZ ;  /* 0x0000000103117810 */ /* 0x040fe40007ffe0ff */
[----:B------:R-:W-:Y:S02]  /*32d0*/  IADD3 R19, R3, 0x2, RZ ;  /* 0x0000000203137810 */ /* 0x000fe40007ffe0ff */
[-C--:B------:R-:W-:Y:S02]  /*32e0*/  ISETP.EQ.OR P0, PT, R17, R55.reuse, P3 ;  /* 0x000000371100720c */ /* 0x080fe40001f02670 */
[----:B------:R-:W-:Y:S02]  /*32f0*/  IADD3 R16, R3, 0x3, RZ ;  /* 0x0000000303107810 */ /* 0x000fe40007ffe0ff */
[----:B------:R-:W-:-:S09]  /*3300*/  ISETP.EQ.OR P5, PT, R19, R55, P3 ;  /* 0x000000371300720c */ /* 0x000fd20001fa2670 */
[----:B------:R-:W-:-:S04]  /*3310*/  @!P0 IMAD R17, R17, c[0x0][0x10], R2 ;  /* 0x0000040011118a24 */ /* 0x000fc800078e0202 */
[----:B------:R-:W-:-:S04]  /*3320*/  @!P5 IMAD R19, R19, c[0x0][0x10], R2 ;  /* 0x000004001313da24 */ /* 0x000fc800078e0202 */
[----:B------:R-:W-:-:S06]  /*3330*/  @!P5 IMAD.WIDE.U32 R18, R19, 0x8, R14 ;  /* 0x000000081312d825 */ /* 0x000fcc00078e000e */
[----:B------:R-:W3:Y:S01]  /*3340*/  @!P5 LDG.E.64 R18, [R18.64] ;  /* 0x0000000c1212d981 */ /* 0x000ee2000c1e1b00 */
[----:B0-2---:R-:W-:Y:S02]  /*3350*/  @!P6 FADD.FTZ R40, R40, R12 ;  /* 0x0000000c2828e221 */ /* 0x005fe40000010000 */
[----:B------:R-:W-:Y:S01]  /*3360*/  @!P6 FADD.FTZ R41, R41, R13 ;  /* 0x0000000d2929e221 */ /* 0x000fe20000010000 */
[----:B------:R-:W-:Y:S01]  /*3370*/  ISETP.EQ.OR P6, PT, R16, R55, P3 ;  /* 0x000000371000720c */ /* 0x000fe20001fc2670 */
[----:B------:R-:W-:-:S06]  /*3380*/  @!P0 IMAD.WIDE.U32 R12, R17, 0x8, R14 ;  /* 0x00000008110c8825 */ /* 0x000fcc00078e000e */
[----:B------:R-:W2:Y:S06]  /*3390*/  @!P0 LDG.E.64 R12, [R12.64] ;  /* 0x0000000c0c0c8981 */ /* 0x000eac000c1e1b00 */
[----:B------:R-:W-:-:S04]  /*33a0*/  @!P6 IMAD R17, R16, c[0x0][0x10], R2 ;  /* 0x000004001011ea24 */ /* 0x000fc800078e0202 */
[----:B------:R-:W-:-:S06]  /*33b0*/  @!P6 IMAD.WIDE.U32 R16, R17, 0x8, R14 ;  /* 0x000000081110e825 */ /* 0x000fcc00078e000e */
[----:B------:R-:W4:Y:S01]  /*33c0*/  @!P6 LDG.E.64 R16, [R16.64] ;  /* 0x0000000c1010e981 */ /* 0x000f22000c1e1b00 */
[----:B------:R-:W-:Y:S01]  /*33d0*/  UIADD3 UR4, UR4, -0x4, URZ ;  /* 0xfffffffc04047890 */ /* 0x000fe2000fffe03f */
[----:B------:R-:W-:Y:S01]  /*33e0*/  IADD3 R3, R3, 0x4, RZ ;  /* 0x0000000403037810 */ /* 0x000fe20007ffe0ff */
[----:B--2---:R-:W-:Y:S02]  /*33f0*/  @!P0 FADD.FTZ R40, R40, R12 ;  /* 0x0000000c28288221 */ /* 0x004fe40000010000 */
[----:B------:R-:W-:Y:S02]  /*3400*/  @!P0 FADD.FTZ R41, R41, R13 ;  /* 0x0000000d29298221 */ /* 0x000fe40000010000 */
[----:B------:R-:W-:Y:S01]  /*3410*/  ISETP.NE.AND P0, PT, RZ, UR4, PT ;  /* 0x00000004ff007c0c */ /* 0x000fe2000bf05270 */
[----:B---3--:R-:W-:Y:S02]  /*3420*/  @!P5 FADD.FTZ R40, R40, R18 ;  /* 0x000000122828d221 */ /* 0x008fe40000010000 */
[----:B------:R-:W-:-:S02]  /*3430*/  @!P5 FADD.FTZ R41, R41, R19 ;  /* 0x000000132929d221 */ /* 0x000fc40000010000 */
[----:B----4-:R-:W-:Y:S02]  /*3440*/  @!P6 FADD.FTZ R40, R40, R16 ;  /* 0x000000102828e221 */ /* 0x010fe40000010000 */
[----:B------:R-:W-:-:S06]  /*3450*/  @!P6 FADD.FTZ R41, R41, R17 ;  /* 0x000000112929e221 */ /* 0x000fcc0000010000 */
[----:B------:R-:W-:Y:S05]  /*3460*/  @P0 BRA `(.L_x_52) ;  /* 0xfffffe1000000947 */ /* 0x000fea000383ffff */
.L_x_51:
[----:B------:R-:W-:-:S04]  /*3470*/  MOV R16, c[0x0][0xc] ;  /* 0x0000030000107a02 */ /* 0x000fc80000000f00 */
[----:B------:R-:W-:-:S13]  /*3480*/  LOP3.LUT P0, R16, R16, 0x3, RZ, 0xc0, !PT ;  /* 0x0000000310107812 */ /* 0x000fda000780c0ff */
[----:B------:R-:W-:Y:S05]  /*3490*/  @!P0 BRA `(.L_x_48) ;  /* 0x000001a000008947 */ /* 0x000fea0003800000 */
[----:B------:R-:W-:Y:S01]  /*34a0*/  ISETP.EQ.OR P0, PT, R3, R55, P3 ;  /* 0x000000370300720c */ /* 0x000fe20001f02670 */
[----:B------:R-:W-:Y:S01]  /*34b0*/  BSSY B0, `(.L_x_56) ;  /* 0x0000008000007945 */ /* 0x000fe20003800000 */
[----:B------:R-:W-:-:S11]  /*34c0*/  ISETP.NE.AND P5, PT, R16, 0x1, PT ;  /* 0x000000011000780c */ /* 0x000fd60003fa5270 */
[----:B------:R-:W-:Y:S05]  /*34d0*/  @P0 BRA `(.L_x_57) ;  /* 0x0000005000000947 */ /* 0x000fea0003800000 */
[----:B------:R-:W-:-:S04]  /*34e0*/  IMAD R13, R3, c[0x0][0x10], R2 ;  /* 0x00000400030d7a24 */ /* 0x000fc800078e0202 */
[----:B------:R-:W-:-:S06]  /*34f0*/  IMAD.WIDE.U32 R12, R13, 0x8, R14 ;  /* 0x000000080d0c7825 */ /* 0x000fcc00078e000e */
[----:B------:R-:W2:Y:S02]  /*3500*/  LDG.E.64 R12, [R12.64] ;  /* 0x0000000c0c0c7981 */ /* 0x000ea4000c1e1b00 */
[----:B0-2---:R-:W-:Y:S02]  /*3510*/  FADD.FTZ R40, R40, R12 ;  /* 0x0000000c28287221 */ /* 0x005fe40000010000 */
[----:B------:R-:W-:Y:S02]  /*3520*/  FADD.FTZ R41, R41, R13 ;  /* 0x0000000d29297221 */ /* 0x000fe40000010000 */
.L_x_57:
[----:B------:R-:W-:Y:S05]  /*3530*/  BSYNC B0 ;  /* 0x0000000000007941 */ /* 0x000fea0003800000 */
.L_x_56:
[----:B------:R-:W-:Y:S05]  /*3540*/  @!P5 BRA `(.L_x_48) ;  /* 0x000000f00000d947 */ /* 0x000fea0003800000 */
[C---:B------:R-:W-:Y:S02]  /*3550*/  IADD3 R12, R3.reuse, 0x2, RZ ;  /* 0x00000002030c7810 */ /* 0x040fe40007ffe0ff */
[----:B------:R-:W-:Y:S02]  /*3560*/  IADD3 R3, R3, 0x1, RZ ;  /* 0x0000000103037810 */ /* 0x000fe40007ffe0ff */
[-C--:B------:R-:W-:Y:S02]  /*3570*/  ISETP.EQ.OR P0, PT, R12, R55.reuse, P3 ;  /* 0x000000370c00720c */ /* 0x080fe40001f02670 */
[----:B------:R-:W-:-:S02]  /*3580*/  ISETP.EQ.OR P5, PT, R3, R55, P3 ;  /* 0x000000370300720c */ /* 0x000fc40001fa2670 */
[----:B------:R-:W-:-:S11]  /*3590*/  ISETP.EQ.OR P0, PT, R16, 0x2, P0 ;  /* 0x000000021000780c */ /* 0x000fd60000702670 */
[--C-:B------:R-:W-:Y:S02]  /*35a0*/  @!P5 IMAD R13, R3, c[0x0][0x10], R2.reuse ;  /* 0x00000400030dda24 */ /* 0x100fe400078e0202 */
[----:B------:R-:W-:Y:S02]  /*35b0*/  @!P0 IMAD R3, R12, c[0x0][0x10], R2 ;  /* 0x000004000c038a24 */ /* 0x000fe400078e0202 */
[----:B------:R-:W-:-:S04]  /*35c0*/  @!P5 IMAD.WIDE.U32 R12, R13, 0x8, R14 ;  /* 0x000000080d0cd825 */ /* 0x000fc800078e000e */
[----:B------:R-:W-:Y:S02]  /*35d0*/  @!P0 IMAD.WIDE.U32 R14, R3, 0x8, R14 ;  /* 0x00000008030e8825 */ /* 0x000fe400078e000e */
[----:B------:R-:W2:Y:S04]  /*35e0*/  @!P5 LDG.E.64 R12, [R12.64] ;  /* 0x0000000c0c0cd981 */ /* 0x000ea8000c1e1b00 */
[----:B------:R-:W3:Y:S01]  /*35f0*/  @!P0 LDG.E.64 R14, [R14.64] ;  /* 0x0000000c0e0e8981 */ /* 0x000ee2000c1e1b00 */
[----:B0-2---:R-:W-:Y:S02]  /*3600*/  @!P5 FADD.FTZ R40, R40, R12 ;  /* 0x0000000c2828d221 */ /* 0x005fe40000010000 */
[----:B------:R-:W-:Y:S02]  /*3610*/  @!P5 FADD.FTZ R41, R41, R13 ;  /* 0x0000000d2929d221 */ /* 0x000fe40000010000 */
[----:B---3--:R-:W-:-:S02]  /*3620*/  @!P0 FADD.FTZ R40, R40, R14 ;  /* 0x0000000e28288221 */ /* 0x008fc40000010000 */
[----:B------:R-:W-:-:S05]  /*3630*/  @!P0 FADD.FTZ R41, R41, R15 ;  /* 0x0000000f29298221 */ /* 0x000fca0000010000 */
.L_x_48:
[----:B------:R-:W-:Y:S01]  /*3640*/  @!P3 STS.64 [0x50], R40 ;  /* 0x00005028ff00b388 */ /* 0x000fe20000000a00 */
[----:B-1----:R-:W-:-:S03]  /*3650*/  SHF.R.U32.HI R14, RZ, 0x3, R0 ;  /* 0x00000003ff0e7819 */ /* 0x002fc60000011600 */
[----:B------:R-:W-:Y:S02]  /*3660*/  BAR.SYNC.DEFER_BLOCKING 0x0 ;  /* 0x0000000000007b1d */ /* 0x000fe40000010000 */
[----:B------:R-:W-:-:S05]  /*3670*/  IMAD R14, R55, c[0x0][0x1fc], R14 ;  /* 0x00007f00370e7a24 */ /* 0x000fca00078e020e */
[C---:B------:R-:W-:Y:S02]  /*3680*/  IADD3 R3, R14.reuse, 0x40, RZ ;  /* 0x000000400e037810 */ /* 0x040fe40007ffe0ff */
[----:B------:R-:W-:Y:S02]  /*3690*/  IADD3 R14, R14, 0x60, RZ ;  /* 0x000000600e0e7810 */ /* 0x000fe40007ffe0ff */
[----:B------:R-:W-:Y:S02]  /*36a0*/  ISETP.GE.U32.AND P0, PT, R3, c[0x0][0x1e0], PT ;  /* 0x0000780003007a0c */ /* 0x000fe40003f06070 */
[----:B------:R-:W-:Y:S02]  /*36b0*/  SHF.R.S32.HI R3, RZ, 0x1f, R3 ;  /* 0x0000001fff037819 */ /* 0x000fe40000011403 */
[----:B------:R-:W-:Y:S02]  /*36c0*/  ISETP.GE.U32.AND P3, PT, R14, c[0x0][0x1e0], PT ;  /* 0x000078000e007a0c */ /* 0x000fe40003f66070 */
[----:B------:R-:W-:-:S02]  /*36d0*/  ISETP.GE.AND.EX P0, PT, R3, c[0x0][0x1e4], PT, P0 ;  /* 0x0000790003007a0c */ /* 0x000fc40003f06300 */
[----:B------:R-:W-:-:S04]  /*36e0*/  SHF.R.S32.HI R14, RZ, 0x1f, R14 ;  /* 0x0000001fff0e7819 */ /* 0x000fc8000001140e */
[----:B------:R-:W-:Y:S01]  /*36f0*/  ISETP.GE.AND.EX P3, PT, R14, c[0x0][0x1e4], PT, P3 ;  /* 0x000079000e007a0c */ /* 0x000fe20003f66330 */
[----:B------:R-:W1:Y:S01]  /*3700*/  LDS.64 R12, [0x50] ;  /* 0x00005000ff0c7984 */ /* 0x000e620000000a00 */
[----:B------:R-:W-:Y:S01]  /*3710*/  PRMT R14, RZ, 0x7610, R49 ;  /* 0x00007610ff0e7816 */ /* 0x000fe20000000031 */
[----:B-1----:R-:W-:Y:S02]  /*3720*/  FMUL.FTZ R3, R12, c[0x0][0x20c] ;  /* 0x000083000c037a20 */ /* 0x002fe40000410000 */
[----:B------:R-:W-:Y:S01]  /*3730*/  FMUL.FTZ R12, R13, c[0x0][0x20c] ;  /* 0x000083000d0c7a20 */ /* 0x000fe20000410000 */
[--C-:B------:R-:W-:Y:S02]  /*3740*/  PRMT R13, RZ, 0x5410, R44.reuse ;  /* 0x00005410ff0d7816 */ /* 0x100fe4000000002c */
[----:B------:R-:W-:-:S03]  /*3750*/  PRMT R44, RZ, 0x7610, R44 ;  /* 0x00007610ff2c7816 */ /* 0x000fc6000000002c */
[----:B------:R-:W-:Y:S01]  /*3760*/  FADD.FTZ R15, R13, -UR17 ;  /* 0x800000110d0f7e21 */ /* 0x000fe20008010000 */
[----:B------:R-:W-:Y:S01]  /*3770*/  PRMT R13, RZ, 0x5410, R49 ;  /* 0x00005410ff0d7816 */ /* 0x000fe20000000031 */
[----:B------:R-:W-:Y:S02]  /*3780*/  FADD.FTZ R44, R44, -UR17 ;  /* 0x800000112c2c7e21 */ /* 0x000fe40008010000 */
[----:B------:R-:W-:Y:S02]  /*3790*/  FMUL.FTZ R25, R15, UR11 ;  /* 0x0000000b0f197c20 */ /* 0x000fe40008410000 */
[----:B------:R-:W-:Y:S01]  /*37a0*/  FMUL.FTZ R44, R44, UR11 ;  /* 0x0000000b2c2c7c20 */ /* 0x000fe20008410000 */
[----:B------:R-:W-:Y:S05]  /*37b0*/  @!P4 BRA `(.L_x_58) ;  /* 0x000001200000c947 */ /* 0x000fea0003800000 */
[----:B------:R-:W-:Y:S02]  /*37c0*/  FFMA.FTZ R15, R25, R8, R10 ;  /* 0x00000008190f7223 */ /* 0x000fe4000001000a */
[----:B------:R-:W-:Y:S02]  /*37d0*/  FFMA.FTZ R16, R44, R9, R11 ;  /* 0x000000092c107223 */ /* 0x000fe4000001000b */
[----:B------:R-:W-:-:S02]  /*37e0*/  FMUL.FTZ R17, R15, -1.4426950216293334961 ;  /* 0xbfb8aa3b0f117820 */ /* 0x000fc40000410000 */
[----:B------:R-:W-:-:S04]  /*37f0*/  FMUL.FTZ R19, R16, -1.4426950216293334961 ;  /* 0xbfb8aa3b10137820 */ /* 0x000fc80000410000 */
[----:B------:R-:W1:Y:S08]  /*3800*/  MUFU.EX2 R17, R17 ;  /* 0x0000001100117308 */ /* 0x000e700000000800 */
[----:B------:R-:W2:Y:S01]  /*3810*/  MUFU.EX2 R19, R19 ;  /* 0x0000001300137308 */ /* 0x000ea20000000800 */
[----:B-1----:R-:W-:-:S07]  /*3820*/  FADD.FTZ R18, R17, 1 ;  /* 0x3f80000011127421 */ /* 0x002fce0000010000 */
[----:B------:R-:W1:Y:S01]  /*3830*/  MUFU.RCP R18, R18 ;  /* 0x0000001200127308 */ /* 0x000e620000001000 */
[----:B--2---:R-:W-:-:S07]  /*3840*/  FADD.FTZ R20, R19, 1 ;  /* 0x3f80000013147421 */ /* 0x004fce0000010000 */
[----:B------:R-:W2:Y:S01]  /*3850*/  MUFU.RCP R21, R20 ;  /* 0x0000001400157308 */ /* 0x000ea20000001000 */
[----:B-1----:R-:W-:Y:S02]  /*3860*/  FADD.FTZ R22, -R18, 1 ;  /* 0x3f80000012167421 */ /* 0x002fe40000010100 */
[----:B------:R-:W-:Y:S02]  /*3870*/  FMUL.FTZ R13, R13, R18 ;  /* 0x000000120d0d7220 */ /* 0x000fe40000410000 */
[----:B------:R-:W-:Y:S02]  /*3880*/  FFMA.FTZ R22, R15, R22, 1 ;  /* 0x3f8000000f167423 */ /* 0x000fe40000010016 */
[----:B--2---:R-:W-:Y:S02]  /*3890*/  FADD.FTZ R23, -R21, 1 ;  /* 0x3f80000015177421 */ /* 0x004fe40000010100 */
[----:B------:R-:W-:Y:S02]  /*38a0*/  FMUL.FTZ R14, R14, R21 ;  /* 0x000000150e0e7220 */ /* 0x000fe40000410000 */
[----:B------:R-:W-:-:S02]  /*38b0*/  FFMA.FTZ R23, R16, R23, 1 ;  /* 0x3f80000010177423 */ /* 0x000fc40000010017 */
[----:B------:R-:W-:Y:S02]  /*38c0*/  FMUL.FTZ R13, R13, R22 ;  /* 0x000000160d0d7220 */ /* 0x000fe40000410000 */
[----:B------:R-:W-:Y:S02]  /*38d0*/  FMUL.FTZ R14, R14, R23 ;  /* 0x000000170e0e7220 */ /* 0x000fe40000410000 */
.L_x_58:
        /* <DEDUP_REMOVED lines=11> */
[----:B------:R-:W-:Y:S02]  /*3990*/  IMAD R17, R50, c[0x0][0x1dc], R17 ;  /* 0x0000770032117a24 */ /* 0x000fe400078e0211 */
[----:B------:R-:W-:Y:S01]  /*39a0*/  FMUL.FTZ R13, R16, UR11 ;  /* 0x0000000b100d7c20 */ /* 0x000fe20008410000 */
[C---:B------:R-:W-:Y:S02]  /*39b0*/  LEA R16, P5, R14.reuse, c[0x0][0x160], 0x1 ;  /* 0x000058000e107a11 */ /* 0x040fe400078a08ff */
[----:B------:R-:W-:Y:S02]  /*39c0*/  IADD3 R17, R15, R17, RZ ;  /* 0x000000110f117210 */ /* 0x000fe40007ffe0ff */
[----:B------:R-:W-:Y:S02]  /*39d0*/  F2FP.BF16.PACK_AB R13, R13, R18 ;  /* 0x000000120d0d723e */ /* 0x000fe400000010ff */
[----:B------:R-:W-:-:S05]  /*39e0*/  LEA.HI.X R17, R14, c[0x0][0x164], R17, 0x1, P5 ;  /* 0x000059000e117a11 */ /* 0x000fca00028f0c11 */
[----:B------:R1:W-:Y:S02]  /*39f0*/  STG.E [R16.64], R13 ;  /* 0x0000000d10007986 */ /* 0x0003e4000c10190c */
.L_x_60:
[----:B------:R-:W-:Y:S05]  /*3a00*/  BSYNC B0 ;  /* 0x0000000000007941 */ /* 0x000fea0003800000 */
.L_x_59:
[--C-:B-1----:R-:W-:Y:S02]  /*3a10*/  PRMT R13, RZ, 0x5410, R45.reuse ;  /* 0x00005410ff0d7816 */ /* 0x102fe4000000002d */
[----:B------:R-:W-:-:S03]  /*3a20*/  PRMT R45, RZ, 0x7610, R45 ;  /* 0x00007610ff2d7816 */ /* 0x000fc6000000002d */
        /* <DEDUP_REMOVED lines=25> */
.L_x_61:
        /* <DEDUP_REMOVED lines=18> */
.L_x_63:
[----:B------:R-:W-:Y:S05]  /*3ce0*/  BSYNC B0 ;  /* 0x0000000000007941 */ /* 0x000fea0003800000 */
.L_x_62:
[--C-:B-1----:R-:W-:Y:S02]  /*3cf0*/  PRMT R13, RZ, 0x5410, R42.reuse ;  /* 0x00005410ff0d7816 */ /* 0x102fe4000000002a */
[----:B------:R-:W-:Y:S02]  /*3d00*/  PRMT R42, RZ, 0x7610, R42 ;  /* 0x00007610ff2a7816 */ /* 0x000fe4000000002a */
[C---:B------:R-:W-:Y:S01]  /*3d10*/  ISETP.LT.U32.AND P0, PT, R0.reuse, 0x100, !P0 ;  /* 0x000001000000780c */ /* 0x040fe20004701070 */
[----:B------:R-:W-:Y:S01]  /*3d20*/  FADD.FTZ R16, R13, -UR17 ;  /* 0x800000110d107e21 */ /* 0x000fe20008010000 */
[----:B------:R-:W-:Y:S01]  /*3d30*/  ISETP.LT.U32.AND P3, PT, R0, 0x100, !P3 ;  /* 0x000001000000780c */ /* 0x000fe20005f61070 */
[----:B------:R-:W-:Y:S01]  /*3d40*/  FADD.FTZ R42, R42, -UR17 ;  /* 0x800000112a2a7e21 */ /* 0x000fe20008010000 */
[--C-:B------:R-:W-:Y:S01]  /*3d50*/  PRMT R15, RZ, 0x5410, R47.reuse ;  /* 0x00005410ff0f7816 */ /* 0x100fe2000000002f */
[----:B------:R-:W-:Y:S01]  /*3d60*/  FMUL.FTZ R27, R16, UR11 ;  /* 0x0000000b101b7c20 */ /* 0x000fe20008410000 */
[----:B------:R-:W-:Y:S01]  /*3d70*/  PRMT R14, RZ, 0x7610, R47 ;  /* 0x00007610ff0e7816 */ /* 0x000fe2000000002f */
[----:B------:R-:W-:Y:S01]  /*3d80*/  FMUL.FTZ R42, R42, UR11 ;  /* 0x0000000b2a2a7c20 */ /* 0x000fe20008410000 */
[----:B------:R-:W-:Y:S01]  /*3d90*/  PRMT R13, RZ, 0x5410, R43 ;  /* 0x00005410ff0d7816 */ /* 0x000fe2000000002b */
[----:B------:R-:W-:Y:S05]  /*3da0*/  @!P4 BRA `(.L_x_64) ;  /* 0x000001200000c947 */ /* 0x000fea0003800000 */
[----:B------:R-:W-:Y:S02]  /*3db0*/  FFMA.FTZ R16, R27, R8, R10 ;  /* 0x000000081b107223 */ /* 0x000fe4000001000a */
[----:B------:R-:W-:-:S02]  /*3dc0*/  FFMA.FTZ R17, R42, R9, R11 ;  /* 0x000000092a117223 */ /* 0x000fc4000001000b */
[----:B------:R-:W-:Y:S02]  /*3dd0*/  FMUL.FTZ R18, R16, -1.4426950216293334961 ;  /* 0xbfb8aa3b10127820 */ /* 0x000fe40000410000 */
        /* <DEDUP_REMOVED lines=15> */
.L_x_64:
        /* <DEDUP_REMOVED lines=13> */
[----:B------:R-:W-:Y:S02]  /*3fa0*/  LEA R16, P0, R14, c[0x0][0x160], 0x1 ;  /* 0x000058000e107a11 */ /* 0x000fe400078008ff */
[----:B------:R-:W-:Y:S02]  /*3fb0*/  IADD3 R21, R15, R21, RZ ;  /* 0x000000150f157210 */ /* 0x000fe40007ffe0ff */
[----:B------:R-:W-:Y:S02]  /*3fc0*/  F2FP.BF16.PACK_AB R15, R18, R19 ;  /* 0x00000013120f723e */ /* 0x000fe400000010ff */
[----:B------:R-:W-:-:S05]  /*3fd0*/  LEA.HI.X R17, R14, c[0x0][0x164], R21, 0x1, P0 ;  /* 0x000059000e117a11 */ /* 0x000fca00000f0c15 */
[----:B------:R1:W-:Y:S02]  /*3fe0*/  STG.E [R16.64], R15 ;  /* 0x0000000f10007986 */ /* 0x0003e4000c10190c */
.L_x_66:
[----:B------:R-:W-:Y:S05]  /*3ff0*/  BSYNC B0 ;  /* 0x0000000000007941 */ /* 0x000fea0003800000 */
.L_x_65:
        /* <DEDUP_REMOVED lines=11> */
[----:B-1----:R-:W-:-:S04]  /*40b0*/  FMUL.FTZ R17, R11, -1.4426950216293334961 ;  /* 0xbfb8aa3b0b117820 */ /* 0x002fc80000410000 */
        /* <DEDUP_REMOVED lines=14> */
.L_x_67:
[----:B------:R-:W-:Y:S01]  /*41a0*/  BSSY B0, `(.L_x_68) ;  /* 0x0000011000007945 */ /* 0x000fe20003800000 */
[----:B------:R-:W-:Y:S05]  /*41b0*/  @!P3 BRA `(.L_x_69) ;  /* 0x000000f00000b947 */ /* 0x000fea0003800000 */
[C-C-:B------:R-:W-:Y:S01]  /*41c0*/  FFMA.FTZ R6, R3.reuse, R23, R12.reuse ;  /* 0x0000001703067223 */ /* 0x140fe2000001000c */
[----:B------:R-:W-:Y:S01]  /*41d0*/  MOV R5, R7 ;  /* 0x0000000700057202 */ /* 0x000fe20000000f00 */
[----:B------:R-:W-:Y:S02]  /*41e0*/  FFMA.FTZ R3, R3, R22, R12 ;  /* 0x0000001603037223 */ /* 0x000fe4000001000c */
[----:B------:R-:W-:Y:S02]  /*41f0*/  IMAD R10, R59, c[0x0][0x1d8], RZ ;  /* 0x000076003b0a7a24 */ /* 0x000fe400078e02ff */
[----:B------:R-:W-:Y:S02]  /*4200*/  FFMA.FTZ R8, R13, R8, -R6 ;  /* 0x000000080d087223 */ /* 0x000fe40000010806 */
[----:B------:R-:W-:-:S04]  /*4210*/  IMAD.WIDE.U32 R6, R53, c[0x0][0x1d8], R4 ;  /* 0x0000760035067a25 */ /* 0x000fc800078e0004 */
[----:B------:R-:W-:Y:S01]  /*4220*/  FFMA.FTZ R3, R46, R9, -R3 ;  /* 0x000000092e037223 */ /* 0x000fe20000010803 */
[----:B------:R-:W-:Y:S01]  /*4230*/  LEA R4, P0, R6, c[0x0][0x160], 0x1 ;  /* 0x0000580006047a11 */ /* 0x000fe200078008ff */
[----:B------:R-:W-:Y:S02]  /*4240*/  IMAD R5, R53, c[0x0][0x1dc], R10 ;  /* 0x0000770035057a24 */ /* 0x000fe400078e020a */
[----:B------:R-:W-:Y:S02]  /*4250*/  FMUL.FTZ R8, R8, UR11 ;  /* 0x0000000b08087c20 */ /* 0x000fe40008410000 */
[----:B------:R-:W-:Y:S01]  /*4260*/  FMUL.FTZ R3, R3, UR11 ;  /* 0x0000000b03037c20 */ /* 0x000fe20008410000 */
[----:B------:R-:W-:-:S04]  /*4270*/  IADD3 R5, R7, R5, RZ ;  /* 0x0000000507057210 */ /* 0x000fc80007ffe0ff */
[----:B------:R-:W-:Y:S02]  /*4280*/  LEA.HI.X R5, R6, c[0x0][0x164], R5, 0x1, P0 ;  /* 0x0000590006057a11 */ /* 0x000fe400000f0c05 */
[----:B------:R-:W-:-:S05]  /*4290*/  F2FP.BF16.PACK_AB R3, R3, R8 ;  /* 0x000000080303723e */ /* 0x000fca00000010ff */
[----:B------:R2:W-:Y:S02]  /*42a0*/  STG.E [R4.64], R3 ;  /* 0x0000000304007986 */ /* 0x0005e4000c10190c */
.L_x_69:
[----:B------:R-:W-:Y:S05]  /*42b0*/  BSYNC B0 ;  /* 0x0000000000007941 */ /* 0x000fea0003800000 */
.L_x_68:
[----:B------:R-:W-:Y:S01]  /*42c0*/  ULDC UR4, c[0x0][0x10] ;  /* 0x0000040000047ab9 */ /* 0x000fe20000000800 */
[----:B------:R-:W-:Y:S01]  /*42d0*/  IADD3 R52, R52, 0x1, RZ ;  /* 0x0000000134347810 */ /* 0x000fe20007ffe0ff */
[----:B------:R-:W-:-:S04]  /*42e0*/  UIADD3 UR14, UR14, UR4, URZ ;  /* 0x000000040e0e7290 */ /* 0x000fc8000fffe03f */
[----:B------:R-:W-:-:S06]  /*42f0*/  UISETP.GE.AND UP0, UPT, UR14, UR6, UPT ;  /* 0x000000060e00728c */ /* 0x000fcc000bf06270 */
[----:B------:R-:W-:-:S13]  /*4300*/  PLOP3.LUT P0, PT, PT, PT, UP0, 0x80, 0x0 ;  /* 0x000000000000781c */ /* 0x000fda0003f0f008 */
[----:B------:R-:W-:Y:S01]  /*4310*/  @P0 CALL.REL.NOINC `(.L_x_35) ;  /* 0x0000001000000944 */ /* 0x000fe20003c00000 */
[----:B------:R-:W-:Y:S05]  /*4320*/  BRA `(.L_x_70) ;  /* 0xffffbfb000007947 */ /* 0x000fea000383ffff */
.L_x_35:
[----:B-12---:R-:W-:Y:S01]  /*4330*/  ISETP.NE.AND P2, PT, R0, RZ, PT ;  /* 0x000000ff0000720c */ /* 0x006fe20003f45270 */
[----:B------:R-:W-:Y:S01]  /*4340*/  HFMA2.MMA R25, -RZ, RZ, 0, 2.384185791015625e-07 ;  /* 0x00000004ff197435 */ /* 0x000fe200000001ff */
[----:B------:R-:W-:Y:S01]  /*4350*/  MOV R3, c[0x0][0x10] ;  /* 0x0000040000037a02 */ /* 0x000fe20000000f00 */
[----:B------:R-:W-:Y:S01]  /*4360*/  BSSY B0, `(.L_x_71) ;  /* 0x0000013000007945 */ /* 0x000fe20003800000 */
[----:B------:R-:W-:Y:S02]  /*4370*/  MOV R4, c[0x0][0xc] ;  /* 0x0000030000047a02 */ /* 0x000fe40000000f00 */
[----:B------:R-:W-:Y:S02]  /*4380*/  IADD3 R5, R3, -0x1, RZ ;  /* 0xffffffff03057810 */ /* 0x000fe40007ffe0ff */
[C---:B------:R-:W-:Y:S02]  /*4390*/  IADD3 R6, R4.reuse, -0x1, RZ ;  /* 0xffffffff04067810 */ /* 0x040fe40007ffe0ff */
[----:B------:R-:W-:-:S02]  /*43a0*/  ISETP.NE.AND P1, PT, R4, 0x1, PT ;  /* 0x000000010400780c */ /* 0x000fc40003f25270 */
[----:B------:R-:W-:Y:S02]  /*43b0*/  SHF.L.U32 R3, R3, 0x1, RZ ;  /* 0x0000000103037819 */ /* 0x000fe400000006ff */
[----:B------:R-:W-:Y:S02]  /*43c0*/  ISETP.NE.AND P0, PT, R55, R6, PT ;  /* 0x000000063700720c */ /* 0x000fe40003f05270 */
[----:B------:R-:W-:Y:S02]  /*43d0*/  SEL R3, R3, RZ, P1 ;  /* 0x000000ff03037207 */ /* 0x000fe40000800000 */
[----:B------:R-:W-:-:S03]  /*43e0*/  ISETP.NE.OR P0, PT, R2, R5, P0 ;  /* 0x000000050200720c */ /* 0x000fc60000705670 */
        /* <DEDUP_REMOVED lines=10> */
.L_x_72:
[----:B------:R-:W-:Y:S05]  /*4490*/  BSYNC B0 ;  /* 0x0000000000007941 */ /* 0x000fea0003800000 */
.L_x_71:
[----:B------:R-:W-:Y:S05]  /*44a0*/  @P0 EXIT ;  /* 0x000000000000094d */ /* 0x000fea0003800000 */
[----:B------:R-:W-:Y:S05]  /*44b0*/  @P2 BRA `(.L_x_73) ;  /* 0x0000008000002947 */ /* 0x000fea0003800000 */
[----:B------:R-:W-:-:S05]  /*44c0*/  IMAD R4, R4, c[0x0][0x10], RZ ;  /* 0x0000040004047a24 */ /* 0x000fca00078e02ff */
[----:B------:R-:W-:-:S13]  /*44d0*/  ISETP.NE.AND P0, PT, R4, -0x1, PT ;  /* 0xffffffff0400780c */ /* 0x000fda0003f05270 */
[----:B------:R-:W-:Y:S05]  /*44e0*/  @!P0 BRA `(.L_x_73) ;  /* 0x0000005000008947 */ /* 0x000fea0003800000 */
.L_x_74:
[----:B-1----:R-:W2:Y:S01]  /*44f0*/  LDG.E.STRONG.GPU R5, [R2.64] ;  /* 0x0000000c02057981 */ /* 0x002ea2000c1ef900 */
[----:B------:R-:W-:Y:S01]  /*4500*/  YIELD ;  /* 0x0000000000007946 */ /* 0x000fe20003800000 */
[----:B--2---:R-:W-:Y:S01]  /*4510*/  ISETP.NE.AND P0, PT, R5, R4, PT ;  /* 0x000000040500720c */ /* 0x004fe20003f05270 */
[----:B------:R-:W-:-:S12]  /*4520*/  CCTL.IVALL ;  /* 0x00000000ff00798f */ /* 0x000fd80002000000 */
[----:B------:R-:W-:Y:S05]  /*4530*/  @P0 BRA `(.L_x_74) ;  /* 0xffffffb000000947 */ /* 0x000fea000383ffff */
.L_x_73:
[----:B------:R-:W-:Y:S02]  /*4540*/  WARPSYNC 0xffffffff ;  /* 0xffffffff00007948 */ /* 0x000fe40003800000 */
[----:B------:R-:W-:Y:S01]  /*4550*/  MOV R19, c[0x0][0x1dc] ;  /* 0x0000770000137a02 */ /* 0x000fe20000000f00 */
[----:B------:R-:W-:Y:S03]  /*4560*/  BAR.SYNC.DEFER_BLOCKING 0x0 ;  /* 0x0000000000007b1d */ /* 0x000fe60000010000 */
[----:B-1----:R-:W-:-:S04]  /*4570*/  LEA.HI R2, P0, R19, c[0x0][0x1d8], RZ, 0x1 ;  /* 0x0000760013027a11 */ /* 0x002fc800078108ff */
[----:B------:R-:W-:-:S04]  /*4580*/  IADD3.X R3, RZ, c[0x0][0x1dc], RZ, P0, !PT ;  /* 0x00007700ff037a10 */ /* 0x000fc800007fe4ff */
[--C-:B------:R-:W-:Y:S02]  /*4590*/  SHF.R.S64 R27, R2, 0x1, R3.reuse ;  /* 0x00000001021b7819 */ /* 0x100fe40000001003 */
        /* <DEDUP_REMOVED lines=19> */
.L_x_75:
[----:B------:R-:W-:-:S04]  /*46d0*/  LEA R6, P0, R0, c[0x0][0x1b8], 0x2 ;  /* 0x00006e0000067a11 */ /* 0x000fc800078010ff */
[----:B------:R-:W-:Y:S02]  /*46e0*/  LEA.HI.X R7, R0, c[0x0][0x1bc], R7, 0x2, P0 ;  /* 0x00006f0000077a11 */ /* 0x000fe400000f1407 */
[-C--:B------:R-:W-:Y:S02]  /*46f0*/  LEA R8, P0, R27, R6.reuse, 0x2 ;  /* 0x000000061b087211 */ /* 0x080fe400078010ff */
[-C--:B------:R-:W-:Y:S01]  /*4700*/  LEA R12, P1, R20, R6.reuse, 0x2 ;  /* 0x00000006140c7211 */ /* 0x080fe200078210ff */
[----:B-1----:R1:W2:Y:S01]  /*4710*/  LDG.E R14, [R6.64] ;  /* 0x0000000c060e7981 */ /* 0x0022a2000c1e1900 */
        /* <DEDUP_REMOVED lines=12> */
[----:B-1----:R-:W-:-:S04]  /*47e0*/  SHF.R.S32.HI R7, RZ, 0x1f, R0 ;  /* 0x0000001fff077819 */ /* 0x002fc80000011400 */
[----:B------:R-:W-:Y:S01]  /*47f0*/  ISETP.GT.AND.EX P0, PT, R18, R7, PT, P0 ;  /* 0x000000071200720c */ /* 0x000fe20003f04300 */
[----:B--2---:R1:W-:Y:S04]  /*4800*/  STG.E.64 [R2.64], R14 ;  /* 0x0000000e02007986 */ /* 0x0043e8000c101b0c */
[----:B---3--:R1:W-:Y:S08]  /*4810*/  STG.E.64 [R4.64], R16 ;  /* 0x0000001004007986 */ /* 0x0083f0000c101b0c */
[----:B------:R-:W-:Y:S05]  /*4820*/  @P0 BRA `(.L_x_75) ;  /* 0xfffffea000000947 */ /* 0x000fea000383ffff */
[----:B------:R-:W-:Y:S05]  /*4830*/  EXIT ;  /* 0x000000000000794d */ /* 0x000fea0003800000 */
.L_x_76:
        /* <DEDUP_REMOVED lines=12> */
.L_x_3333:


//--------------------- .text._Z35group_norm_nhwc_bwd_one_pass_kernelI11Bf16IOFp32WLi256ELi16ELi256EEv26Group_norm_nhwc_bwd_params --------------------------
	.section	.text._Z35group_norm_nhwc_bwd_one_pass_kernelI11Bf16IOFp32WLi256ELi16ELi256EEv26Group_norm_nhwc_bwd_params,"ax",@progbits
	.sectioninfo	@"SHI_REGISTERS=64"
	.align	128
        .global         _Z35group_norm_nhwc_bwd_one_pass_kernelI11Bf16IOFp32WLi256ELi16ELi256EEv26Group_norm_nhwc_bwd_params
        .type           _Z35group_norm_nhwc_bwd_one_pass_kernelI11Bf16IOFp32WLi256ELi16ELi256EEv26Group_norm_nhwc_bwd_params,@function
        .size           _Z35group_norm_nhwc_bwd_one_pass_kernelI11Bf16IOFp32WLi256ELi16ELi256EEv26Group_norm_nhwc_bwd_params,(.L_x_3334 - _Z35group_norm_nhwc_bwd_one_pass_kernelI11Bf16IOFp32WLi256ELi16ELi256EEv26Group_norm_nhwc_bwd_params)
        .other          _Z35group_norm_nhwc_bwd_one_pass_kernelI11Bf16IOFp32WLi256ELi16ELi256EEv26Group_norm_nhwc_bwd_params,@"STO_CUDA_ENTRY STV_DEFAULT"
_Z35group_norm_nhwc_bwd_one_pass_kernelI11Bf16IOFp32WLi256ELi16ELi256EEv26Group_norm_nhwc_bwd_params:
.text._Z35group_norm_nhwc_bwd_one_pass_kernelI11Bf16IOFp32WLi256ELi16ELi256EEv26Group_norm_nhwc_bwd_params:
        /* <DEDUP_REMOVED lines=11> */
[--C-:B-12---:R-:W-:Y:S01]  /*00b0*/  SHF.R.U32.HI R2, RZ, 0x3, R45.reuse ;  /* 0x00000003ff027819 */ /* 0x106fe2000001162d */
[----:B------:R-:W-:Y:S01]  /*00c0*/  UMOV UR7, 0x3 ;  /* 0x0000000300077882 */ /* 0x000fe20000000000 */
[----:B------:R0:W1:Y:S01]  /*00d0*/  R2UR UR14, R0 ;  /* 0x00000000000e73c2 */ /* 0x00006200000e0000 */
[----:B------:R-:W-:Y:S01]  /*00e0*/  ULDC.64 UR10, c[0x0][0x1d8] ;  /* 0x00007600000a7ab9 */ /* 0x000fe20000000a00 */
[----:B------:R-:W2:Y:S01]  /*00f0*/  S2R R4, SR_LANEID ;  /* 0x0000000000047919 */ /* 0x000ea20000000000 */
[----:B------:R-:W-:Y:S01]  /*0100*/  IMAD R2, R9, c[0x0][0x1fc], R2 ;  /* 0x00007f0009027a24 */ /* 0x000fe200078e0202 */
[----:B------:R-:W-:Y:S01]  /*0110*/  UIMAD.WIDE.U32 UR4, UR7, UR10, URZ ;  /* 0x0000000a070472a5 */ /* 0x000fe2000f8e003f */
[----:B------:R-:W-:Y:S01]  /*0120*/  SHF.R.S32.HI R6, RZ, 0x1f, R45 ;  /* 0x0000001fff067819 */ /* 0x000fe2000001142d */
[----:B------:R-:W-:Y:S01]  /*0130*/  UIMAD UR7, UR7, UR11, URZ ;  /* 0x0000000b070772a4 */ /* 0x000fe2000f8e023f */
[----:B------:R-:W-:Y:S01]  /*0140*/  HFMA2.MMA R44, -RZ, RZ, 0, 0 ;  /* 0x00000000ff2c7435 */ /* 0x000fe200000001ff */
[----:B------:R-:W-:Y:S01]  /*0150*/  IADD3 R3, R2, 0xc0, RZ ;  /* 0x000000c002037810 */ /* 0x000fe20007ffe0ff */
[----:B------:R-:W-:Y:S01]  /*0160*/  ULEA.HI UR10, UP0, UR11, UR10, URZ, 0x1 ;  /* 0x0000000a0b0a7291 */ /* 0x000fe2000f81083f */
[----:B------:R-:W-:Y:S01]  /*0170*/  LEA.HI R7, R6, R45, RZ, 0x5 ;  /* 0x0000002d06077211 */ /* 0x000fe200078f28ff */
[----:B------:R-:W-:Y:S01]  /*0180*/  UIADD3 UR7, UR5, UR7, URZ ;  /* 0x0000000705077290 */ /* 0x000fe2000fffe03f */
[----:B------:R-:W-:Y:S01]  /*0190*/  ISETP.GE.U32.AND P0, PT, R3, c[0x0][0x1e0], PT ;  /* 0x0000780003007a0c */ /* 0x000fe20003f06070 */
[----:B------:R-:W-:Y:S01]  /*01a0*/  UIADD3.X UR8, URZ, UR11, URZ, UP0, !UPT ;  /* 0x0000000b3f087290 */ /* 0x000fe200087fe43f */
[----:B------:R-:W-:Y:S01]  /*01b0*/  SHF.R.S32.HI R5, RZ, 0x1f, R3 ;  /* 0x0000001fff057819 */ /* 0x000fe20000011403 */
[----:B------:R-:W-:Y:S01]  /*01c0*/  ULEA.HI UR9, UP0, UR7, UR4, URZ, 0x1 ;  /* 0x0000000407097291 */ /* 0x000fe2000f81083f */
[----:B------:R-:W-:Y:S01]  /*01d0*/  IADD3 R6, R2, 0xe0, RZ ;  /* 0x000000e002067810 */ /* 0x000fe20007ffe0ff */
[----:B------:R-:W-:Y:S01]  /*01e0*/  USHF.R.S64 UR10, UR10, 0x1, UR8 ;  /* 0x000000010a0a7899 */ /* 0x000fe20008001008 */
[----:B------:R-:W-:Y:S01]  /*01f0*/  ISETP.GE.AND.EX P0, PT, R5, c[0x0][0x1e4], PT, P0 ;  /* 0x0000790005007a0c */ /* 0x000fe20003f06300 */
[----:B------:R-:W-:Y:S01]  /*0200*/  UIADD3.X UR7, URZ, UR7, URZ, UP0, !UPT ;  /* 0x000000073f077290 */ /* 0x000fe200087fe43f */
[----:B------:R-:W-:Y:S01]  /*0210*/  SHF.R.S32.HI R7, RZ, 0x5, R7 ;  /* 0x00000005ff077819 */ /* 0x000fe20000011407 */
[----:B------:R-:W-:Y:S01]  /*0220*/  USHF.R.S32.HI UR8, URZ, 0x1, UR8 ;  /* 0x000000013f087899 */ /* 0x000fe20008011408 */
[----:B------:R-:W-:Y:S01]  /*0230*/  ISETP.LT.U32.AND P0, PT, R45, 0x100, !P0 ;  /* 0x000001002d00780c */ /* 0x000fe20004701070 */
[----:B------:R-:W-:Y:S01]  /*0240*/  USHF.R.S64 UR9, UR9, 0x1, UR7 ;  /* 0x0000000109097899 */ /* 0x000fe20008001007 */
[----:B------:R-:W-:Y:S01]  /*0250*/  SHF.R.S32.HI R8, RZ, 0x1f, R6 ;  /* 0x0000001fff087819 */ /* 0x000fe20000011406 */
[----:B------:R-:W-:Y:S01]  /*0260*/  USHF.R.S32.HI UR7, URZ, 0x1, UR7 ;  /* 0x000000013f077899 */ /* 0x000fe20008011407 */
[----:B------:R-:W-:Y:S01]  /*0270*/  P2R R47, PR, RZ, 0x1 ;  /* 0x00000001ff2f7803 */ /* 0x000fe20000000000 */
[----:B------:R-:W-:-:S02]  /*0280*/  USHF.L.U64.HI UR8, UR10, 0x2, UR8 ;  /* 0x000000020a087899 */ /* 0x000fc40008010208 */
[----:B------:R-:W-:Y:S02]  /*0290*/  USHF.L.U64.HI UR7, UR9, 0x2, UR7 ;  /* 0x0000000209077899 */ /* 0x000fe40008010207 */
[----:B012---:R-:W-:Y:S02]  /*02a0*/  ULDC.U8 UR16, c[0x0][0x1f4] ;  /* 0x00007d0000107ab9 */ /* 0x007fe40000000000 */
.L_x_128:
[----:B0-----:R-:W-:Y:S01]  /*02b0*/  IABS R13, c[0x0][0x1f0] ;  /* 0x00007c00000d7a13 */ /* 0x001fe20000000000 */
[----:B------:R-:W-:Y:S01]  /*02c0*/  ULDC UR4, c[0x0][0x1f0] ;  /* 0x00007c0000047ab9 */ /* 0x000fe20000000800 */
[----:B------:R-:W-:Y:S01]  /*02d0*/  ISETP.LE.AND P2, PT, RZ, UR14, PT ;  /* 0x0000000eff007c0c */ /* 0x000fe2000bf43270 */
[----:B------:R-:W-:Y:S01]  /*02e0*/  ULOP3.LUT UR4, UR14, UR4, URZ, 0x3c, !UPT ;  /* 0x000000040e047292 */ /* 0x000fe2000f8e3c3f */
[----:B------:R-:W0:Y:S01]  /*02f0*/  I2F.RP R12, R13 ;  /* 0x0000000d000c7306 */ /* 0x000e220000209400 */
[C---:B------:R-:W-:Y:S01]  /*0300*/  IADD3 R21, R2.reuse, 0x20, RZ ;  /* 0x0000002002157810 */ /* 0x040fe20007ffe0ff */
[----:B------:R-:W-:Y:S01]  /*0310*/  UMOV UR11, 0x8 ;  /* 0x00000008000b7882 */ /* 0x000fe20000000000 */
[----:B------:R-:W-:Y:S02]  /*0320*/  ISETP.NE.AND P6, PT, R47, RZ, PT ;  /* 0x000000ff2f00720c */ /* 0x000fe40003fc5270 */
[----:B------:R-:W-:Y:S01]  /*0330*/  ISETP.LE.AND P3, PT, RZ, UR4, PT ;  /* 0x00000004ff007c0c */ /* 0x000fe2000bf63270 */
[----:B------:R-:W-:Y:S01]  /*0340*/  ULDC.64 UR4, c[0x0][0x198] ;  /* 0x0000660000047ab9 */ /* 0x000fe20000000a00 */
[----:B------:R-:W-:Y:S01]  /*0350*/  IADD3 R23, R2, 0x40, RZ ;  /* 0x0000004002177810 */ /* 0x000fe20007ffe0ff */
[----:B------:R-:W-:Y:S01]  /*0360*/  UIMAD.WIDE UR4, UR14, UR11, UR4 ;  /* 0x0000000b0e0472a5 */ /* 0x000fe2000f8e0204 */
[----:B------:R-:W-:-:S02]  /*0370*/  ISETP.GE.U32.AND P5, PT, R21, c[0x0][0x1e0], PT ;  /* 0x0000780015007a0c */ /* 0x000fc40003fa6070 */
[----:B------:R-:W-:Y:S02]  /*0380*/  ISETP.GE.U32.AND P4, PT, R23, c[0x0][0x1e0], PT ;  /* 0x0000780017007a0c */ /* 0x000fe40003f86070 */
[C---:B------:R-:W-:Y:S02]  /*0390*/  IADD3 R17, R2.reuse, 0x60, RZ ;  /* 0x0000006002117810 */ /* 0x040fe40007ffe0ff */
[----:B------:R-:W-:Y:S01]  /*03a0*/  IADD3 R16, R2, 0x80, RZ ;  /* 0x0000008002107810 */ /* 0x000fe20007ffe0ff */
[----:B0-----:R-:W0:Y:S01]  /*03b0*/  MUFU.RCP R12, R12 ;  /* 0x0000000c000c7308 */ /* 0x001e220000001000 */
[----:B------:R-:W-:Y:S02]  /*03c0*/  SHF.R.S32.HI R20, RZ, 0x1f, R17 ;  /* 0x0000001fff147819 */ /* 0x000fe40000011411 */
[----:B0-----:R-:W-:-:S05]  /*03d0*/  IADD3 R10, R12, 0xffffffe, RZ ;  /* 0x0ffffffe0c0a7810 */ /* 0x001fca0007ffe0ff */
[----:B------:R0:W1:Y:S02]  /*03e0*/  F2I.FTZ.U32.TRUNC.NTZ R11, R10 ;  /* 0x0000000a000b7305 */ /* 0x000064000021f000 */
[----:B0-----:R-:W-:Y:S02]  /*03f0*/  MOV R10, RZ ;  /* 0x000000ff000a7202 */ /* 0x001fe40000000f00 */
[----:B-1----:R-:W-:-:S05]  /*0400*/  IADD3 R14, RZ, -R11, RZ ;  /* 0x8000000bff0e7210 */ /* 0x002fca0007ffe0ff */
[----:B------:R-:W-:Y:S01]  /*0410*/  IMAD R15, R14, R13, RZ ;  /* 0x0000000d0e0f7224 */ /* 0x000fe200078e02ff */
[----:B------:R-:W-:-:S03]  /*0420*/  IABS R14, UR14 ;  /* 0x0000000e000e7c13 */ /* 0x000fc60008000000 */
[----:B------:R-:W-:-:S06]  /*0430*/  IMAD.HI.U32 R11, R11, R15, R10 ;  /* 0x0000000f0b0b7227 */ /* 0x000fcc00078e000a */
[----:B------:R-:W-:-:S05]  /*0440*/  IMAD.HI.U32 R11, R11, R14, RZ ;  /* 0x0000000e0b0b7227 */ /* 0x000fca00078e00ff */
[----:B------:R-:W-:-:S05]  /*0450*/  IADD3 R12, -R11, RZ, RZ ;  /* 0x000000ff0b0c7210 */ /* 0x000fca0007ffe1ff */
[----:B------:R-:W-:-:S05]  /*0460*/  IMAD R12, R13, R12, R14 ;  /* 0x0000000c0d0c7224 */ /* 0x000fca00078e020e */
[----:B------:R-:W-:-:S13]  /*0470*/  ISETP.GT.U32.AND P1, PT, R13, R12, PT ;  /* 0x0000000c0d00720c */ /* 0x000fda0003f24070 */
[-C--:B------:R-:W-:Y:S02]  /*0480*/  @!P1 IADD3 R12, R12, -R13.reuse, RZ ;  /* 0x8000000d0c0c9210 */ /* 0x080fe40007ffe0ff */
[----:B------:R-:W-:Y:S02]  /*0490*/  @!P1 IADD3 R11, R11, 0x1, RZ ;  /* 0x000000010b0b9810 */ /* 0x000fe40007ffe0ff */
[CC--:B------:R-:W-:Y:S02]  /*04a0*/  ISETP.GE.U32.AND P0, PT, R12.reuse, R13.reuse, PT ;  /* 0x0000000d0c00720c */ /* 0x0c0fe40003f06070 */
[----:B------:R-:W-:Y:S02]  /*04b0*/  ISETP.GT.U32.AND P1, PT, R13, R12, PT ;  /* 0x0000000c0d00720c */ /* 0x000fe40003f24070 */
[----:B------:R-:W-:-:S04]  /*04c0*/  IADD3 R13, R12, -R13, RZ ;  /* 0x8000000d0c0d7210 */ /* 0x000fc80007ffe0ff */
[----:B------:R-:W-:Y:S02]  /*04d0*/  SEL R12, R13, R12, !P1 ;  /* 0x0000000c0d0c7207 */ /* 0x000fe40004800000 */
[----:B------:R-:W-:Y:S02]  /*04e0*/  SHF.L.U32 R13, R45, 0x1, RZ ;  /* 0x000000012d0d7819 */ /* 0x000fe400000006ff */
[----:B------:R-:W-:Y:S02]  /*04f0*/  @!P2 IADD3 R12, -R12, RZ, RZ ;  /* 0x000000ff0c0ca210 */ /* 0x000fe40007ffe1ff */
[----:B------:R-:W-:Y:S02]  /*0500*/  @P0 IADD3 R11, R11, 0x1, RZ ;  /* 0x000000010b0b0810 */ /* 0x000fe40007ffe0ff */
[----:B------:R-:W-:Y:S02]  /*0510*/  ISETP.NE.AND P0, PT, RZ, c[0x0][0x1f0], PT ;  /* 0x00007c00ff007a0c */ /* 0x000fe40003f05270 */
[----:B------:R-:W-:-:S02]  /*0520*/  MOV R10, R11 ;  /* 0x0000000b000a7202 */ /* 0x000fc40000000f00 */
[----:B------:R-:W-:Y:S02]  /*0530*/  LOP3.LUT R11, RZ, c[0x0][0x1f0], RZ, 0x33, !PT ;  /* 0x00007c00ff0b7a12 */ /* 0x000fe400078e33ff */
[----:B------:R-:W-:Y:S02]  /*0540*/  @!P3 IADD3 R10, -R10, RZ, RZ ;  /* 0x000000ff0a0ab210 */ /* 0x000fe40007ffe1ff */
[C---:B------:R-:W-:Y:S02]  /*0550*/  SEL R48, R11.reuse, R12, !P0 ;  /* 0x0000000c0b307207 */ /* 0x040fe40004000000 */
[----:B------:R-:W-:Y:S02]  /*0560*/  SEL R11, R11, R10, !P0 ;  /* 0x0000000a0b0b7207 */ /* 0x000fe40004000000 */
[----:B------:R-:W-:Y:S02]  /*0570*/  LOP3.LUT R13, R13, 0xe, RZ, 0xc0, !PT ;  /* 0x0000000e0d0d7812 */ /* 0x000fe400078ec0ff */
[----:B------:R-:W-:-:S02]  /*0580*/  SHF.R.S32.HI R10, RZ, 0x1f, R11 ;  /* 0x0000001fff0a7819 */ /* 0x000fc4000001140b */
[----:B------:R-:W-:Y:S02]  /*0590*/  LEA R14, R48, R13, 0x4 ;  /* 0x0000000d300e7211 */ /* 0x000fe400078e20ff */
[----:B------:R-:W-:Y:S01]  /*05a0*/  ISETP.GT.U32.AND P0, PT, R45, 0xff, PT ;  /* 0x000000ff2d00780c */ /* 0x000fe20003f04070 */
[----:B------:R-:W-:Y:S01]  /*05b0*/  IMAD R10, R10, c[0x0][0x1e8], RZ ;  /* 0x00007a000a0a7a24 */ /* 0x000fe200078e02ff */
[----:B------:R-:W-:Y:S02]  /*05c0*/  SHF.R.S32.HI R12, RZ, 0x1f, R21 ;  /* 0x0000001fff0c7819 */ /* 0x000fe40000011415 */
[----:B------:R-:W-:Y:S01]  /*05d0*/  SHF.R.S32.HI R15, RZ, 0x1f, R14 ;  /* 0x0000001fff0f7819 */ /* 0x000fe2000001140e */
[----:B------:R-:W-:Y:S01]  /*05e0*/  IMAD R51, R11, c[0x0][0x1ec], R10 ;  /* 0x00007b000b337a24 */ /* 0x000fe200078e020a */
[----:B------:R-:W-:Y:S01]  /*05f0*/  SHF.R.S32.HI R13, RZ, 0x1f, R23 ;  /* 0x0000001fff0d7819 */ /* 0x000fe20000011417 */
[----:B------:R-:W-:Y:S01]  /*0600*/  @P6 IMAD R10, R5, c[0x0][0x1d8], RZ ;  /* 0x00007600050a6a24 */ /* 0x000fe200078e02ff */
[----:B------:R-:W-:Y:S01]  /*0610*/  ISETP.GE.OR.EX P5, PT, R12, c[0x0][0x1e4], P0, P5 ;  /* 0x000079000c007a0c */ /* 0x000fe200007a6750 */
[----:B------:R-:W-:Y:S01]  /*0620*/  IMAD.WIDE.U32 R52, R11, c[0x0][0x1e8], R14 ;  /* 0x00007a000b347a25 */ /* 0x000fe200078e000e */
[----:B------:R-:W-:-:S02]  /*0630*/  ISETP.GE.OR.EX P4, PT, R13, c[0x0][0x1e4], P0, P4 ;  /* 0x000079000d007a0c */ /* 0x000fc40000786740 */
[----:B------:R-:W-:Y:S01]  /*0640*/  ISETP.GE.U32.AND P3, PT, R17, c[0x0][0x1e0], PT ;  /* 0x0000780011007a0c */ /* 0x000fe20003f66070 */
[----:B------:R-:W-:Y:S01]  /*0650*/  @P6 IMAD R11, R3, c[0x0][0x1dc], R10 ;  /* 0x00007700030b6a24 */ /* 0x000fe200078e020a */
[----:B------:R-:W-:Y:S02]  /*0660*/  IADD3 R51, R53, R51, RZ ;  /* 0x0000003335337210 */ /* 0x000fe40007ffe0ff */
[----:B------:R-:W-:Y:S02]  /*0670*/  @P6 MOV R50, R52 ;  /* 0x0000003400326202 */ /* 0x000fe40000000f00 */
[----:B------:R-:W-:Y:S02]  /*0680*/  ISETP.GE.OR.EX P3, PT, R20, c[0x0][0x1e4], P0, P3 ;  /* 0x0000790014007a0c */ /* 0x000fe40000766730 */
[----:B------:R-:W-:Y:S01]  /*0690*/  ISETP.GE.U32.AND P2, PT, R16, c[0x0][0x1e0], PT ;  /* 0x0000780010007a0c */ /* 0x000fe20003f46070 */
[----:B------:R-:W-:Y:S01]  /*06a0*/  @!P5 IMAD R12, R12, c[0x0][0x1d8], RZ ;  /* 0x000076000c0cda24 */ /* 0x000fe200078e02ff */
[----:B------:R-:W-:Y:S01]  /*06b0*/  MOV R31, RZ ;  /* 0x000000ff001f7202 */ /* 0x000fe20000000f00 */
[----:B------:R-:W-:Y:S01]  /*06c0*/  @P6 IMAD.WIDE.U32 R18, R3, c[0x0][0x1d8], R50 ;  /* 0x0000760003126a25 */ /* 0x000fe200078e0032 */
[----:B------:R-:W-:-:S02]  /*06d0*/  MOV R28, RZ ;  /* 0x000000ff001c7202 */ /* 0x000fc40000000f00 */
[----:B------:R-:W-:Y:S01]  /*06e0*/  P2R R36, PR, RZ, 0x20 ;  /* 0x00000020ff247803 */ /* 0x000fe20000000000 */
[----:B------:R-:W-:Y:S01]  /*06f0*/  @!P4 IMAD R10, R13, c[0x0][0x1d8], RZ ;  /* 0x000076000d0aca24 */ /* 0x000fe200078e02ff */
[----:B------:R-:W-:Y:S01]  /*0700*/  @!P5 MOV R13, R51 ;  /* 0x00000033000dd202 */ /* 0x000fe20000000f00 */
[----:B------:R-:W-:Y:S01]  /*0710*/  @!P5 IMAD R25, R21, c[0x0][0x1dc], R12 ;  /* 0x000077001519da24 */ /* 0x000fe200078e020c */
[----:B------:R-:W-:Y:S01]  /*0720*/  @!P5 MOV R12, R52 ;  /* 0x00000034000cd202 */ /* 0x000fe20000000f00 */
[----:B------:R-:W-:Y:S01]  /*0730*/  @!P4 IMAD R27, R23, c[0x0][0x1dc], R10 ;  /* 0x00007700171bca24 */ /* 0x000fe200078e020a */
[----:B------:R-:W-:Y:S01]  /*0740*/  @P6 IADD3 R19, R19, R11, RZ ;  /* 0x0000000b13136210 */ /* 0x000fe20007ffe0ff */
[----:B------:R-:W-:Y:S01]  /*0750*/  @!P3 IMAD R20, R20, c[0x0][0x1d8], RZ ;  /* 0x000076001414ba24 */ /* 0x000fe200078e02ff */
[C---:B------:R-:W-:Y:S01]  /*0760*/  @P6 SHF.L.U32 R34, R18.reuse, 0x1, RZ ;  /* 0x0000000112226819 */ /* 0x040fe200000006ff */
[----:B------:R-:W-:Y:S01]  /*0770*/  @!P5 IMAD.WIDE.U32 R12, R21, c[0x0][0x1d8], R12 ;  /* 0x00007600150cda25 */ /* 0x000fe200078e000c */
[----:B------:R-:W-:-:S02]  /*0780*/  @P6 SHF.L.U64.HI R18, R18, 0x1, R19 ;  /* 0x0000000112126819 */ /* 0x000fc40000010213 */
[----:B------:R-:W-:Y:S02]  /*0790*/  @P6 IADD3 R60, P1, R34, c[0x0][0x180], RZ ;  /* 0x00006000223c6a10 */ /* 0x000fe40007f3e0ff */
[----:B------:R-:W-:Y:S02]  /*07a0*/  @!P4 MOV R10, R52 ;  /* 0x00000034000ac202 */ /* 0x000fe40000000f00 */
[----:B------:R-:W-:Y:S02]  /*07b0*/  @P6 IADD3.X R61, R18, c[0x0][0x184], RZ, P1, !PT ;  /* 0x00006100123d6a10 */ /* 0x000fe40000ffe4ff */
[----:B------:R-:W-:Y:S02]  /*07c0*/  @P6 IADD3 R34, P1, R34, c[0x0][0x178], RZ ;  /* 0x00005e0022226a10 */ /* 0x000fe40007f3e0ff */
[----:B------:R-:W-:Y:S02]  /*07d0*/  @!P4 MOV R11, R51 ;  /* 0x00000033000bc202 */ /* 0x000fe40000000f00 */
[----:B------:R-:W-:-:S02]  /*07e0*/  @!P5 IADD3 R19, R13, R25, RZ ;  /* 0x000000190d13d210 */ /* 0x000fc40007ffe0ff */
[----:B------:R-:W-:Y:S01]  /*07f0*/  @!P5 SHF.L.U32 R58, R12, 0x1, RZ ;  /* 0x000000010c3ad819 */ /* 0x000fe200000006ff */
[----:B------:R-:W-:Y:S01]  /*0800*/  @!P4 IMAD.WIDE.U32 R10, R23, c[0x0][0x1d8], R10 ;  /* 0x00007600170aca25 */ /* 0x000fe200078e000a */
[----:B------:R-:W-:Y:S02]  /*0810*/  SHF.R.S32.HI R21, RZ, 0x1f, R16 ;  /* 0x0000001fff157819 */ /* 0x000fe40000011410 */
[----:B------:R-:W-:Y:S01]  /*0820*/  @P6 IADD3.X R35, R18, c[0x0][0x17c], RZ, P1, !PT ;  /* 0x00005f0012236a10 */ /* 0x000fe20000ffe4ff */
[----:B------:R-:W-:Y:S01]  /*0830*/  @!P3 IMAD R23, R17, c[0x0][0x1dc], R20 ;  /* 0x000077001117ba24 */ /* 0x000fe200078e0214 */
[----:B------:R-:W-:Y:S02]  /*0840*/  @!P5 SHF.L.U64.HI R19, R12, 0x1, R19 ;  /* 0x000000010c13d819 */ /* 0x000fe40000010213 */
[----:B------:R-:W-:Y:S02]  /*0850*/  @!P5 IADD3 R32, P1, R58, c[0x0][0x180], RZ ;  /* 0x000060003a20da10 */ /* 0x000fe40007f3e0ff */
[----:B------:R-:W-:-:S02]  /*0860*/  ISETP.GE.OR.EX P2, PT, R21, c[0x0][0x1e4], P0, P2 ;  /* 0x0000790015007a0c */ /* 0x000fc40000746720 */
[----:B------:R-:W-:Y:S02]  /*0870*/  @!P5 IADD3.X R33, R19, c[0x0][0x184], RZ, P1, !PT ;  /* 0x000061001321da10 */ /* 0x000fe40000ffe4ff */
[----:B------:R-:W-:Y:S02]  /*0880*/  @!P3 MOV R12, R52 ;  /* 0x00000034000cb202 */ /* 0x000fe40000000f00 */
[----:B------:R-:W-:Y:S02]  /*0890*/  @!P3 MOV R13, R51 ;  /* 0x00000033000db202 */ /* 0x000fe40000000f00 */
[----:B------:R-:W-:Y:S02]  /*08a0*/  @!P5 IADD3 R58, P1, R58, c[0x0][0x178], RZ ;  /* 0x00005e003a3ada10 */ /* 0x000fe40007f3e0ff */
[----:B------:R-:W-:Y:S01]  /*08b0*/  @!P4 IADD3 R11, R11, R27, RZ ;  /* 0x0000001b0b0bc210 */ /* 0x000fe20007ffe0ff */
[----:B------:R-:W-:Y:S01]  /*08c0*/  @!P3 IMAD.WIDE.U32 R12, R17, c[0x0][0x1d8], R12 ;  /* 0x00007600110cba25 */ /* 0x000fe200078e000c */
[----:B------:R-:W-:-:S02]  /*08d0*/  @!P4 SHF.L.U32 R54, R10, 0x1, RZ ;  /* 0x000000010a36c819 */ /* 0x000fc400000006ff */
[----:B------:R-:W-:Y:S01]  /*08e0*/  @!P5 IADD3.X R59, R19, c[0x0][0x17c], RZ, P1, !PT ;  /* 0x00005f00133bda10 */ /* 0x000fe20000ffe4ff */
[----:B------:R-:W-:Y:S01]  /*08f0*/  @!P2 IMAD R21, R21, c[0x0][0x1d8], RZ ;  /* 0x000076001515aa24 */ /* 0x000fe200078e02ff */
[----:B------:R-:W-:Y:S02]  /*0900*/  @!P4 SHF.L.U64.HI R18, R10, 0x1, R11 ;  /* 0x000000010a12c819 */ /* 0x000fe4000001020b */
[----:B------:R-:W-:Y:S01]  /*0910*/  @!P4 IADD3 R56, P1, R54, c[0x0][0x180], RZ ;  /* 0x000060003638ca10 */ /* 0x000fe20007f3e0ff */
[----:B------:R-:W-:Y:S01]  /*0920*/  @!P2 IMAD R21, R16, c[0x0][0x1dc], R21 ;  /* 0x000077001015aa24 */ /* 0x000fe200078e0215 */
[----:B------:R-:W-:Y:S02]  /*0930*/  @!P2 MOV R10, R52 ;  /* 0x00000034000aa202 */ /* 0x000fe40000000f00 */
[----:B------:R-:W-:Y:S02]  /*0940*/  @!P4 IADD3.X R57, R18, c[0x0][0x184], RZ, P1, !PT ;  /* 0x000061001239ca10 */ /* 0x000fe40000ffe4ff */
[----:B------:R-:W-:-:S02]  /*0950*/  @!P2 MOV R11, R51 ;  /* 0x00000033000ba202 */ /* 0x000fc40000000f00 */
[----:B------:R-:W-:Y:S02]  /*0960*/  @!P3 IADD3 R17, R13, R23, RZ ;  /* 0x000000170d11b210 */ /* 0x000fe40007ffe0ff */
[----:B------:R-:W-:Y:S01]  /*0970*/  @!P4 IADD3 R54, P1, R54, c[0x0][0x178], RZ ;  /* 0x00005e003636ca10 */ /* 0x000fe20007f3e0ff */
[----:B------:R-:W-:Y:S01]  /*0980*/  @!P2 IMAD.WIDE.U32 R10, R16, c[0x0][0x1d8], R10 ;  /* 0x00007600100aaa25 */ /* 0x000fe200078e000a */
[----:B------:R-:W-:Y:S02]  /*0990*/  @!P3 SHF.L.U32 R13, R12, 0x1, RZ ;  /* 0x000000010c0db819 */ /* 0x000fe400000006ff */
[----:B------:R-:W-:Y:S02]  /*09a0*/  @!P4 IADD3.X R55, R18, c[0x0][0x17c], RZ, P1, !PT ;  /* 0x00005f001237ca10 */ /* 0x000fe40000ffe4ff */
[----:B------:R-:W-:Y:S02]  /*09b0*/  @!P3 SHF.L.U64.HI R17, R12, 0x1, R17 ;  /* 0x000000010c11b819 */ /* 0x000fe40000010211 */
[----:B------:R-:W-:-:S02]  /*09c0*/  @!P3 IADD3 R26, P1, R13, c[0x0][0x180], RZ ;  /* 0x000060000d1aba10 */ /* 0x000fc40007f3e0ff */
[----:B------:R-:W-:Y:S02]  /*09d0*/  @!P2 IADD3 R11, R11, R21, RZ ;  /* 0x000000150b0ba210 */ /* 0x000fe40007ffe0ff */
[----:B------:R-:W-:Y:S02]  /*09e0*/  @!P3 IADD3.X R27, R17, c[0x0][0x184], RZ, P1, !PT ;  /* 0x00006100111bba10 */ /* 0x000fe40000ffe4ff */
[----:B------:R-:W-:Y:S02]  /*09f0*/  @!P3 IADD3 R12, P1, R13, c[0x0][0x178], RZ ;  /* 0x00005e000d0cba10 */ /* 0x000fe40007f3e0ff */
[C---:B------:R-:W-:Y:S02]  /*0a00*/  @!P2 SHF.L.U32 R24, R10.reuse, 0x1, RZ ;  /* 0x000000010a18a819 */ /* 0x040fe400000006ff */
[----:B------:R-:W-:Y:S02]  /*0a10*/  @!P2 SHF.L.U64.HI R16, R10, 0x1, R11 ;  /* 0x000000010a10a819 */ /* 0x000fe4000001020b */
[----:B------:R-:W-:-:S02]  /*0a20*/  @!P3 IADD3.X R13, R17, c[0x0][0x17c], RZ, P1, !PT ;  /* 0x00005f00110dba10 */ /* 0x000fc40000ffe4ff */
[----:B------:R-:W-:Y:S02]  /*0a30*/  @!P2 IADD3 R10, P1, R24, c[0x0][0x180], RZ ;  /* 0x00006000180aaa10 */ /* 0x000fe40007f3e0ff */
[----:B------:R-:W-:Y:S02]  /*0a40*/  ISETP.NE.AND P5, PT, R47, RZ, PT ;  /* 0x000000ff2f00720c */ /* 0x000fe40003fa5270 */
[----:B------:R-:W-:Y:S02]  /*0a50*/  @!P2 IADD3.X R11, R16, c[0x0][0x184], RZ, P1, !PT ;  /* 0x00006100100baa10 */ /* 0x000fe40000ffe4ff */
[----:B------:R-:W-:Y:S02]  /*0a60*/  @!P2 IADD3 R24, P1, R24, c[0x0][0x178], RZ ;  /* 0x00005e001818aa10 */ /* 0x000fe40007f3e0ff */
[----:B------:R-:W-:Y:S02]  /*0a70*/  IADD3 R23, R2, 0xa0, RZ ;  /* 0x000000a002177810 */ /* 0x000fe40007ffe0ff */
[----:B------:R-:W-:-:S02]  /*0a80*/  @!P2 IADD3.X R25, R16, c[0x0][0x17c], RZ, P1, !PT ;  /* 0x00005f001019aa10 */ /* 0x000fc40000ffe4ff */
[----:B------:R-:W-:Y:S02]  /*0a90*/  ISETP.GE.U32.AND P1, PT, R6, c[0x0][0x1e0], PT ;  /* 0x0000780006007a0c */ /* 0x000fe40003f26070 */
[----:B------:R-:W-:Y:S02]  /*0aa0*/  P2R R29, PR, RZ, 0x20 ;  /* 0x00000020ff1d7803 */ /* 0x000fe40000000000 */
[----:B------:R-:W-:-:S04]  /*0ab0*/  ISETP.GE.AND.EX P1, PT, R8, c[0x0][0x1e4], PT, P1 ;  /* 0x0000790008007a0c */ /* 0x000fc80003f26310 */
[----:B------:R-:W-:-:S13]  /*0ac0*/  ISETP.LT.U32.AND P1, PT, R45, 0x100, !P1 ;  /* 0x000001002d00780c */ /* 0x000fda0004f21070 */
[----:B------:R-:W-:Y:S01]  /*0ad0*/  @P1 IMAD R17, R8, c[0x0][0x1d8], RZ ;  /* 0x0000760008111a24 */ /* 0x000fe200078e02ff */
[----:B------:R-:W-:-:S03]  /*0ae0*/  @P1 MOV R16, R52 ;  /* 0x0000003400101202 */ /* 0x000fc60000000f00 */
[----:B------:R-:W-:Y:S01]  /*0af0*/  @P1 IMAD R19, R6, c[0x0][0x1dc], R17 ;  /* 0x0000770006131a24 */ /* 0x000fe200078e0211 */
[----:B------:R-:W-:-:S05]  /*0b00*/  @P1 MOV R17, R51 ;  /* 0x0000003300111202 */ /* 0x000fca0000000f00 */
[----:B------:R-:W-:-:S05]  /*0b10*/  @P1 IMAD.WIDE.U32 R16, R6, c[0x0][0x1d8], R16 ;  /* 0x0000760006101a25 */ /* 0x000fca00078e0010 */
[----:B------:R-:W-:Y:S02]  /*0b20*/  @P1 IADD3 R19, R17, R19, RZ ;  /* 0x0000001311131210 */ /* 0x000fe40007ffe0ff */
[C---:B------:R-:W-:Y:S02]  /*0b30*/  @P1 SHF.L.U32 R17, R16.reuse, 0x1, RZ ;  /* 0x0000000110111819 */ /* 0x040fe400000006ff */
[----:B------:R-:W-:Y:S02]  /*0b40*/  @P1 SHF.L.U64.HI R18, R16, 0x1, R19 ;  /* 0x0000000110121819 */ /* 0x000fe40000010213 */
[----:B------:R-:W-:Y:S02]  /*0b50*/  @P1 IADD3 R20, P6, R17, c[0x0][0x180], RZ ;  /* 0x0000600011141a10 */ /* 0x000fe40007fde0ff */
[----:B------:R-:W-:Y:S02]  /*0b60*/  MOV R19, UR5 ;  /* 0x0000000500137c02 */ /* 0x000fe40008000f00 */
[----:B------:R-:W-:-:S02]  /*0b70*/  @P1 IADD3.X R21, R18, c[0x0][0x184], RZ, P6, !PT ;  /* 0x0000610012151a10 */ /* 0x000fc400037fe4ff */
[----:B------:R-:W-:-:S03]  /*0b80*/  @P1 IADD3 R16, P6, R17, c[0x0][0x178], RZ ;  /* 0x00005e0011101a10 */ /* 0x000fc60007fde0ff */
[----:B------:R0:W5:Y:S01]  /*0b90*/  @P1 LDG.E R31, [R20.64] ;  /* 0x0000000c141f1981 */ /* 0x000162000c1e1900 */
[----:B------:R-:W-:Y:S02]  /*0ba0*/  @P1 IADD3.X R17, R18, c[0x0][0x17c], RZ, P6, !PT ;  /* 0x00005f0012111a10 */ /* 0x000fe400037fe4ff */
[----:B------:R-:W-:-:S03]  /*0bb0*/  MOV R18, UR4 ;  /* 0x0000000400127c02 */ /* 0x000fc60008000f00 */
[----:B------:R1:W5:Y:S04]  /*0bc0*/  @P1 LDG.E R28, [R16.64] ;  /* 0x0000000c101c1981 */ /* 0x000368000c1e1900 */
[----:B------:R-:W2:Y:S01]  /*0bd0*/  LDG.E.64 R18, [R18.64] ;  /* 0x0000000c12127981 */ /* 0x000ea2000c1e1b00 */
[----:B------:R-:W-:Y:S01]  /*0be0*/  CS2R R42, SRZ ;  /* 0x00000000002a7805 */ /* 0x000fe2000001ff00 */
[----:B------:R-:W-:Y:S01]  /*0bf0*/  CS2R R40, SRZ ;  /* 0x0000000000287805 */ /* 0x000fe2000001ff00 */
[----:B------:R-:W-:-:S06]  /*0c00*/  CS2R R38, SRZ ;  /* 0x0000000000267805 */ /* 0x000fcc000001ff00 */
[----:B------:R3:W5:Y:S04]  /*0c10*/  @!P4 LDG.E R38, [R56.64] ;  /* 0x0000000c3826c981 */ /* 0x000768000c1e1900 */
[----:B------:R3:W5:Y:S01]  /*0c20*/  @!P3 LDG.E R39, [R26.64] ;  /* 0x0000000c1a27b981 */ /* 0x000762000c1e1900 */
[----:B--2---:R-:W2:Y:S02]  /*0c30*/  R2UR UR17, R18 ;  /* 0x00000000121173c2 */ /* 0x004ea400000e0000 */
[----:B--2---:R-:W-:-:S05]  /*0c40*/  MOV R22, UR17 ;  /* 0x0000001100167c02 */ /* 0x004fca0008000f00 */
[----:B------:R-:W-:-:S05]  /*0c50*/  FFMA.FTZ R22, -R22, UR17, R19 ;  /* 0x0000001116167c23 */ /* 0x000fca0008010113 */
[----:B------:R-:W-:-:S13]  /*0c60*/  FSETP.GTU.FTZ.AND P1, PT, R22, RZ, PT ;  /* 0x000000ff1600720b */ /* 0x000fda0003f3c000 */
[----:B------:R-:W-:Y:S01]  /*0c70*/  VOTEU.ANY UP0, P1 ;  /* 0x00000000003f7886 */ /* 0x000fe20000800100 */
[----:B------:R-:W-:-:S13]  /*0c80*/  PLOP3.LUT P1, PT, PT, PT, UP0, 0x80, 0x0 ;  /* 0x000000000000781c */ /* 0x000fda0003f2f008 */
[----:B------:R-:W-:-:S06]  /*0c90*/  @P1 FADD.FTZ R19, R22, c[0x0][0x1a0] ;  /* 0x0000680016131621 */ /* 0x000fcc0000010000 */
[----:B------:R-:W2:Y:S01]  /*0ca0*/  @P1 MUFU.RSQ R19, R19 ;  /* 0x0000001300131308 */ /* 0x000ea20000001400 */
[----:B------:R-:W-:Y:S01]  /*0cb0*/  SHF.R.S32.HI R18, RZ, 0x1f, R23 ;  /* 0x0000001fff127819 */ /* 0x000fe20000011417 */
[----:B--2---:R2:W4:Y:S01]  /*0cc0*/  @P1 R2UR UR4, R19 ;  /* 0x00000000130413c2 */ /* 0x00452200000e0000 */
[----:B------:R-:W-:-:S04]  /*0cd0*/  ISETP.GE.U32.AND P1, PT, R23, c[0x0][0x1e0], PT ;  /* 0x0000780017007a0c */ /* 0x000fc80003f26070 */
[----:B------:R-:W-:-:S13]  /*0ce0*/  ISETP.GE.OR.EX P1, PT, R18, c[0x0][0x1e4], P0, P1 ;  /* 0x0000790012007a0c */ /* 0x000fda0000726710 */
[----:B-1----:R-:W-:Y:S01]  /*0cf0*/  @!P1 MOV R16, R52 ;  /* 0x0000003400109202 */ /* 0x002fe20000000f00 */
[----:B------:R-:W-:Y:S01]  /*0d00*/  @!P1 IMAD R18, R18, c[0x0][0x1d8], RZ ;  /* 0x0000760012129a24 */ /* 0x000fe200078e02ff */
[----:B------:R-:W-:-:S03]  /*0d10*/  @!P1 MOV R17, R51 ;  /* 0x0000003300119202 */ /* 0x000fc60000000f00 */
[C---:B0-----:R-:W-:Y:S02]  /*0d20*/  @!P1 IMAD R21, R23.reuse, c[0x0][0x1dc], R18 ;  /* 0x0000770017159a24 */ /* 0x041fe400078e0212 */
[----:B------:R-:W-:-:S05]  /*0d30*/  @!P1 IMAD.WIDE.U32 R16, R23, c[0x0][0x1d8], R16 ;  /* 0x0000760017109a25 */ /* 0x000fca00078e0010 */
[----:B------:R-:W-:Y:S02]  /*0d40*/  @!P1 IADD3 R21, R17, R21, RZ ;  /* 0x0000001511159210 */ /* 0x000fe40007ffe0ff */
[C---:B------:R-:W-:Y:S02]  /*0d50*/  @!P1 SHF.L.U32 R17, R16.reuse, 0x1, RZ ;  /* 0x0000000110119819 */ /* 0x040fe400000006ff */
[----:B------:R-:W-:Y:S02]  /*0d60*/  @!P1 SHF.L.U64.HI R18, R16, 0x1, R21 ;  /* 0x0000000110129819 */ /* 0x000fe40000010215 */
[----:B------:R-:W-:-:S04]  /*0d70*/  @!P1 IADD3 R22, P6, R17, c[0x0][0x180], RZ ;  /* 0x0000600011169a10 */ /* 0x000fc80007fde0ff */
[----:B------:R-:W-:Y:S02]  /*0d80*/  @!P1 IADD3.X R23, R18, c[0x0][0x184], RZ, P6, !PT ;  /* 0x0000610012179a10 */ /* 0x000fe400037fe4ff */
[----:B------:R-:W-:-:S04]  /*0d90*/  @!P1 IADD3 R16, P6, R17, c[0x0][0x178], RZ ;  /* 0x00005e0011109a10 */ /* 0x000fc80007fde0ff */
[----:B------:R-:W-:Y:S02]  /*0da0*/  @!P1 IADD3.X R17, R18, c[0x0][0x17c], RZ, P6, !PT ;  /* 0x00005f0012119a10 */ /* 0x000fe400037fe4ff */
[----:B------:R-:W-:Y:S02]  /*0db0*/  SHF.R.S32.HI R18, RZ, 0x1f, R2 ;  /* 0x0000001fff127819 */ /* 0x000fe40000011402 */
[----:B------:R-:W-:-:S04]  /*0dc0*/  ISETP.GE.U32.AND P6, PT, R2, c[0x0][0x1e0], PT ;  /* 0x0000780002007a0c */ /* 0x000fc80003fc6070 */
[----:B------:R-:W-:-:S13]  /*0dd0*/  ISETP.GE.OR.EX P5, PT, R18, c[0x0][0x1e4], P0, P6 ;  /* 0x0000790012007a0c */ /* 0x000fda00007a6760 */
[----:B--2---:R-:W-:Y:S01]  /*0de0*/  @!P5 IMAD R19, R18, c[0x0][0x1d8], RZ ;  /* 0x000076001213da24 */ /* 0x004fe200078e02ff */
[----:B------:R-:W-:-:S03]  /*0df0*/  @!P5 MOV R18, R52 ;  /* 0x000000340012d202 */ /* 0x000fc60000000f00 */
[----:B------:R-:W-:Y:S01]  /*0e00*/  @!P5 IMAD R21, R2, c[0x0][0x1dc], R19 ;  /* 0x000077000215da24 */ /* 0x000fe200078e0213 */
[----:B------:R-:W-:-:S05]  /*0e10*/  @!P5 MOV R19, R51 ;  /* 0x000000330013d202 */ /* 0x000fca0000000f00 */
[----:B------:R-:W-:-:S05]  /*0e20*/  @!P5 IMAD.WIDE.U32 R18, R2, c[0x0][0x1d8], R18 ;  /* 0x000076000212da25 */ /* 0x000fca00078e0012 */
[----:B------:R-:W-:Y:S02]  /*0e30*/  @!P5 IADD3 R21, R19, R21, RZ ;  /* 0x000000151315d210 */ /* 0x000fe40007ffe0ff */
[C---:B------:R-:W-:Y:S02]  /*0e40*/  @!P5 SHF.L.U32 R19, R18.reuse, 0x1, RZ ;  /* 0x000000011213d819 */ /* 0x040fe400000006ff */
[----:B------:R-:W-:Y:S02]  /*0e50*/  @!P5 SHF.L.U64.HI R30, R18, 0x1, R21 ;  /* 0x00000001121ed819 */ /* 0x000fe40000010215 */
[----:B------:R-:W-:-:S04]  /*0e60*/  @!P5 IADD3 R20, P6, R19, c[0x0][0x180], RZ ;  /* 0x000060001314da10 */ /* 0x000fc80007fde0ff */
[C---:B------:R-:W-:Y:S02]  /*0e70*/  @!P5 IADD3.X R21, R30.reuse, c[0x0][0x184], RZ, P6, !PT ;  /* 0x000061001e15da10 */ /* 0x040fe400037fe4ff */
[----:B------:R-:W-:Y:S02]  /*0e80*/  @!P5 IADD3 R18, P6, R19, c[0x0][0x178], RZ ;  /* 0x00005e001312da10 */ /* 0x000fe40007fde0ff */
[----:B------:R-:W-:Y:S02]  /*0e90*/  P2R R46, PR, RZ, 0x20 ;  /* 0x00000020ff2e7803 */ /* 0x000fe40000000000 */
[----:B------:R-:W-:Y:S02]  /*0ea0*/  @!P5 IADD3.X R19, R30, c[0x0][0x17c], RZ, P6, !PT ;  /* 0x00005f001e13da10 */ /* 0x000fe400037fe4ff */
[----:B------:R-:W-:Y:S02]  /*0eb0*/  ISETP.NE.AND P5, PT, R29, RZ, PT ;  /* 0x000000ff1d00720c */ /* 0x000fe40003fa5270 */
[----:B------:R-:W-:-:S02]  /*0ec0*/  MOV R30, RZ ;  /* 0x000000ff001e7202 */ /* 0x000fc40000000f00 */
[----:B------:R-:W-:-:S09]  /*0ed0*/  MOV R29, RZ ;  /* 0x000000ff001d7202 */ /* 0x000fd20000000f00 */
[----:B------:R3:W5:Y:S04]  /*0ee0*/  @P5 LDG.E R30, [R60.64] ;  /* 0x0000000c3c1e5981 */ /* 0x000768000c1e1900 */
[----:B------:R0:W5:Y:S01]  /*0ef0*/  @P5 LDG.E R29, [R34.64] ;  /* 0x0000000c221d5981 */ /* 0x000162000c1e1900 */
[----:B------:R-:W-:Y:S02]  /*0f00*/  ISETP.NE.AND P5, PT, R36, RZ, PT ;  /* 0x000000ff2400720c */ /* 0x000fe40003fa5270 */
[----:B------:R-:W-:Y:S01]  /*0f10*/  ISETP.NE.AND P6, PT, R46, RZ, PT ;  /* 0x000000ff2e00720c */ /* 0x000fe20003fc5270 */
[----:B------:R-:W-:Y:S01]  /*0f20*/  CS2R R36, SRZ ;  /* 0x0000000000247805 */ /* 0x000fe2000001ff00 */
[----:B0-----:R-:W-:-:S05]  /*0f30*/  CS2R R34, SRZ ;  /* 0x0000000000227805 */ /* 0x001fca000001ff00 */
[----:B------:R3:W5:Y:S04]  /*0f40*/  @!P4 LDG.E R37, [R54.64] ;  /* 0x0000000c3625c981 */ /* 0x000768000c1e1900 */
[----:B------:R0:W5:Y:S04]  /*0f50*/  @!P5 LDG.E R43, [R32.64] ;  /* 0x0000000c202bd981 */ /* 0x000168000c1e1900 */
[----:B------:R3:W5:Y:S04]  /*0f60*/  @!P5 LDG.E R40, [R58.64] ;  /* 0x0000000c3a28d981 */ /* 0x000768000c1e1900 */
[----:B------:R3:W5:Y:S01]  /*0f70*/  @!P1 LDG.E R35, [R22.64] ;  /* 0x0000000c16239981 */ /* 0x000762000c1e1900 */
[----:B0-----:R-:W-:-:S03]  /*0f80*/  CS2R R32, SRZ ;  /* 0x0000000000207805 */ /* 0x001fc6000001ff00 */
[----:B------:R3:W5:Y:S04]  /*0f90*/  @!P6 LDG.E R42, [R20.64] ;  /* 0x0000000c142ae981 */ /* 0x000768000c1e1900 */
[----:B------:R3:W5:Y:S04]  /*0fa0*/  @!P2 LDG.E R33, [R24.64] ;  /* 0x0000000c1821a981 */ /* 0x000768000c1e1900 */
[----:B------:R3:W5:Y:S04]  /*0fb0*/  @!P1 LDG.E R32, [R16.64] ;  /* 0x0000000c10209981 */ /* 0x000768000c1e1900 */
[----:B------:R3:W5:Y:S01]  /*0fc0*/  @!P6 LDG.E R41, [R18.64] ;  /* 0x0000000c1229e981 */ /* 0x000762000c1e1900 */
[----:B------:R-:W-:Y:S01]  /*0fd0*/  UMOV UR11, 0x3f800000 ;  /* 0x3f800000000b7882 */ /* 0x000fe20000000000 */
[----:B------:R-:W-:Y:S01]  /*0fe0*/  BSSY B0, `(.L_x_78) ;  /* 0x0000010000007945 */ /* 0x000fe20003800000 */
[----:B----4-:R-:W-:Y:S01]  /*0ff0*/  @UP0 UMOV UR11, UR4 ;  /* 0x00000004000b0c82 */ /* 0x010fe20008000000 */
[----:B------:R0:W5:Y:S04]  /*1000*/  @!P3 LDG.E R36, [R12.64] ;  /* 0x0000000c0c24b981 */ /* 0x000168000c1e1900 */
[----:B------:R1:W5:Y:S01]  /*1010*/  @!P2 LDG.E R34, [R10.64] ;  /* 0x0000000c0a22a981 */ /* 0x000362000c1e1900 */
[----:B0-----:R-:W-:Y:S01]  /*1020*/  CS2R R12, SRZ ;  /* 0x00000000000c7805 */ /* 0x001fe2000001ff00 */
[----:B-1----:R-:W-:Y:S01]  /*1030*/  CS2R R10, SRZ ;  /* 0x00000000000a7805 */ /* 0x002fe2000001ff00 */
[----:B------:R-:W-:Y:S05]  /*1040*/  @P0 BRA `(.L_x_79) ;  /* 0x0000009000000947 */ /* 0x000fea0003800000 */
[----:B---3--:R-:W-:Y:S02]  /*1050*/  ISETP.NE.AND P6, PT, RZ, UR16, PT ;  /* 0x00000010ff007c0c */ /* 0x008fe4000bfc5270 */
[----:B------:R-:W-:-:S02]  /*1060*/  SHF.L.U32 R10, R14, 0x2, RZ ;  /* 0x000000020e0a7819 */ /* 0x000fc400000006ff */
[----:B------:R-:W-:-:S09]  /*1070*/  SHF.L.U64.HI R11, R14, 0x2, R15 ;  /* 0x000000020e0b7819 */ /* 0x000fd2000001020f */
[----:B------:R-:W-:-:S04]  /*1080*/  @P6 IADD3 R14, P0, R10, c[0x0][0x190], RZ ;  /* 0x000064000a0e6a10 */ /* 0x000fc80007f1e0ff */
[----:B------:R-:W-:Y:S02]  /*1090*/  @P6 IADD3.X R15, R11, c[0x0][0x194], RZ, P0, !PT ;  /* 0x000065000b0f6a10 */ /* 0x000fe400007fe4ff */
[----:B------:R-:W-:-:S03]  /*10a0*/  IADD3 R10, P0, R10, c[0x0][0x188], RZ ;  /* 0x000062000a0a7a10 */ /* 0x000fc60007f1e0ff */
[----:B------:R0:W5:Y:S01]  /*10b0*/  @P6 LDG.E.64 R12, [R14.64] ;  /* 0x0000000c0e0c6981 */ /* 0x000162000c1e1b00 */
[----:B------:R-:W-:-:S06]  /*10c0*/  IADD3.X R11, R11, c[0x0][0x18c], RZ, P0, !PT ;  /* 0x000063000b0b7a10 */ /* 0x000fcc00007fe4ff */
[----:B------:R-:W5:Y:S03]  /*10d0*/  LDG.E.64 R10, [R10.64] ;  /* 0x0000000c0a0a7981 */ /* 0x000f66000c1e1b00 */
.L_x_79:
[----:B---3--:R-:W-:Y:S05]  /*10e0*/  BSYNC B0 ;  /* 0x0000000000007941 */ /* 0x008fea0003800000 */
.L_x_78:
[----:B------:R-:W-:Y:S02]  /*10f0*/  ISETP.NE.AND P0, PT, RZ, UR16, PT ;  /* 0x00000010ff007c0c */ /* 0x000fe4000bf05270 */
[--C-:B0----5:R-:W-:Y:S02]  /*1100*/  PRMT R14, RZ, 0x5410, R42.reuse ;  /* 0x00005410ff0e7816 */ /* 0x121fe4000000002a */
[----:B------:R-:W-:Y:S02]  /*1110*/  PRMT R15, RZ, 0x7610, R42 ;  /* 0x00007610ff0f7816 */ /* 0x000fe4000000002a */
[----:B------:R-:W-:Y:S01]  /*1120*/  P2R R18, PR, RZ, 0x1 ;  /* 0x00000001ff127803 */ /* 0x000fe20000000000 */
[----:B------:R-:W-:Y:S01]  /*1130*/  FADD.FTZ R17, R14, -UR17 ;  /* 0x800000110e117e21 */ /* 0x000fe20008010000 */
[--C-:B------:R-:W-:Y:S01]  /*1140*/  PRMT R14, RZ, 0x7610, R41.reuse ;  /* 0x00007610ff0e7816 */ /* 0x100fe20000000029 */
[----:B------:R-:W-:Y:S01]  /*1150*/  FADD.FTZ R16, R15, -UR17 ;  /* 0x800000110f107e21 */ /* 0x000fe20008010000 */
[----:B------:R-:W-:Y:S01]  /*1160*/  PRMT R15, RZ, 0x5410, R41 ;  /* 0x00005410ff0f7816 */ /* 0x000fe20000000029 */
[----:B------:R-:W-:-:S02]  /*1170*/  FMUL.FTZ R17, R17, UR11 ;  /* 0x0000000b11117c20 */ /* 0x000fc40008410000 */
        /* <DEDUP_REMOVED lines=20> */
.L_x_80:
[----:B------:R-:W-:Y:S01]  /*12c0*/  FMUL.FTZ R18, R15, R10 ;  /* 0x0000000a0f127220 */ /* 0x000fe20000410000 */
[----:B------:R-:W-:Y:S01]  /*12d0*/  PRMT R22, RZ, 0x7610, R43 ;  /* 0x00007610ff167816 */ /* 0x000fe2000000002b */
[----:B------:R-:W-:Y:S02]  /*12e0*/  FMUL.FTZ R20, R14, R11 ;  /* 0x0000000b0e147220 */ /* 0x000fe40000410000 */
[----:B------:R-:W-:Y:S02]  /*12f0*/  FFMA.FTZ R19, R17, R18, RZ ;  /* 0x0000001211137223 */ /* 0x000fe400000100ff */
[----:B------:R-:W-:Y:S02]  /*1300*/  FADD.FTZ R21, RZ, R18 ;  /* 0x00000012ff157221 */ /* 0x000fe40000010000 */
[----:B------:R-:W-:-:S02]  /*1310*/  FFMA.FTZ R18, R16, R20, R19 ;  /* 0x0000001410127223 */ /* 0x000fc40000010013 */
[----:B------:R-:W-:Y:S01]  /*1320*/  FADD.FTZ R19, R20, R21 ;  /* 0x0000001514137221 */ /* 0x000fe20000010000 */
[----:B------:R-:W-:Y:S01]  /*1330*/  PRMT R20, RZ, 0x5410, R43 ;  /* 0x00005410ff147816 */ /* 0x000fe2000000002b */
[----:B------:R-:W-:Y:S01]  /*1340*/  FADD.FTZ R22, R22, -UR17 ;  /* 0x8000001116167e21 */ /* 0x000fe20008010000 */
[--C-:B------:R-:W-:Y:S01]  /*1350*/  PRMT R21, RZ, 0x5410, R40.reuse ;  /* 0x00005410ff157816 */ /* 0x100fe20000000028 */
[----:B------:R-:W-:Y:S02]  /*1360*/  FFMA.FTZ R24, R17, R15, RZ ;  /* 0x0000000f11187223 */ /* 0x000fe400000100ff */
[----:B------:R-:W-:Y:S01]  /*1370*/  FADD.FTZ R23, R20, -UR17 ;  /* 0x8000001114177e21 */ /* 0x000fe20008010000 */
[----:B------:R-:W-:Y:S01]  /*1380*/  PRMT R20, RZ, 0x7610, R40 ;  /* 0x00007610ff147816 */ /* 0x000fe20000000028 */
        /* <DEDUP_REMOVED lines=20> */
[----:B------:R-:W-:-:S04]  /*14d0*/  FMUL.FTZ R21, R21, R54 ;  /* 0x0000003615157220 */ /* 0x000fc80000410000 */
.L_x_81:
[----:B------:R-:W-:Y:S02]  /*14e0*/  FMUL.FTZ R54, R21, R10 ;  /* 0x0000000a15367220 */ /* 0x000fe40000410000 */
[----:B------:R-:W-:Y:S02]  /*14f0*/  FADD.FTZ R26, RZ, R15 ;  /* 0x0000000fff1a7221 */ /* 0x000fe40000010000 */
[----:B------:R-:W-:Y:S02]  /*1500*/  FFMA.FTZ R17, R16, R14, RZ ;  /* 0x0000000e10117223 */ /* 0x000fe400000100ff */
[C---:B------:R-:W-:Y:S02]  /*1510*/  FFMA.FTZ R24, R23.reuse, R21, R24 ;  /* 0x0000001517187223 */ /* 0x040fe40000010018 */
[----:B------:R-:W-:Y:S02]  /*1520*/  FADD.FTZ R15, RZ, R14 ;  /* 0x0000000eff0f7221 */ /* 0x000fe40000010000 */
[----:B------:R-:W-:Y:S01]  /*1530*/  FFMA.FTZ R23, R23, R54, R18 ;  /* 0x0000003617177223 */ /* 0x000fe20000010012 */
[----:B------:R-:W-:Y:S01]  /*1540*/  PRMT R18, RZ, 0x5410, R37 ;  /* 0x00005410ff127816 */ /* 0x000fe20000000025 */
[----:B------:R-:W-:-:S02]  /*1550*/  FMUL.FTZ R16, R20, R11 ;  /* 0x0000000b14107220 */ /* 0x000fc40000410000 */
[----:B------:R-:W-:Y:S02]  /*1560*/  FADD.FTZ R19, R19, R54 ;  /* 0x0000003613137221 */ /* 0x000fe40000010000 */
[C---:B------:R-:W-:Y:S01]  /*1570*/  FFMA.FTZ R14, R22.reuse, R20, R17 ;  /* 0x00000014160e7223 */ /* 0x040fe20000010011 */
[----:B------:R-:W-:Y:S01]  /*1580*/  PRMT R17, RZ, 0x7610, R38 ;  /* 0x00007610ff117816 */ /* 0x000fe20000000026 */
[----:B------:R-:W-:Y:S02]  /*1590*/  FADD.FTZ R20, R15, R20 ;  /* 0x000000140f147221 */ /* 0x000fe40000010000 */
[----:B------:R-:W-:Y:S02]  /*15a0*/  FFMA.FTZ R22, R22, R16, R23 ;  /* 0x0000001016167223 */ /* 0x000fe40000010017 */
[----:B------:R-:W-:Y:S01]  /*15b0*/  FADD.FTZ R15, R16, R19 ;  /* 0x00000013100f7221 */ /* 0x000fe20000010000 */
[----:B------:R-:W-:Y:S01]  /*15c0*/  PRMT R16, RZ, 0x5410, R38 ;  /* 0x00005410ff107816 */ /* 0x000fe20000000026 */
[----:B------:R-:W-:Y:S01]  /*15d0*/  FADD.FTZ R23, R17, -UR17 ;  /* 0x8000001111177e21 */ /* 0x000fe20008010000 */
[----:B------:R-:W-:Y:S01]  /*15e0*/  PRMT R17, RZ, 0x7610, R37 ;  /* 0x00007610ff117816 */ /* 0x000fe20000000025 */
[----:B------:R-:W-:-:S02]  /*15f0*/  FADD.FTZ R21, R26, R21 ;  /* 0x000000151a157221 */ /* 0x000fc40000010000 */
[----:B------:R-:W-:-:S04]  /*1600*/  FADD.FTZ R16, R16, -UR17 ;  /* 0x8000001110107e21 */ /* 0x000fc80008010000 */
[----:B------:R-:W-:Y:S02]  /*1610*/  FMUL.FTZ R19, R16, UR11 ;  /* 0x0000000b10137c20 */ /* 0x000fe40008410000 */
        /* <DEDUP_REMOVED lines=20> */
.L_x_82:
[----:B------:R-:W-:Y:S02]  /*1760*/  FMUL.FTZ R26, R18, R10 ;  /* 0x0000000a121a7220 */ /* 0x000fe40000410000 */
[----:B------:R-:W-:Y:S02]  /*1770*/  FADD.FTZ R21, R21, R18 ;  /* 0x0000001215157221 */ /* 0x000fe40000010000 */
[C---:B------:R-:W-:Y:S02]  /*1780*/  FFMA.FTZ R24, R19.reuse, R18, R24 ;  /* 0x0000001213187223 */ /* 0x040fe40000010018 */
[----:B------:R-:W-:Y:S01]  /*1790*/  FFMA.FTZ R19, R19, R26, R22 ;  /* 0x0000001a13137223 */ /* 0x000fe20000010016 */
[----:B------:R-:W-:Y:S01]  /*17a0*/  PRMT R22, RZ, 0x5410, R36 ;  /* 0x00005410ff167816 */ /* 0x000fe20000000024 */
[----:B------:R-:W-:-:S02]  /*17b0*/  FMUL.FTZ R18, R17, R11 ;  /* 0x0000000b11127220 */ /* 0x000fc40000410000 */
[----:B------:R-:W-:Y:S02]  /*17c0*/  FADD.FTZ R15, R15, R26 ;  /* 0x0000001a0f0f7221 */ /* 0x000fe40000010000 */
[----:B------:R-:W-:Y:S02]  /*17d0*/  FFMA.FTZ R14, R16, R17, R14 ;  /* 0x00000011100e7223 */ /* 0x000fe4000001000e */
[----:B------:R-:W-:Y:S01]  /*17e0*/  FADD.FTZ R20, R20, R17 ;  /* 0x0000001114147221 */ /* 0x000fe20000010000 */
[----:B------:R-:W-:Y:S01]  /*17f0*/  PRMT R17, RZ, 0x5410, R39 ;  /* 0x00005410ff117816 */ /* 0x000fe20000000027 */
[----:B------:R-:W-:Y:S02]  /*1800*/  FFMA.FTZ R16, R16, R18, R19 ;  /* 0x0000001210107223 */ /* 0x000fe40000010013 */
[----:B------:R-:W-:Y:S01]  /*1810*/  FADD.FTZ R15, R18, R15 ;  /* 0x0000000f120f7221 */ /* 0x000fe20000010000 */
[----:B------:R-:W-:Y:S01]  /*1820*/  PRMT R18, RZ, 0x7610, R39 ;  /* 0x00007610ff127816 */ /* 0x000fe20000000027 */
[----:B------:R-:W-:Y:S01]  /*1830*/  FADD.FTZ R19, R17, -UR17 ;  /* 0x8000001111137e21 */ /* 0x000fe20008010000 */
[----:B------:R-:W-:-:S03]  /*1840*/  PRMT R17, RZ, 0x7610, R36 ;  /* 0x00007610ff117816 */ /* 0x000fc60000000024 */
[----:B------:R-:W-:Y:S02]  /*1850*/  FADD.FTZ R18, R18, -UR17 ;  /* 0x8000001112127e21 */ /* 0x000fe40008010000 */
        /* <DEDUP_REMOVED lines=21> */
.L_x_83:
[----:B------:R-:W-:Y:S02]  /*19b0*/  FMUL.FTZ R26, R22, R10 ;  /* 0x0000000a161a7220 */ /* 0x000fe40000410000 */
[C---:B------:R-:W-:Y:S02]  /*19c0*/  FFMA.FTZ R24, R19.reuse, R22, R24 ;  /* 0x0000001613187223 */ /* 0x040fe40000010018 */
[----:B------:R-:W-:Y:S02]  /*19d0*/  FFMA.FTZ R19, R19, R26, R16 ;  /* 0x0000001a13137223 */ /* 0x000fe40000010010 */
[----:B------:R-:W-:Y:S02]  /*19e0*/  FMUL.FTZ R16, R17, R11 ;  /* 0x0000000b11107220 */ /* 0x000fe40000410000 */
[----:B------:R-:W-:-:S02]  /*19f0*/  FADD.FTZ R15, R15, R26 ;  /* 0x0000001a0f0f7221 */ /* 0x000fc40000010000 */
[----:B------:R-:W-:Y:S02]  /*1a00*/  FADD.FTZ R20, R20, R17 ;  /* 0x0000001114147221 */ /* 0x000fe40000010000 */
[C---:B------:R-:W-:Y:S01]  /*1a10*/  FFMA.FTZ R17, R18.reuse, R17, R14 ;  /* 0x0000001112117223 */ /* 0x040fe2000001000e */
[--C-:B------:R-:W-:Y:S01]  /*1a20*/  PRMT R14, RZ, 0x5410, R34.reuse ;  /* 0x00005410ff0e7816 */ /* 0x100fe20000000022 */
[----:B------:R-:W-:Y:S02]  /*1a30*/  FFMA.FTZ R18, R18, R16, R19 ;  /* 0x0000001012127223 */ /* 0x000fe40000010013 */
[----:B------:R-:W-:Y:S01]  /*1a40*/  FADD.FTZ R15, R16, R15 ;  /* 0x0000000f100f7221 */ /* 0x000fe20000010000 */
[----:B------:R-:W-:Y:S01]  /*1a50*/  PRMT R16, RZ, 0x7610, R34 ;  /* 0x00007610ff107816 */ /* 0x000fe20000000022 */
[----:B------:R-:W-:Y:S02]  /*1a60*/  FADD.FTZ R21, R21, R22 ;  /* 0x0000001615157221 */ /* 0x000fe40000010000 */
        /* <DEDUP_REMOVED lines=25> */
.L_x_84:
[----:B------:R-:W-:Y:S02]  /*1c00*/  FMUL.FTZ R26, R14, R10 ;  /* 0x0000000a0e1a7220 */ /* 0x000fe40000410000 */
[----:B------:R-:W-:Y:S02]  /*1c10*/  FADD.FTZ R21, R21, R14 ;  /* 0x0000000e15157221 */ /* 0x000fe40000010000 */
[C---:B------:R-:W-:Y:S02]  /*1c20*/  FFMA.FTZ R24, R19.reuse, R14, R24 ;  /* 0x0000000e13187223 */ /* 0x040fe40000010018 */
[----:B------:R-:W-:Y:S02]  /*1c30*/  FFMA.FTZ R23, R19, R26, R18 ;  /* 0x0000001a13177223 */ /* 0x000fe40000010012 */
[----:B------:R-:W-:-:S02]  /*1c40*/  FMUL.FTZ R19, R16, R11 ;  /* 0x0000000b10137220 */ /* 0x000fc40000410000 */
[----:B------:R-:W-:Y:S02]  /*1c50*/  FADD.FTZ R14, R20, R16 ;  /* 0x00000010140e7221 */ /* 0x000fe40000010000 */
[C---:B------:R-:W-:Y:S01]  /*1c60*/  FFMA.FTZ R18, R22.reuse, R16, R17 ;  /* 0x0000001016127223 */ /* 0x040fe20000010011 */
[--C-:B------:R-:W-:Y:S01]  /*1c70*/  PRMT R17, RZ, 0x7610, R35.reuse ;  /* 0x00007610ff117816 */ /* 0x100fe20000000023 */
[----:B------:R-:W-:Y:S01]  /*1c80*/  FADD.FTZ R16, R15, R26 ;  /* 0x0000001a0f107221 */ /* 0x000fe20000010000 */
[----:B------:R-:W-:Y:S01]  /*1c90*/  PRMT R15, RZ, 0x5410, R35 ;  /* 0x00005410ff0f7816 */ /* 0x000fe20000000023 */
[----:B------:R-:W-:Y:S02]  /*1ca0*/  FFMA.FTZ R22, R22, R19, R23 ;  /* 0x0000001316167223 */ /* 0x000fe40000010017 */
        /* <DEDUP_REMOVED lines=18> */
[----:B-1----:R-:W-:Y:S02]  /*1dd0*/  FMUL.FTZ R17, R17, R54 ;  /* 0x0000003611117220 */ /* 0x002fe40000410000 */
[----:B------:R-:W-:Y:S02]  /*1de0*/  FADD.FTZ R57, -R54, 1 ;  /* 0x3f80000036397421 */ /* 0x000fe40000010100 */
[----:B------:R-:W-:Y:S02]  /*1df0*/  FADD.FTZ R54, -R56, 1 ;  /* 0x3f80000038367421 */ /* 0x000fe40000010100 */
[----:B------:R-:W-:Y:S02]  /*1e00*/  FFMA.FTZ R26, R26, R57, 1 ;  /* 0x3f8000001a1a7423 */ /* 0x000fe40000010039 */
[----:B------:R-:W-:-:S02]  /*1e10*/  FFMA.FTZ R54, R25, R54, 1 ;  /* 0x3f80000019367423 */ /* 0x000fc40000010036 */
[----:B------:R-:W-:Y:S02]  /*1e20*/  FMUL.FTZ R17, R17, R26 ;  /* 0x0000001a11117220 */ /* 0x000fe40000410000 */
[----:B------:R-:W-:Y:S02]  /*1e30*/  FMUL.FTZ R15, R15, R54 ;  /* 0x000000360f0f7220 */ /* 0x000fe40000410000 */
.L_x_85:
[----:B------:R-:W-:Y:S02]  /*1e40*/  FMUL.FTZ R25, R17, R10 ;  /* 0x0000000a11197220 */ /* 0x000fe40000410000 */
[----:B------:R-:W-:Y:S01]  /*1e50*/  FADD.FTZ R16, R19, R16 ;  /* 0x0000001013107221 */ /* 0x000fe20000010000 */
[----:B------:R-:W-:Y:S01]  /*1e60*/  PRMT R19, RZ, 0x7610, R30 ;  /* 0x00007610ff137816 */ /* 0x000fe2000000001e */
[C---:B------:R-:W-:Y:S02]  /*1e70*/  FFMA.FTZ R24, R23.reuse, R17, R24 ;  /* 0x0000001117187223 */ /* 0x040fe40000010018 */
[----:B------:R-:W-:Y:S02]  /*1e80*/  FFMA.FTZ R23, R23, R25, R22 ;  /* 0x0000001917177223 */ /* 0x000fe40000010016 */
[----:B------:R-:W-:-:S02]  /*1e90*/  FADD.FTZ R25, R16, R25 ;  /* 0x0000001910197221 */ /* 0x000fc40000010000 */
[----:B------:R-:W-:Y:S02]  /*1ea0*/  FADD.FTZ R16, R21, R17 ;  /* 0x0000001115107221 */ /* 0x000fe40000010000 */
[----:B------:R-:W-:Y:S01]  /*1eb0*/  FFMA.FTZ R17, R20, R15, R18 ;  /* 0x0000000f14117223 */ /* 0x000fe20000010012 */
[----:B------:R-:W-:Y:S01]  /*1ec0*/  PRMT R18, RZ, 0x5410, R30 ;  /* 0x00005410ff127816 */ /* 0x000fe2000000001e */
[----:B------:R-:W-:-:S04]  /*1ed0*/  FMUL.FTZ R22, R15, R11 ;  /* 0x0000000b0f167220 */ /* 0x000fc80000410000 */
[----:B------:R-:W-:Y:S02]  /*1ee0*/  FFMA.FTZ R21, R20, R22, R23 ;  /* 0x0000001614157223 */ /* 0x000fe40000010017 */
[----:B------:R-:W-:Y:S01]  /*1ef0*/  FADD.FTZ R23, R18, -UR17 ;  /* 0x8000001112177e21 */ /* 0x000fe20008010000 */
[--C-:B------:R-:W-:Y:S01]  /*1f00*/  PRMT R18, RZ, 0x7610, R29.reuse ;  /* 0x00007610ff127816 */ /* 0x100fe2000000001d */
[----:B------:R-:W-:Y:S01]  /*1f10*/  FADD.FTZ R20, R19, -UR17 ;  /* 0x8000001113147e21 */ /* 0x000fe20008010000 */
[----:B------:R-:W-:Y:S01]  /*1f20*/  PRMT R19, RZ, 0x5410, R29 ;  /* 0x00005410ff137816 */ /* 0x000fe2000000001d */
[----:B------:R-:W-:Y:S02]  /*1f30*/  FADD.FTZ R22, R22, R25 ;  /* 0x0000001916167221 */ /* 0x000fe40000010000 */
        /* <DEDUP_REMOVED lines=21> */
.L_x_86:
[----:B------:R-:W-:Y:S01]  /*2090*/  FADD.FTZ R15, R14, R15 ;  /* 0x0000000f0e0f7221 */ /* 0x000fe20000010000 */
[----:B------:R-:W-:Y:S01]  /*20a0*/  PRMT R14, RZ, 0x5410, R31 ;  /* 0x00005410ff0e7816 */ /* 0x000fe2000000001f */
[----:B------:R-:W-:-:S02]  /*20b0*/  FMUL.FTZ R26, R19, R10 ;  /* 0x0000000a131a7220 */ /* 0x000fc40000410000 */
[C---:B------:R-:W-:Y:S02]  /*20c0*/  FFMA.FTZ R24, R23.reuse, R19, R24 ;  /* 0x0000001317187223 */ /* 0x040fe40000010018 */
[----:B------:R-:W-:Y:S01]  /*20d0*/  FADD.FTZ R25, R14, -UR17 ;  /* 0x800000110e197e21 */ /* 0x000fe20008010000 */
[----:B------:R-:W-:Y:S01]  /*20e0*/  PRMT R14, RZ, 0x7610, R31 ;  /* 0x00007610ff0e7816 */ /* 0x000fe2000000001f */
[----:B------:R-:W-:Y:S02]  /*20f0*/  FFMA.FTZ R21, R23, R26, R21 ;  /* 0x0000001a17157223 */ /* 0x000fe40000010015 */
[----:B------:R-:W-:Y:S02]  /*2100*/  FADD.FTZ R23, R22, R26 ;  /* 0x0000001a16177221 */ /* 0x000fe40000010000 */
[----:B------:R-:W-:Y:S02]  /*2110*/  FMUL.FTZ R26, R18, R11 ;  /* 0x0000000b121a7220 */ /* 0x000fe40000410000 */
[----:B------:R-:W-:-:S02]  /*2120*/  FADD.FTZ R14, R14, -UR17 ;  /* 0x800000110e0e7e21 */ /* 0x000fc40008010000 */
[----:B------:R-:W-:Y:S02]  /*2130*/  FFMA.FTZ R21, R20, R26, R21 ;  /* 0x0000001a14157223 */ /* 0x000fe40000010015 */
[----:B------:R-:W-:Y:S01]  /*2140*/  FADD.FTZ R26, R26, R23 ;  /* 0x000000171a1a7221 */ /* 0x000fe20000010000 */
[--C-:B------:R-:W-:Y:S01]  /*2150*/  PRMT R23, RZ, 0x5410, R28.reuse ;  /* 0x00005410ff177816 */ /* 0x100fe2000000001c */
[----:B------:R-:W-:Y:S01]  /*2160*/  FMUL.FTZ R22, R14, UR11 ;  /* 0x0000000b0e167c20 */ /* 0x000fe20008410000 */
[----:B------:R-:W-:Y:S01]  /*2170*/  PRMT R14, RZ, 0x7610, R28 ;  /* 0x00007610ff0e7816 */ /* 0x000fe2000000001c */
[----:B------:R-:W-:Y:S01]  /*2180*/  FMUL.FTZ R25, R25, UR11 ;  /* 0x0000000b19197c20 */ /* 0x000fe20008410000 */
[----:B------:R-:W-:Y:S05]  /*2190*/  @!P0 BRA `(.L_x_87) ;  /* 0x0000012000008947 */ /* 0x000fea0003800000 */
[----:B------:R-:W-:-:S04]  /*21a0*/  FFMA.FTZ R27, R25, R10, R12 ;  /* 0x0000000a191b7223 */ /* 0x000fc8000001000c */
[----:B------:R-:W-:-:S06]  /*21b0*/  FMUL.FTZ R49, R27, -1.4426950216293334961 ;  /* 0xbfb8aa3b1b317820 */ /* 0x000fcc0000410000 */
[----:B------:R-:W0:Y:S02]  /*21c0*/  MUFU.EX2 R49, R49 ;  /* 0x0000003100317308 */ /* 0x000e240000000800 */
[----:B0-----:R-:W-:-:S06]  /*21d0*/  FADD.FTZ R54, R49, 1 ;  /* 0x3f80000031367421 */ /* 0x001fcc0000010000 */
[----:B------:R-:W0:Y:S02]  /*21e0*/  MUFU.RCP R54, R54 ;  /* 0x0000003600367308 */ /* 0x000e240000001000 */
[----:B0-----:R-:W-:Y:S02]  /*21f0*/  FADD.FTZ R56, -R54, 1 ;  /* 0x3f80000036387421 */ /* 0x001fe40000010100 */
[----:B------:R-:W-:Y:S02]  /*2200*/  FMUL.FTZ R23, R23, R54 ;  /* 0x0000003617177220 */ /* 0x000fe40000410000 */
[----:B------:R-:W-:Y:S02]  /*2210*/  FFMA.FTZ R56, R27, R56, 1 ;  /* 0x3f8000001b387423 */ /* 0x000fe40000010038 */
[----:B------:R-:W-:Y:S02]  /*2220*/  FFMA.FTZ R27, R22, R11, R13 ;  /* 0x0000000b161b7223 */ /* 0x000fe4000001000d */
[----:B------:R-:W-:-:S02]  /*2230*/  FMUL.FTZ R23, R23, R56 ;  /* 0x0000003817177220 */ /* 0x000fc40000410000 */
[----:B------:R-:W-:-:S06]  /*2240*/  FMUL.FTZ R55, R27, -1.4426950216293334961 ;  /* 0xbfb8aa3b1b377820 */ /* 0x000fcc0000410000 */
[----:B------:R-:W0:Y:S02]  /*2250*/  MUFU.EX2 R55, R55 ;  /* 0x0000003700377308 */ /* 0x000e240000000800 */
[----:B0-----:R-:W-:-:S06]  /*2260*/  FADD.FTZ R56, R55, 1 ;  /* 0x3f80000037387421 */ /* 0x001fcc0000010000 */
[----:B------:R-:W0:Y:S02]  /*2270*/  MUFU.RCP R49, R56 ;  /* 0x0000003800317308 */ /* 0x000e240000001000 */
[----:B0-----:R-:W-:Y:S02]  /*2280*/  FADD.FTZ R54, -R49, 1 ;  /* 0x3f80000031367421 */ /* 0x001fe40000010100 */
[----:B------:R-:W-:Y:S02]  /*2290*/  FMUL.FTZ R14, R14, R49 ;  /* 0x000000310e0e7220 */ /* 0x000fe40000410000 */
[----:B------:R-:W-:-:S04]  /*22a0*/  FFMA.FTZ R27, R27, R54, 1 ;  /* 0x3f8000001b1b7423 */ /* 0x000fc80000010036 */
[----:B------:R-:W-:Y:S02]  /*22b0*/  FMUL.FTZ R14, R14, R27 ;  /* 0x0000001b0e0e7220 */ /* 0x000fe40000410000 */
.L_x_87:
[----:B------:R-:W-:Y:S01]  /*22c0*/  FMUL.FTZ R54, R23, R10 ;  /* 0x0000000a17367220 */ /* 0x000fe20000410000 */
[----:B------:R-:W-:Y:S01]  /*22d0*/  ISETP.GT.AND P0, PT, R4, 0x1e, PT ;  /* 0x0000001e0400780c */ /* 0x000fe20003f04270 */
[----:B------:R-:W-:Y:S01]  /*22e0*/  FFMA.FTZ R17, R20, R18, R17 ;  /* 0x0000001214117223 */ /* 0x000fe20000010011 */
[----:B------:R-:W-:Y:S01]  /*22f0*/  ULDC UR5, c[0x0][0xc] ;  /* 0x0000030000057ab9 */ /* 0x000fe20000000800 */
[----:B------:R-:W-:Y:S01]  /*2300*/  FADD.FTZ R27, R26, R54 ;  /* 0x000000361a1b7221 */ /* 0x000fe20000010000 */
[----:B------:R-:W-:Y:S01]  /*2310*/  BSSY B0, `(.L_x_88) ;  /* 0x000003e000007945 */ /* 0x000fe20003800000 */
[----:B------:R-:W-:Y:S01]  /*2320*/  FFMA.FTZ R21, R25, R54, R21 ;  /* 0x0000003619157223 */ /* 0x000fe20000010015 */
[----:B------:R-:W-:Y:S01]  /*2330*/  SHF.L.U32 R49, R45, 0x4, RZ ;  /* 0x000000042d317819 */ /* 0x000fe200000006ff */
[----:B------:R-:W-:Y:S02]  /*2340*/  FMUL.FTZ R26, R14, R11 ;  /* 0x0000000b0e1a7220 */ /* 0x000fe40000410000 */
[----:B------:R-:W-:-:S02]  /*2350*/  FADD.FTZ R20, R16, R19 ;  /* 0x0000001310147221 */ /* 0x000fc40000010000 */
[----:B------:R-:W-:Y:S02]  /*2360*/  FFMA.FTZ R21, R22, R26, R21 ;  /* 0x0000001a16157223 */ /* 0x000fe40000010015 */
[----:B------:R-:W-:Y:S02]  /*2370*/  FADD.FTZ R26, R26, R27 ;  /* 0x0000001b1a1a7221 */ /* 0x000fe40000010000 */
[----:B------:R-:W-:Y:S01]  /*2380*/  FADD.FTZ R15, R15, R18 ;  /* 0x000000120f0f7221 */ /* 0x000fe20000010000 */
[----:B------:R-:W0:Y:S01]  /*2390*/  SHFL.DOWN PT, R54, R21, 0x1, 0x1f ;  /* 0x08201f0015367f89 */ /* 0x000e2200000e0000 */
[----:B------:R-:W-:Y:S02]  /*23a0*/  FFMA.FTZ R16, R25, R23, R24 ;  /* 0x0000001719107223 */ /* 0x000fe40000010018 */
[----:B------:R-:W-:Y:S01]  /*23b0*/  FFMA.FTZ R17, R22, R14, R17 ;  /* 0x0000000e16117223 */ /* 0x000fe20000010011 */
[----:B------:R-:W1:Y:S01]  /*23c0*/  SHFL.DOWN PT, R27, R26, 0x1, 0x1f ;  /* 0x08201f001a1b7f89 */ /* 0x000e6200000e0000 */
[----:B------:R-:W-:-:S02]  /*23d0*/  FADD.FTZ R18, R20, R23 ;  /* 0x0000001714127221 */ /* 0x000fc40000010000 */
[----:B------:R-:W-:-:S05]  /*23e0*/  FADD.FTZ R19, R15, R14 ;  /* 0x0000000e0f137221 */ /* 0x000fca0000010000 */
[----:B------:R-:W-:Y:S01]  /*23f0*/  STS.128 [R45.X16+0x60], R16 ;  /* 0x000060102d007388 */ /* 0x000fe2000000cc00 */
        /* <DEDUP_REMOVED lines=22> */
[----:B------:R-:W-:Y:S02]  /*2560*/  ISETP.NE.AND P0, PT, R4, RZ, PT ;  /* 0x000000ff0400720c */ /* 0x000fe40003f05270 */
[----:B------:R-:W-:Y:S02]  /*2570*/  MOV R14, R21 ;  /* 0x00000015000e7202 */ /* 0x000fe40000000f00 */
[----:B------:R-:W-:-:S09]  /*2580*/  MOV R15, R26 ;  /* 0x0000001a000f7202 */ /* 0x000fd20000000f00 */
[----:B------:R0:W-:Y:S04]  /*2590*/  @!P0 STS.64 [R7.X8+0x8], R14 ;  /* 0x0000080e07008388 */ /* 0x0001e80000008a00 */
[----:B------:R-:W-:Y:S01]  /*25a0*/  BAR.SYNC.DEFER_BLOCKING 0x0 ;  /* 0x0000000000007b1d */ /* 0x000fe20000010000 */
[----:B------:R-:W-:-:S13]  /*25b0*/  ISETP.NE.AND P0, PT, R45, RZ, PT ;  /* 0x000000ff2d00720c */ /* 0x000fda0003f05270 */
[----:B------:R-:W-:Y:S05]  /*25c0*/  @P0 BRA `(.L_x_89) ;  /* 0x0000012000000947 */ /* 0x000fea0003800000 */
[----:B0-----:R-:W0:Y:S04]  /*25d0*/  LDS.128 R20, [0x10] ;  /* 0x00001000ff147984 */ /* 0x001e280000000c00 */
[----:B------:R-:W1:Y:S01]  /*25e0*/  LDS.128 R24, [0x20] ;  /* 0x00002000ff187984 */ /* 0x000e620000000c00 */
[----:B0-----:R-:W-:Y:S02]  /*25f0*/  FADD.FTZ R55, R14, R20 ;  /* 0x000000140e377221 */ /* 0x001fe40000010000 */
[----:B------:R-:W-:Y:S02]  /*2600*/  FADD.FTZ R14, R15, R21 ;  /* 0x000000150f0e7221 */ /* 0x000fe40000010000 */
[----:B------:R-:W-:Y:S02]  /*2610*/  FADD.FTZ R55, R55, R22 ;  /* 0x0000001637377221 */ /* 0x000fe40000010000 */
[----:B------:R-:W-:-:S02]  /*2620*/  FADD.FTZ R14, R14, R23 ;  /* 0x000000170e0e7221 */ /* 0x000fc40000010000 */
[----:B------:R-:W0:Y:S01]  /*2630*/  LDS.128 R20, [0x30] ;  /* 0x00003000ff147984 */ /* 0x000e220000000c00 */
[----:B-1----:R-:W-:Y:S02]  /*2640*/  FADD.FTZ R55, R55, R24 ;  /* 0x0000001837377221 */ /* 0x002fe40000010000 */
[----:B------:R-:W-:Y:S02]  /*2650*/  FADD.FTZ R24, R14, R25 ;  /* 0x000000190e187221 */ /* 0x000fe40000010000 */
[----:B------:R-:W1:Y:S01]  /*2660*/  LDS.64 R14, [0x40] ;  /* 0x00004000ff0e7984 */ /* 0x000e620000000a00 */
[----:B------:R-:W-:Y:S02]  /*2670*/  FADD.FTZ R55, R55, R26 ;  /* 0x0000001a37377221 */ /* 0x000fe40000010000 */
[----:B------:R-:W-:Y:S02]  /*2680*/  FADD.FTZ R24, R24, R27 ;  /* 0x0000001b18187221 */ /* 0x000fe40000010000 */
[----:B0-----:R-:W-:-:S02]  /*2690*/  FADD.FTZ R55, R55, R20 ;  /* 0x0000001437377221 */ /* 0x001fc40000010000 */
[----:B------:R-:W-:Y:S02]  /*26a0*/  FADD.FTZ R24, R24, R21 ;  /* 0x0000001518187221 */ /* 0x000fe40000010000 */
[----:B------:R-:W-:Y:S02]  /*26b0*/  FADD.FTZ R55, R55, R22 ;  /* 0x0000001637377221 */ /* 0x000fe40000010000 */
[----:B------:R-:W-:Y:S02]  /*26c0*/  FADD.FTZ R24, R24, R23 ;  /* 0x0000001718187221 */ /* 0x000fe40000010000 */
[----:B-1----:R-:W-:Y:S02]  /*26d0*/  FADD.FTZ R14, R55, R14 ;  /* 0x0000000e370e7221 */ /* 0x002fe40000010000 */
[----:B------:R-:W-:Y:S02]  /*26e0*/  FADD.FTZ R15, R24, R15 ;  /* 0x0000000f180f7221 */ /* 0x000fe40000010000 */
.L_x_89:
[----:B0-----:R-:W-:Y:S05]  /*26f0*/  BSYNC B0 ;  /* 0x0000000000007941 */ /* 0x001fea0003800000 */
.L_x_88:
[----:B------:R-:W-:Y:S01]  /*2700*/  BAR.SYNC.DEFER_BLOCKING 0x0 ;  /* 0x0000000000007b1d */ /* 0x000fe20000010000 */
[----:B------:R-:W-:-:S04]  /*2710*/  ISETP.GT.U32.AND P6, PT, R45, 0x7, PT ;  /* 0x000000072d00780c */ /* 0x000fc80003fc4070 */
[----:B------:R-:W-:Y:S01]  /*2720*/  P2R R20, PR, RZ, 0x40 ;  /* 0x00000040ff147803 */ /* 0x000fe20000000000 */
[----:B------:R-:W-:Y:S08]  /*2730*/  BSSY B0, `(.L_x_90) ;  /* 0x000009d000007945 */ /* 0x000ff00003800000 */
[----:B------:R-:W-:Y:S05]  /*2740*/  @P6 BRA `(.L_x_91) ;  /* 0x000009b000006947 */ /* 0x000fea0003800000 */
[----:B------:R-:W0:Y:S04]  /*2750*/  LDS.128 R24, [R49+0xe0] ;  /* 0x0000e00031187984 */ /* 0x000e280000000c00 */
[----:B------:R-:W1:Y:S01]  /*2760*/  LDS.128 R20, [R49+0x160] ;  /* 0x0001600031147984 */ /* 0x000e620000000c00 */
[----:B0-----:R-:W-:-:S02]  /*2770*/  FADD.FTZ R55, R16, R24 ;  /* 0x0000001810377221 */ /* 0x001fc40000010000 */
[----:B------:R-:W-:Y:S02]  /*2780*/  FADD.FTZ R24, R17, R25 ;  /* 0x0000001911187221 */ /* 0x000fe40000010000 */
[----:B------:R-:W-:Y:S02]  /*2790*/  FADD.FTZ R25, R18, R26 ;  /* 0x0000001a12197221 */ /* 0x000fe40000010000 */
[----:B------:R-:W-:Y:S02]  /*27a0*/  FADD.FTZ R26, R19, R27 ;  /* 0x0000001b131a7221 */ /* 0x000fe40000010000 */
[----:B------:R-:W0:Y:S01]  /*27b0*/  LDS.128 R16, [R49+0x1e0] ;  /* 0x0001e00031107984 */ /* 0x000e220000000c00 */
[----:B-1----:R-:W-:Y:S02]  /*27c0*/  FADD.FTZ R55, R55, R20 ;  /* 0x0000001437377221 */ /* 0x002fe40000010000 */
[----:B------:R-:W-:Y:S02]  /*27d0*/  FADD.FTZ R24, R24, R21 ;  /* 0x0000001518187221 */ /* 0x000fe40000010000 */
[----:B------:R-:W-:-:S02]  /*27e0*/  FADD.FTZ R25, R25, R22 ;  /* 0x0000001619197221 */ /* 0x000fc40000010000 */
[----:B------:R-:W-:Y:S02]  /*27f0*/  FADD.FTZ R26, R26, R23 ;  /* 0x000000171a1a7221 */ /* 0x000fe40000010000 */
[----:B------:R-:W1:Y:S01]  /*2800*/  LDS.128 R20, [R49+0x260] ;  /* 0x0002600031147984 */ /* 0x000e620000000c00 */
[----:B0-----:R-:W-:Y:S02]  /*2810*/  FADD.FTZ R55, R55, R16 ;  /* 0x0000001037377221 */ /* 0x001fe40000010000 */
[----:B------:R-:W-:Y:S02]  /*2820*/  FADD.FTZ R24, R24, R17 ;  /* 0x0000001118187221 */ /* 0x000fe40000010000 */
[----:B------:R-:W-:Y:S02]  /*2830*/  FADD.FTZ R25, R25, R18 ;  /* 0x0000001219197221 */ /* 0x000fe40000010000 */
[----:B------:R-:W-:Y:S02]  /*2840*/  FADD.FTZ R26, R26, R19 ;  /* 0x000000131a1a7221 */ /* 0x000fe40000010000 */
[----:B------:R-:W0:Y:S01]  /*2850*/  LDS.128 R16, [R49+0x2e0] ;  /* 0x0002e00031107984 */ /* 0x000e220000000c00 */
[----:B-1----:R-:W-:-:S02]  /*2860*/  FADD.FTZ R55, R55, R20 ;  /* 0x0000001437377221 */ /* 0x002fc40000010000 */
[----:B------:R-:W-:Y:S02]  /*2870*/  FADD.FTZ R24, R24, R21 ;  /* 0x0000001518187221 */ /* 0x000fe40000010000 */
[----:B------:R-:W-:Y:S02]  /*2880*/  FADD.FTZ R25, R25, R22 ;  /* 0x0000001619197221 */ /* 0x000fe40000010000 */
[----:B------:R-:W-:Y:S02]  /*2890*/  FADD.FTZ R26, R26, R23 ;  /* 0x000000171a1a7221 */ /* 0x000fe40000010000 */
[----:B------:R-:W1:Y:S01]  /*28a0*/  LDS.128 R20, [R49+0x360] ;  /* 0x0003600031147984 */ /* 0x000e620000000c00 */
[----:B0-----:R-:W-:Y:S02]  /*28b0*/  FADD.FTZ R55, R55, R16 ;  /* 0x0000001037377221 */ /* 0x001fe40000010000 */
[----:B------:R-:W-:Y:S02]  /*28c0*/  FADD.FTZ R24, R24, R17 ;  /* 0x0000001118187221 */ /* 0x000fe40000010000 */
[----:B------:R-:W-:-:S02]  /*28d0*/  FADD.FTZ R25, R25, R18 ;  /* 0x0000001219197221 */ /* 0x000fc40000010000 */
[----:B------:R-:W-:Y:S02]  /*28e0*/  FADD.FTZ R26, R26, R19 ;  /* 0x000000131a1a7221 */ /* 0x000fe40000010000 */
[----:B------:R-:W0:Y:S01]  /*28f0*/  LDS.128 R16, [R49+0x3e0] ;  /* 0x0003e00031107984 */ /* 0x000e220000000c00 */
[----:B-1----:R-:W-:Y:S02]  /*2900*/  FADD.FTZ R55, R55, R20 ;  /* 0x0000001437377221 */ /* 0x002fe40000010000 */
[----:B------:R-:W-:Y:S02]  /*2910*/  FADD.FTZ R24, R24, R21 ;  /* 0x0000001518187221 */ /* 0x000fe40000010000 */
[----:B------:R-:W-:Y:S02]  /*2920*/  FADD.FTZ R25, R25, R22 ;  /* 0x0000001619197221 */ /* 0x000fe40000010000 */
[----:B------:R-:W-:Y:S02]  /*2930*/  FADD.FTZ R26, R26, R23 ;  /* 0x000000171a1a7221 */ /* 0x000fe40000010000 */
        /* <DEDUP_REMOVED lines=114> */
[----:B------:R-:W0:Y:S01]  /*3060*/  LDS.128 R24, [R49+0xfe0] ;  /* 0x000fe00031187984 */ /* 0x000e220000000c00 */
[----:B------:R-:W-:Y:S02]  /*3070*/  FADD.FTZ R54, R54, R19 ;  /* 0x0000001336367221 */ /* 0x000fe40000010000 */
[----:B-1----:R-:W-:Y:S02]  /*3080*/  FADD.FTZ R18, R16, R21 ;  /* 0x0000001510127221 */ /* 0x002fe40000010000 */
[----:B------:R-:W-:Y:S02]  /*3090*/  FADD.FTZ R19, R17, R22 ;  /* 0x0000001611137221 */ /* 0x000fe40000010000 */
[----:B------:R-:W-:Y:S02]  /*30a0*/  FADD.FTZ R55, R55, R20 ;  /* 0x0000001437377221 */ /* 0x000fe40000010000 */
[----:B------:R-:W-:Y:S02]  /*30b0*/  FADD.FTZ R54, R54, R23 ;  /* 0x0000001736367221 */ /* 0x000fe40000010000 */
[----:B0-----:R-:W-:-:S02]  /*30c0*/  FADD.FTZ R17, R18, R25 ;  /* 0x0000001912117221 */ /* 0x001fc40000010000 */
[----:B------:R-:W-:Y:S02]  /*30d0*/  FADD.FTZ R18, R19, R26 ;  /* 0x0000001a13127221 */ /* 0x000fe40000010000 */
[----:B------:R-:W-:Y:S02]  /*30e0*/  FADD.FTZ R16, R55, R24 ;  /* 0x0000001837107221 */ /* 0x000fe40000010000 */
[----:B------:R-:W-:Y:S02]  /*30f0*/  FADD.FTZ R19, R54, R27 ;  /* 0x0000001b36137221 */ /* 0x000fe40000010000 */
.L_x_91:
[----:B------:R-:W-:Y:S05]  /*3100*/  BSYNC B0 ;  /* 0x0000000000007941 */ /* 0x000fea0003800000 */
.L_x_90:
[----:B------:R-:W-:Y:S01]  /*3110*/  BSSY B0, `(.L_x_92) ;  /* 0x0000013000007945 */ /* 0x000fe20003800000 */
[----:B------:R-:W-:Y:S01]  /*3120*/  HFMA2.MMA R49, -RZ, RZ, 0, 2.384185791015625e-07 ;  /* 0x00000004ff317435 */ /* 0x000fe200000001ff */
[----:B------:R-:W-:Y:S01]  /*3130*/  LEA R20, R48, R45, 0x3 ;  /* 0x0000002d30147211 */ /* 0x000fe200078e18ff */
[----:B------:R-:W-:Y:S08]  /*3140*/  @P6 BRA `(.L_x_93) ;  /* 0x000000f000006947 */ /* 0x000ff00003800000 */
[----:B------:R-:W-:Y:S01]  /*3150*/  IMAD.WIDE R20, R20, R49, c[0x0][0x1b8] ;  /* 0x00006e0014147625 */ /* 0x000fe200078e0231 */
[----:B------:R-:W-:Y:S02]  /*3160*/  MOV R23, c[0x0][0x1d8] ;  /* 0x0000760000177a02 */ /* 0x000fe40000000f00 */
[----:B------:R-:W-:-:S02]  /*3170*/  MOV R22, c[0x0][0x1dc] ;  /* 0x0000770000167a02 */ /* 0x000fc40000000f00 */
[CC--:B------:R-:W-:Y:S01]  /*3180*/  LEA R24, P6, R23.reuse, R20.reuse, 0x2 ;  /* 0x0000001417187211 */ /* 0x0c0fe200078c10ff */
[----:B------:R0:W-:Y:S01]  /*3190*/  RED.E.ADD.F32.FTZ.RN.STRONG.GPU [R20.64], R16 ;  /* 0x000000101400798e */ /* 0x0001e2000c10e78c */
[----:B------:R-:W-:Y:S02]  /*31a0*/  MOV R27, UR10 ;  /* 0x0000000a001b7c02 */ /* 0x000fe40008000f00 */
[----:B------:R-:W-:Y:S02]  /*31b0*/  LEA.HI.X R25, R23, R21, R22, 0x2, P6 ;  /* 0x0000001517197211 */ /* 0x000fe400030f1416 */
[----:B------:R-:W-:Y:S02]  /*31c0*/  LEA R26, P6, R27, R20, 0x2 ;  /* 0x000000141b1a7211 */ /* 0x000fe400078c10ff */
[----:B------:R-:W-:Y:S02]  /*31d0*/  MOV R23, UR9 ;  /* 0x0000000900177c02 */ /* 0x000fe40008000f00 */
[----:B------:R-:W-:-:S02]  /*31e0*/  IADD3.X R27, R21, UR8, RZ, P6, !PT ;  /* 0x00000008151b7c10 */ /* 0x000fc4000b7fe4ff */
[----:B------:R-:W-:-:S03]  /*31f0*/  LEA R22, P6, R23, R20, 0x2 ;  /* 0x0000001417167211 */ /* 0x000fc600078c10ff */
[----:B------:R0:W-:Y:S01]  /*3200*/  RED.E.ADD.F32.FTZ.RN.STRONG.GPU [R26.64], R17 ;  /* 0x000000111a00798e */ /* 0x0001e2000c10e78c */
[----:B------:R-:W-:-:S03]  /*3210*/  IADD3.X R23, R21, UR7, RZ, P6, !PT ;  /* 0x0000000715177c10 */ /* 0x000fc6000b7fe4ff */
[----:B------:R0:W-:Y:S04]  /*3220*/  RED.E.ADD.F32.FTZ.RN.STRONG.GPU [R24.64], R18 ;  /* 0x000000121800798e */ /* 0x0001e8000c10e78c */
[----:B------:R0:W-:Y:S02]  /*3230*/  RED.E.ADD.F32.FTZ.RN.STRONG.GPU [R22.64], R19 ;  /* 0x000000131600798e */ /* 0x0001e4000c10e78c */
.L_x_93:
[----:B------:R-:W-:Y:S05]  /*3240*/  BSYNC B0 ;  /* 0x0000000000007941 */ /* 0x000fea0003800000 */
.L_x_92:
[----:B------:R-:W-:-:S06]  /*3250*/  UISETP.GE.U32.AND UP0, UPT, UR5, 0x2, UPT ;  /* 0x000000020500788c */ /* 0x000fcc000bf06070 */
[----:B------:R-:W-:-:S13]  /*3260*/  PLOP3.LUT P6, PT, PT, PT, UP0, 0x40, 0x0 ;  /* 0x000000000000781c */ /* 0x000fda0003fce808 */
[----:B------:R-:W-:Y:S05]  /*3270*/  @P6 BRA `(.L_x_94) ;  /* 0x000012e000006947 */ /* 0x000fea0003800000 */
[----:B0-----:R-:W-:-:S05]  /*3280*/  LOP3.LUT R16, R44, 0x1, RZ, 0xc0, !PT ;  /* 0x000000012c107812 */ /* 0x001fca00078ec0ff */
[----:B------:R-:W-:-:S04]  /*3290*/  IMAD R17, R16, c[0x0][0x10], RZ ;  /* 0x0000040010117a24 */ /* 0x000fc800078e02ff */
[C---:B------:R-:W-:Y:S01]  /*32a0*/  IMAD R18, R17.reuse, c[0x0][0xc], RZ ;  /* 0x0000030011127a24 */ /* 0x040fe200078e02ff */
[----:B------:R-:W-:-:S04]  /*32b0*/  IADD3 R16, R17, R0, RZ ;  /* 0x0000000011107210 */ /* 0x000fc80007ffe0ff */
[----:B------:R-:W-:Y:S01]  /*32c0*/  SHF.L.U32 R18, R18, 0x1, RZ ;  /* 0x0000000112127819 */ /* 0x000fe200000006ff */
[----:B------:R-:W-:-:S04]  /*32d0*/  IMAD.WIDE.U32 R16, R16, R49, c[0x0][0x1a8] ;  /* 0x00006a0010107625 */ /* 0x000fc800078e0031 */
[----:B------:R-:W-:Y:S01]  /*32e0*/  IMAD.WIDE R20, R18, R49, c[0x0][0x1b0] ;  /* 0x00006c0012147625 */ /* 0x000fe200078e0231 */
[----:B------:R-:W-:Y:S05]  /*32f0*/  @P0 BRA `(.L_x_95) ;  /* 0x000001b000000947 */ /* 0x000fea0003800000 */
[----:B------:R-:W0:Y:S01]  /*3300*/  S2UR UR4, SR_CTAID.Y ;  /* 0x00000000000479c3 */ /* 0x000e220000002600 */
[----:B------:R-:W1:Y:S01]  /*3310*/  S2R R4, SR_LANEID ;  /* 0x0000000000047919 */ /* 0x000e620000000000 */
[----:B0-----:R-:W-:-:S05]  /*3320*/  MOV R0, UR4 ;  /* 0x0000000400007c02 */ /* 0x001fca0008000f00 */
[----:B------:R-:W-:-:S04]  /*3330*/  IMAD R19, R9, c[0x0][0x10], R0 ;  /* 0x0000040009137a24 */ /* 0x000fc800078e0200 */
[----:B------:R-:W-:-:S05]  /*3340*/  IMAD.WIDE.U32 R18, R19, 0x8, R20 ;  /* 0x0000000813127825 */ /* 0x000fca00078e0014 */
[----:B------:R0:W-:Y:S01]  /*3350*/  STG.E.64 [R18.64], R14 ;  /* 0x0000000e12007986 */ /* 0x0001e2000c101b0c */
[----:B------:R-:W-:Y:S06]  /*3360*/  MEMBAR.ALL.GPU ;  /* 0x0000000000007992 */ /* 0x000fec000000a000 */
[----:B-1----:R-:W-:Y:S01]  /*3370*/  VOTEU.ANY UR4, UPT, PT ;  /* 0x0000000000047886 */ /* 0x002fe200038e0100 */
[----:B------:R-:W-:Y:S01]  /*3380*/  LOP3.LUT P6, RZ, R44, 0x2, RZ, 0xc0, !PT ;  /* 0x000000022cff7812 */ /* 0x000fe200078cc0ff */
[----:B------:R-:W-:Y:S01]  /*3390*/  UPOPC UR15, UR4 ;  /* 0x00000004000f72bf */ /* 0x000fe20008000000 */
[----:B0-----:R-:W-:Y:S01]  /*33a0*/  MOV R18, 0x1 ;  /* 0x0000000100127802 */ /* 0x001fe20000000f00 */
[----:B------:R-:W-:Y:S01]  /*33b0*/  UFLO.U32 UR4, UR4 ;  /* 0x00000004000472bd */ /* 0x000fe200080e0000 */
[----:B------:R-:W-:Y:S01]  /*33c0*/  SEL R23, RZ, c[0x0][0xc], P6 ;  /* 0x00000300ff177a07 */ /* 0x000fe20003000000 */
[----:B------:R-:W-:-:S00]  /*33d0*/  ERRBAR ;  /* 0x00000000000079ab */ /* 0x000fc00000000000 */
[----:B------:R-:W-:Y:S02]  /*33e0*/  P2R R22, PR, RZ, 0x1 ;  /* 0x00000001ff167803 */ /* 0x000fe40000000000 */
[----:B------:R-:W-:-:S02]  /*33f0*/  SEL R18, R18, 0xffffffff, !P6 ;  /* 0xffffffff12127807 */ /* 0x000fc40007000000 */
[----:B------:R-:W-:Y:S02]  /*3400*/  ISETP.EQ.U32.AND P0, PT, R4, UR4, PT ;  /* 0x0000000404007c0c */ /* 0x000fe4000bf02070 */
[----:B------:R-:W-:Y:S01]  /*3410*/  ISETP.NE.AND P6, PT, R23, -0x1, PT ;  /* 0xffffffff1700780c */ /* 0x000fe20003fc5270 */
[----:B------:R-:W-:-:S10]  /*3420*/  IMAD R19, R18, UR15, RZ ;  /* 0x0000000f12137c24 */ /* 0x000fd4000f8e02ff */
[----:B------:R0:W-:Y:S01]  /*3430*/  @P0 RED.E.ADD.S32.STRONG.GPU [R16.64], R19 ;  /* 0x000000131000098e */ /* 0x0001e2000c10e38c */
[----:B------:R-:W-:Y:S01]  /*3440*/  ISETP.NE.AND P0, PT, R22, RZ, PT ;  /* 0x000000ff1600720c */ /* 0x000fe20003f05270 */
[----:B------:R-:W-:Y:S05]  /*3450*/  @!P6 BRA `(.L_x_95) ;  /* 0x000000500000e947 */ /* 0x000fea0003800000 */
.L_x_96:
[----:B------:R-:W2:Y:S01]  /*3460*/  LDG.E.STRONG.GPU R18, [R16.64] ;  /* 0x0000000c10127981 */ /* 0x000ea2000c1ef900 */
[----:B------:R-:W-:Y:S01]  /*3470*/  YIELD ;  /* 0x0000000000007946 */ /* 0x000fe20003800000 */
[----:B--2---:R-:W-:Y:S01]  /*3480*/  ISETP.NE.AND P6, PT, R18, R23, PT ;  /* 0x000000171200720c */ /* 0x004fe20003fc5270 */
[----:B------:R-:W-:-:S12]  /*3490*/  CCTL.IVALL ;  /* 0x00000000ff00798f */ /* 0x000fd80002000000 */
[----:B------:R-:W-:Y:S05]  /*34a0*/  @P6 BRA `(.L_x_96) ;  /* 0xffffffb000006947 */ /* 0x000fea000383ffff */
.L_x_95:
[----:B------:R-:W-:Y:S01]  /*34b0*/  ISETP.NE.AND P6, PT, RZ, c[0x0][0xc], PT ;  /* 0x00000300ff007a0c */ /* 0x000fe20003fc5270 */
[----:B------:R-:W-:Y:S01]  /*34c0*/  WARPSYNC 0xffffffff ;  /* 0xffffffff00007948 */ /* 0x000fe20003800000 */
[----:B------:R-:W-:Y:S11]  /*34d0*/  BAR.SYNC.DEFER_BLOCKING 0x0 ;  /* 0x0000000000007b1d */ /* 0x000ff60000010000 */
[----:B------:R-:W-:Y:S05]  /*34e0*/  @!P6 BRA `(.L_x_94) ;  /* 0x000010700000e947 */ /* 0x000fea0003800000 */
[----:B------:R-:W-:Y:S01]  /*34f0*/  UIADD3 UR4, UR5, -0x1, URZ ;  /* 0xffffffff05047890 */ /* 0x000fe2000fffe03f */
[----:B------:R-:W-:-:S03]  /*3500*/  HFMA2.MMA R18, -RZ, RZ, 0, 0 ;  /* 0x00000000ff127435 */ /* 0x000fc600000001ff */
[----:B------:R-:W-:-:S06]  /*3510*/  UISETP.GE.U32.AND UP0, UPT, UR4, 0x3, UPT ;  /* 0x000000030400788c */ /* 0x000fcc000bf06070 */
[----:B------:R-:W-:-:S13]  /*3520*/  PLOP3.LUT P6, PT, PT, PT, UP0, 0x40, 0x0 ;  /* 0x000000000000781c */ /* 0x000fda0003fce808 */
[----:B------:R-:W-:Y:S05]  /*3530*/  @P6 BRA `(.L_x_97) ;  /* 0x00000e5000006947 */ /* 0x000fea0003800000 */
[----:B------:R-:W-:Y:S01]  /*3540*/  ULOP3.LUT UR4, UR5, 0x3, URZ, 0xc0, !UPT ;  /* 0x0000000305047892 */ /* 0x000fe2000f8ec03f */
[----:B------:R-:W-:Y:S02]  /*3550*/  MOV R18, RZ ;  /* 0x000000ff00127202 */ /* 0x000fe40000000f00 */
[----:B------:R-:W-:Y:S02]  /*3560*/  ULDC UR5, c[0x0][0xc] ;  /* 0x0000030000057ab9 */ /* 0x000fe40000000800 */
[----:B------:R-:W-:-:S06]  /*3570*/  UIADD3 UR4, -UR4, UR5, URZ ;  /* 0x0000000504047290 */ /* 0x000fcc000fffe13f */
[----:B------:R-:W-:-:S13]  /*3580*/  ISETP.LT.AND P6, PT, RZ, UR4, PT ;  /* 0x00000004ff007c0c */ /* 0x000fda000bfc1270 */
[----:B------:R-:W-:Y:S05]  /*3590*/  @!P6 BRA `(.L_x_98) ;  /* 0x00000bf00000e947 */ /* 0x000fea0003800000 */
[----:B------:R-:W-:Y:S01]  /*35a0*/  UISETP.GT.AND UP0, UPT, UR4, 0xc, UPT ;  /* 0x0000000c0400788c */ /* 0x000fe2000bf04270 */
[----:B0-----:R-:W-:Y:S02]  /*35b0*/  P2R R16, PR, RZ, 0x1 ;  /* 0x00000001ff107803 */ /* 0x001fe40000000000 */
[----:B------:R-:W-:-:S03]  /*35c0*/  PLOP3.LUT P0, PT, PT, PT, PT, 0x80, 0x0 ;  /* 0x000000000000781c */ /* 0x000fc60003f0f070 */
[----:B------:R-:W-:Y:S02]  /*35d0*/  PLOP3.LUT P6, PT, PT, PT, UP0, 0x40, 0x0 ;  /* 0x000000000000781c */ /* 0x000fe40003fce808 */
[----:B------:R-:W-:Y:S02]  /*35e0*/  P2R R19, PR, RZ, 0x1 ;  /* 0x00000001ff137803 */ /* 0x000fe40000000000 */
[----:B------:R-:W-:-:S09]  /*35f0*/  ISETP.NE.AND P0, PT, R16, RZ, PT ;  /* 0x000000ff1000720c */ /* 0x000fd20003f05270 */
[----:B------:R-:W-:Y:S05]  /*3600*/  @P6 BRA `(.L_x_99) ;  /* 0x0000076000006947 */ /* 0x000fea0003800000 */
[----:B------:R-:W-:-:S04]  /*3610*/  PLOP3.LUT P6, PT, PT, PT, PT, 0x8, 0x0 ;  /* 0x000000000000781c */ /* 0x000fc80003fce170 */
[----:B------:R-:W-:Y:S02]  /*3620*/  P2R R19, PR, RZ, 0x40 ;  /* 0x00000040ff137803 */ /* 0x000fe40000000000 */
.L_x_100:
[----:B------:R-:W-:-:S13]  /*3630*/  ISETP.EQ.OR P6, PT, R18, R9, P0 ;  /* 0x000000091200720c */ /* 0x000fda00007c2670 */
[----:B------:R-:W-:-:S04]  /*3640*/  @!P6 IMAD R23, R18, c[0x0][0x10], R0 ;  /* 0x000004001217ea24 */ /* 0x000fc800078e0200 */
[----:B------:R-:W-:-:S05]  /*3650*/  @!P6 IMAD.WIDE.U32 R22, R23, 0x8, R20 ;  /* 0x000000081716e825 */ /* 0x000fca00078e0014 */
[----:B------:R-:W2:Y:S01]  /*3660*/  @!P6 LDG.E.64 R16, [R22.64] ;  /* 0x0000000c1610e981 */ /* 0x000ea2000c1e1b00 */
[----:B------:R-:W-:Y:S01]  /*3670*/  IADD3 R25, R18, 0x1, RZ ;  /* 0x0000000112197810 */ /* 0x000fe20007ffe0ff */
[----:B--2---:R-:W-:Y:S02]  /*3680*/  @!P6 FADD.FTZ R14, R14, R16 ;  /* 0x000000100e0ee221 */ /* 0x004fe40000010000 */
[----:B------:R-:W-:Y:S01]  /*3690*/  @!P6 FADD.FTZ R15, R15, R17 ;  /* 0x000000110f0fe221 */ /* 0x000fe20000010000 */
[----:B------:R-:W-:-:S13]  /*36a0*/  ISETP.EQ.OR P6, PT, R25, R9, P0 ;  /* 0x000000091900720c */ /* 0x000fda00007c2670 */
[----:B------:R-:W-:-:S04]  /*36b0*/  @!P6 IMAD R25, R25, c[0x0][0x10], R0 ;  /* 0x000004001919ea24 */ /* 0x000fc800078e0200 */
[----:B------:R-:W-:-:S05]  /*36c0*/  @!P6 IMAD.WIDE.U32 R24, R25, 0x8, R20 ;  /* 0x000000081918e825 */ /* 0x000fca00078e0014 */
[----:B------:R-:W2:Y:S02]  /*36d0*/  @!P6 LDG.E.64 R16, [R24.64] ;  /* 0x0000000c1810e981 */ /* 0x000ea4000c1e1b00 */
[----:B--2---:R-:W-:Y:S01]  /*36e0*/  @!P6 FADD.FTZ R14, R14, R16 ;  /* 0x000000100e0ee221 */ /* 0x004fe20000010000 */
[----:B------:R-:W-:Y:S01]  /*36f0*/  IADD3 R16, R18, 0x2, RZ ;  /* 0x0000000212107810 */ /* 0x000fe20007ffe0ff */
[----:B------:R-:W-:-:S03]  /*3700*/  @!P6 FADD.FTZ R15, R15, R17 ;  /* 0x000000110f0fe221 */ /* 0x000fc60000010000 */
        /* <DEDUP_REMOVED lines=93> */
[----:B------:R-:W-:-:S06]  /*3ce0*/  @!P6 IMAD.WIDE.U32 R16, R17, 0x8, R20 ;  /* 0x000000081110e825 */ /* 0x000fcc00078e0014 */
[----:B------:R-:W2:Y:S01]  /*3cf0*/  @!P6 LDG.E.64 R16, [R16.64] ;  /* 0x0000000c1010e981 */ /* 0x000ea2000c1e1b00 */
[----:B------:R-:W-:Y:S01]  /*3d00*/  UIADD3 UR4, UR4, -0x10, URZ ;  /* 0xfffffff004047890 */ /* 0x000fe2000fffe03f */
[----:B------:R-:W-:-:S03]  /*3d10*/  IADD3 R18, R18, 0x10, RZ ;  /* 0x0000001012127810 */ /* 0x000fc60007ffe0ff */
[----:B------:R-:W-:Y:S01]  /*3d20*/  UISETP.GT.AND UP0, UPT, UR4, 0xc, UPT ;  /* 0x0000000c0400788c */ /* 0x000fe2000bf04270 */
[----:B--2---:R-:W-:Y:S02]  /*3d30*/  @!P6 FADD.FTZ R14, R14, R16 ;  /* 0x000000100e0ee221 */ /* 0x004fe40000010000 */
[----:B------:R-:W-:-:S03]  /*3d40*/  @!P6 FADD.FTZ R15, R15, R17 ;  /* 0x000000110f0fe221 */ /* 0x000fc60000010000 */
[----:B------:R-:W-:-:S13]  /*3d50*/  PLOP3.LUT P6, PT, PT, PT, UP0, 0x80, 0x0 ;  /* 0x000000000000781c */ /* 0x000fda0003fcf008 */
[----:B------:R-:W-:Y:S05]  /*3d60*/  @P6 BRA `(.L_x_100) ;  /* 0xfffff8c000006947 */ /* 0x000fea000383ffff */
.L_x_99:
[----:B------:R-:W-:-:S06]  /*3d70*/  UISETP.GT.AND UP0, UPT, UR4, 0x4, UPT ;  /* 0x000000040400788c */ /* 0x000fcc000bf04270 */
[----:B------:R-:W-:-:S13]  /*3d80*/  PLOP3.LUT P6, PT, PT, PT, UP0, 0x40, 0x0 ;  /* 0x000000000000781c */ /* 0x000fda0003fce808 */
[----:B------:R-:W-:Y:S05]  /*3d90*/  @P6 BRA `(.L_x_101) ;  /* 0x000003c000006947 */ /* 0x000fea0003800000 */
        /* <DEDUP_REMOVED lines=55> */
[----:B------:R-:W-:Y:S01]  /*4110*/  UIADD3 UR4, UR4, -0x4, URZ ;  /* 0xfffffffc04047890 */ /* 0x000fe2000fffe03f */
[----:B--2---:R-:W-:Y:S02]  /*4120*/  @!P6 FADD.FTZ R14, R14, R16 ;  /* 0x000000100e0ee221 */ /* 0x004fe40000010000 */
[----:B------:R-:W-:Y:S01]  /*4130*/  @!P6 FADD.FTZ R15, R15, R17 ;  /* 0x000000110f0fe221 */ /* 0x000fe20000010000 */
[----:B------:R-:W-:-:S04]  /*4140*/  PLOP3.LUT P6, PT, PT, PT, PT, 0x8, 0x0 ;  /* 0x000000000000781c */ /* 0x000fc80003fce170 */
[----:B------:R-:W-:-:S04]  /*4150*/  P2R R19, PR, RZ, 0x40 ;  /* 0x00000040ff137803 */ /* 0x000fc80000000000 */
.L_x_101:
[----:B------:R-:W-:-:S04]  /*4160*/  ISETP.NE.AND P6, PT, R19, RZ, PT ;  /* 0x000000ff1300720c */ /* 0x000fc80003fc5270 */
[----:B------:R-:W-:-:S13]  /*4170*/  ISETP.NE.OR P6, PT, RZ, UR4, P6 ;  /* 0x00000004ff007c0c */ /* 0x000fda000b7c5670 */
[----:B------:R-:W-:Y:S05]  /*4180*/  @!P6 BRA `(.L_x_97) ;  /* 0x000002000000e947 */ /* 0x000fea0003800000 */
.L_x_98:
[----:B------:R-:W-:-:S13]  /*4190*/  ISETP.EQ.OR P6, PT, R18, R9, P0 ;  /* 0x000000091200720c */ /* 0x000fda00007c2670 */
[----:B------:R-:W-:-:S04]  /*41a0*/  @!P6 IMAD R23, R18, c[0x0][0x10], R0 ;  /* 0x000004001217ea24 */ /* 0x000fc800078e0200 */
[----:B------:R-:W-:-:S05]  /*41b0*/  @!P6 IMAD.WIDE.U32 R22, R23, 0x8, R20 ;  /* 0x000000081716e825 */ /* 0x000fca00078e0014 */
[----:B0-----:R-:W2:Y:S01]  /*41c0*/  @!P6 LDG.E.64 R16, [R22.64] ;  /* 0x0000000c1610e981 */ /* 0x001ea2000c1e1b00 */
        /* <DEDUP_REMOVED lines=23> */
[----:B------:R-:W-:Y:S01]  /*4340*/  UISETP.NE.AND UP0, UPT, UR4, URZ, UPT ;  /* 0x0000003f0400728c */ /* 0x000fe2000bf05270 */
[----:B--2---:R-:W-:Y:S02]  /*4350*/  @!P6 FADD.FTZ R14, R14, R16 ;  /* 0x000000100e0ee221 */ /* 0x004fe40000010000 */
[----:B------:R-:W-:-:S03]  /*4360*/  @!P6 FADD.FTZ R15, R15, R17 ;  /* 0x000000110f0fe221 */ /* 0x000fc60000010000 */
[----:B------:R-:W-:-:S13]  /*4370*/  PLOP3.LUT P6, PT, PT, PT, UP0, 0x80, 0x0 ;  /* 0x000000000000781c */ /* 0x000fda0003fcf008 */
[----:B------:R-:W-:Y:S05]  /*4380*/  @P6 BRA `(.L_x_98) ;  /* 0xfffffe0000006947 */ /* 0x000fea000383ffff */
.L_x_97:
[----:B0-----:R-:W-:-:S04]  /*4390*/  MOV R19, c[0x0][0xc] ;  /* 0x0000030000137a02 */ /* 0x001fc80000000f00 */
[----:B------:R-:W-:-:S13]  /*43a0*/  LOP3.LUT P6, R19, R19, 0x3, RZ, 0xc0, !PT ;  /* 0x0000000313137812 */ /* 0x000fda00078cc0ff */
[----:B------:R-:W-:Y:S05]  /*43b0*/  @!P6 BRA `(.L_x_94) ;  /* 0x000001a00000e947 */ /* 0x000fea0003800000 */
[----:B------:R-:W-:Y:S01]  /*43c0*/  ISETP.EQ.OR P6, PT, R18, R9, P0 ;  /* 0x000000091200720c */ /* 0x000fe200007c2670 */
[----:B------:R-:W-:-:S12]  /*43d0*/  BSSY B0, `(.L_x_102) ;  /* 0x0000007000007945 */ /* 0x000fd80003800000 */
[----:B------:R-:W-:Y:S05]  /*43e0*/  @P6 BRA `(.L_x_103) ;  /* 0x0000005000006947 */ /* 0x000fea0003800000 */
[----:B------:R-:W-:-:S04]  /*43f0*/  IMAD R17, R18, c[0x0][0x10], R0 ;  /* 0x0000040012117a24 */ /* 0x000fc800078e0200 */
[----:B------:R-:W-:-:S06]  /*4400*/  IMAD.WIDE.U32 R16, R17, 0x8, R20 ;  /* 0x0000000811107825 */ /* 0x000fcc00078e0014 */
[----:B------:R-:W2:Y:S02]  /*4410*/  LDG.E.64 R16, [R16.64] ;  /* 0x0000000c10107981 */ /* 0x000ea4000c1e1b00 */
[----:B--2---:R-:W-:Y:S02]  /*4420*/  FADD.FTZ R14, R14, R16 ;  /* 0x000000100e0e7221 */ /* 0x004fe40000010000 */
[----:B------:R-:W-:Y:S02]  /*4430*/  FADD.FTZ R15, R15, R17 ;  /* 0x000000110f0f7221 */ /* 0x000fe40000010000 */
.L_x_103:
[----:B------:R-:W-:Y:S05]  /*4440*/  BSYNC B0 ;  /* 0x0000000000007941 */ /* 0x000fea0003800000 */
.L_x_102:
[----:B------:R-:W-:-:S13]  /*4450*/  ISETP.NE.AND P6, PT, R19, 0x1, PT ;  /* 0x000000011300780c */ /* 0x000fda0003fc5270 */
[----:B------:R-:W-:Y:S05]  /*4460*/  @!P6 BRA `(.L_x_94) ;  /* 0x000000f00000e947 */ /* 0x000fea0003800000 */
[----:B------:R-:W-:-:S04]  /*4470*/  IADD3 R23, R18, 0x1, RZ ;  /* 0x0000000112177810 */ /* 0x000fc80007ffe0ff */
[----:B------:R-:W-:-:S13]  /*4480*/  ISETP.EQ.OR P6, PT, R23, R9, P0 ;  /* 0x000000091700720c */ /* 0x000fda00007c2670 */
[----:B------:R-:W-:-:S04]  /*4490*/  @!P6 IMAD R23, R23, c[0x0][0x10], R0 ;  /* 0x000004001717ea24 */ /* 0x000fc800078e0200 */
[----:B------:R-:W-:-:S05]  /*44a0*/  @!P6 IMAD.WIDE.U32 R22, R23, 0x8, R20 ;  /* 0x000000081716e825 */ /* 0x000fca00078e0014 */
[----:B------:R-:W2:Y:S02]  /*44b0*/  @!P6 LDG.E.64 R16, [R22.64] ;  /* 0x0000000c1610e981 */ /* 0x000ea4000c1e1b00 */
[----:B--2---:R-:W-:Y:S01]  /*44c0*/  @!P6 FADD.FTZ R15, R15, R17 ;  /* 0x000000110f0fe221 */ /* 0x004fe20000010000 */
[----:B------:R-:W-:Y:S01]  /*44d0*/  IADD3 R17, R18, 0x2, RZ ;  /* 0x0000000212117810 */ /* 0x000fe20007ffe0ff */
[----:B------:R-:W-:-:S03]  /*44e0*/  @!P6 FADD.FTZ R14, R14, R16 ;  /* 0x000000100e0ee221 */ /* 0x000fc60000010000 */
[----:B------:R-:W-:-:S04]  /*44f0*/  ISETP.EQ.OR P6, PT, R17, R9, P0 ;  /* 0x000000091100720c */ /* 0x000fc800007c2670 */
[----:B------:R-:W-:-:S13]  /*4500*/  ISETP.EQ.OR P6, PT, R19, 0x2, P6 ;  /* 0x000000021300780c */ /* 0x000fda00037c2670 */
[----:B------:R-:W-:-:S04]  /*4510*/  @!P6 IMAD R17, R17, c[0x0][0x10], R0 ;  /* 0x000004001111ea24 */ /* 0x000fc800078e0200 */
[----:B------:R-:W-:-:S06]  /*4520*/  @!P6 IMAD.WIDE.U32 R16, R17, 0x8, R20 ;  /* 0x000000081110e825 */ /* 0x000fcc00078e0014 */
[----:B------:R-:W2:Y:S02]  /*4530*/  @!P6 LDG.E.64 R16, [R16.64] ;  /* 0x0000000c1010e981 */ /* 0x000ea4000c1e1b00 */
[----:B--2---:R-:W-:Y:S02]  /*4540*/  @!P6 FADD.FTZ R14, R14, R16 ;  /* 0x000000100e0ee221 */ /* 0x004fe40000010000 */
[----:B------:R-:W-:-:S05]  /*4550*/  @!P6 FADD.FTZ R15, R15, R17 ;  /* 0x000000110f0fe221 */ /* 0x000fca0000010000 */
.L_x_94:
[----:B------:R1:W-:Y:S04]  /*4560*/  @!P0 STS.64 [0x50], R14 ;  /* 0x0000500eff008388 */ /* 0x0003e80000000a00 */
[----:B------:R-:W-:Y:S01]  /*4570*/  BAR.SYNC.DEFER_BLOCKING 0x0 ;  /* 0x0000000000007b1d */ /* 0x000fe20000010000 */
[----:B------:R-:W-:Y:S02]  /*4580*/  ISETP.NE.AND P6, PT, RZ, UR16, PT ;  /* 0x00000010ff007c0c */ /* 0x000fe4000bfc5270 */
[----:B0-----:R-:W-:-:S02]  /*4590*/  PRMT R20, RZ, 0x5410, R43 ;  /* 0x00005410ff147816 */ /* 0x001fc4000000002b */
[--C-:B------:R-:W-:Y:S02]  /*45a0*/  PRMT R21, RZ, 0x5410, R41.reuse ;  /* 0x00005410ff157816 */ /* 0x100fe40000000029 */
[--C-:B-1----:R-:W-:Y:S02]  /*45b0*/  PRMT R14, RZ, 0x5410, R42.reuse ;  /* 0x00005410ff0e7816 */ /* 0x102fe4000000002a */
[----:B------:R-:W-:Y:S02]  /*45c0*/  PRMT R42, RZ, 0x7610, R42 ;  /* 0x00007610ff2a7816 */ /* 0x000fe4000000002a */
[----:B------:R-:W-:Y:S01]  /*45d0*/  PRMT R24, RZ, 0x7610, R41 ;  /* 0x00007610ff187816 */ /* 0x000fe20000000029 */
[----:B------:R-:W-:Y:S01]  /*45e0*/  FADD.FTZ R23, R14, -UR17 ;  /* 0x800000110e177e21 */ /* 0x000fe20008010000 */
[----:B------:R-:W-:Y:S01]  /*45f0*/  PRMT R43, RZ, 0x7610, R43 ;  /* 0x00007610ff2b7816 */ /* 0x000fe2000000002b */
[----:B------:R-:W-:Y:S02]  /*4600*/  FADD.FTZ R22, R42, -UR17 ;  /* 0x800000112a167e21 */ /* 0x000fe40008010000 */
[----:B------:R-:W-:-:S02]  /*4610*/  FMUL.FTZ R23, R23, UR11 ;  /* 0x0000000b17177c20 */ /* 0x000fc40008410000 */
[----:B------:R-:W-:Y:S01]  /*4620*/  FMUL.FTZ R22, R22, UR11 ;  /* 0x0000000b16167c20 */ /* 0x000fe20008410000 */
[----:B------:R-:W0:Y:S02]  /*4630*/  LDS.64 R16, [0x50] ;  /* 0x00005000ff107984 */ /* 0x000e240000000a00 */
[----:B0-----:R-:W-:Y:S02]  /*4640*/  FMUL.FTZ R18, R16, c[0x0][0x20c] ;  /* 0x0000830010127a20 */ /* 0x001fe40000410000 */
[----:B------:R-:W-:Y:S01]  /*4650*/  FMUL.FTZ R19, R17, c[0x0][0x20c] ;  /* 0x0000830011137a20 */ /* 0x000fe20000410000 */
        /* <DEDUP_REMOVED lines=19> */
.L_x_104:
[----:B------:R-:W-:Y:S01]  /*4790*/  ISETP.NE.AND P0, PT, R46, RZ, PT ;  /* 0x000000ff2e00720c */ /* 0x000fe20003f05270 */
[----:B------:R-:W-:-:S12]  /*47a0*/  BSSY B0, `(.L_x_105) ;  /* 0x0000013000007945 */ /* 0x000fd80003800000 */
[----:B------:R-:W-:Y:S05]  /*47b0*/  @P0 BRA `(.L_x_106) ;  /* 0x0000011000000947 */ /* 0x000fea0003800000 */
[----:B------:R-:W-:Y:S01]  /*47c0*/  SHF.R.S32.HI R14, RZ, 0x1f, R2 ;  /* 0x0000001fff0e7819 */ /* 0x000fe20000011402 */
[C-C-:B------:R-:W-:Y:S01]  /*47d0*/  FFMA.FTZ R23, R18.reuse, R23, R19.reuse ;  /* 0x0000001712177223 */ /* 0x140fe20000010013 */
[----:B------:R-:W-:Y:S01]  /*47e0*/  MOV R15, R51 ;  /* 0x00000033000f7202 */ /* 0x000fe20000000f00 */
[----:B------:R-:W-:Y:S02]  /*47f0*/  FFMA.FTZ R22, R18, R22, R19 ;  /* 0x0000001612167223 */ /* 0x000fe40000010013 */
[----:B------:R-:W-:Y:S01]  /*4800*/  IMAD R17, R14, c[0x0][0x1d8], RZ ;  /* 0x000076000e117a24 */ /* 0x000fe200078e02ff */
[----:B------:R-:W-:Y:S01]  /*4810*/  MOV R14, R52 ;  /* 0x00000034000e7202 */ /* 0x000fe20000000f00 */
[----:B------:R-:W-:Y:S02]  /*4820*/  FFMA.FTZ R23, R21, R10, -R23 ;  /* 0x0000000a15177223 */ /* 0x000fe40000010817 */
[C---:B------:R-:W-:Y:S02]  /*4830*/  IMAD R17, R2.reuse, c[0x0][0x1dc], R17 ;  /* 0x0000770002117a24 */ /* 0x040fe400078e0211 */
[----:B------:R-:W-:-:S05]  /*4840*/  IMAD.WIDE.U32 R14, R2, c[0x0][0x1d8], R14 ;  /* 0x00007600020e7a25 */ /* 0x000fca00078e000e */
[----:B------:R-:W-:Y:S01]  /*4850*/  IADD3 R17, R15, R17, RZ ;  /* 0x000000110f117210 */ /* 0x000fe20007ffe0ff */
[----:B------:R-:W-:Y:S01]  /*4860*/  FMUL.FTZ R15, R23, UR11 ;  /* 0x0000000b170f7c20 */ /* 0x000fe20008410000 */
[----:B------:R-:W-:-:S04]  /*4870*/  LEA R16, P0, R14, c[0x0][0x160], 0x1 ;  /* 0x000058000e107a11 */ /* 0x000fc800078008ff */
[----:B------:R-:W-:Y:S01]  /*4880*/  LEA.HI.X R17, R14, c[0x0][0x164], R17, 0x1, P0 ;  /* 0x000059000e117a11 */ /* 0x000fe200000f0c11 */
[----:B------:R-:W-:-:S04]  /*4890*/  FFMA.FTZ R14, R24, R11, -R22 ;  /* 0x0000000b180e7223 */ /* 0x000fc80000010816 */
[----:B------:R-:W-:-:S05]  /*48a0*/  FMUL.FTZ R14, R14, UR11 ;  /* 0x0000000b0e0e7c20 */ /* 0x000fca0008410000 */
[----:B------:R-:W-:-:S05]  /*48b0*/  F2FP.BF16.PACK_AB R15, R14, R15 ;  /* 0x0000000f0e0f723e */ /* 0x000fca00000010ff */
[----:B------:R0:W-:Y:S02]  /*48c0*/  STG.E [R16.64], R15 ;  /* 0x0000000f10007986 */ /* 0x0001e4000c10190c */
.L_x_106:
[----:B------:R-:W-:Y:S05]  /*48d0*/  BSYNC B0 ;  /* 0x0000000000007941 */ /* 0x000fea0003800000 */
.L_x_105:
[----:B------:R-:W-:Y:S01]  /*48e0*/  ISETP.NE.AND P6, PT, RZ, UR16, PT ;  /* 0x00000010ff007c0c */ /* 0x000fe2000bfc5270 */
[----:B------:R-:W-:Y:S01]  /*48f0*/  FADD.FTZ R14, R20, -UR17 ;  /* 0x80000011140e7e21 */ /* 0x000fe20008010000 */
[----:B0-----:R-:W-:Y:S01]  /*4900*/  PRMT R15, RZ, 0x5410, R40 ;  /* 0x00005410ff0f7816 */ /* 0x001fe20000000028 */
[----:B------:R-:W-:Y:S01]  /*4910*/  FADD.FTZ R43, R43, -UR17 ;  /* 0x800000112b2b7e21 */ /* 0x000fe20008010000 */
[----:B------:R-:W-:Y:S01]  /*4920*/  PRMT R20, RZ, 0x5410, R38 ;  /* 0x00005410ff147816 */ /* 0x000fe20000000026 */
[----:B------:R-:W-:Y:S01]  /*4930*/  FMUL.FTZ R49, R14, UR11 ;  /* 0x0000000b0e317c20 */ /* 0x000fe20008410000 */
[----:B------:R-:W-:Y:S01]  /*4940*/  PRMT R40, RZ, 0x7610, R40 ;  /* 0x00007610ff287816 */ /* 0x000fe20000000028 */
[----:B------:R-:W-:Y:S01]  /*4950*/  FMUL.FTZ R26, R43, UR11 ;  /* 0x0000000b2b1a7c20 */ /* 0x000fe20008410000 */
[----:B------:R-:W-:-:S05]  /*4960*/  PRMT R38, RZ, 0x7610, R38 ;  /* 0x00007610ff267816 */ /* 0x000fca0000000026 */
        /* <DEDUP_REMOVED lines=19> */
.L_x_107:
[----:B------:R-:W-:Y:S01]  /*4aa0*/  BSSY B0, `(.L_x_108) ;  /* 0x0000014000007945 */ /* 0x000fe20003800000 */
[----:B------:R-:W-:Y:S05]  /*4ab0*/  @P5 BRA `(.L_x_109) ;  /* 0x0000012000005947 */ /* 0x000fea0003800000 */
[----:B------:R-:W-:Y:S01]  /*4ac0*/  IADD3 R21, R2, 0x20, RZ ;  /* 0x0000002002157810 */ /* 0x000fe20007ffe0ff */
[C-C-:B------:R-:W-:Y:S02]  /*4ad0*/  FFMA.FTZ R14, R18.reuse, R49, R19.reuse ;  /* 0x00000031120e7223 */ /* 0x140fe40000010013 */
[----:B------:R-:W-:Y:S01]  /*4ae0*/  FFMA.FTZ R17, R18, R26, R19 ;  /* 0x0000001a12117223 */ /* 0x000fe20000010013 */
[----:B------:R-:W-:Y:S01]  /*4af0*/  SHF.R.S32.HI R22, RZ, 0x1f, R21 ;  /* 0x0000001fff167819 */ /* 0x000fe20000011415 */
[----:B------:R-:W-:Y:S01]  /*4b00*/  FFMA.FTZ R16, R15, R10, -R14 ;  /* 0x0000000a0f107223 */ /* 0x000fe2000001080e */
[----:B------:R-:W-:Y:S01]  /*4b10*/  MOV R14, R52 ;  /* 0x00000034000e7202 */ /* 0x000fe20000000f00 */
[----:B------:R-:W-:Y:S01]  /*4b20*/  FFMA.FTZ R17, R40, R11, -R17 ;  /* 0x0000000b28117223 */ /* 0x000fe20000010811 */
[----:B------:R-:W-:Y:S01]  /*4b30*/  MOV R15, R51 ;  /* 0x00000033000f7202 */ /* 0x000fe20000000f00 */
[----:B------:R-:W-:-:S04]  /*4b40*/  IMAD R22, R22, c[0x0][0x1d8], RZ ;  /* 0x0000760016167a24 */ /* 0x000fc800078e02ff */
[----:B------:R-:W-:-:S04]  /*4b50*/  IMAD.WIDE.U32 R14, R21, c[0x0][0x1d8], R14 ;  /* 0x00007600150e7a25 */ /* 0x000fc800078e000e */
[----:B------:R-:W-:Y:S02]  /*4b60*/  IMAD R23, R21, c[0x0][0x1dc], R22 ;  /* 0x0000770015177a24 */ /* 0x000fe400078e0216 */
[----:B------:R-:W-:Y:S01]  /*4b70*/  FMUL.FTZ R22, R16, UR11 ;  /* 0x0000000b10167c20 */ /* 0x000fe20008410000 */
[----:B------:R-:W-:Y:S01]  /*4b80*/  LEA R16, P0, R14, c[0x0][0x160], 0x1 ;  /* 0x000058000e107a11 */ /* 0x000fe200078008ff */
[----:B------:R-:W-:Y:S01]  /*4b90*/  FMUL.FTZ R21, R17, UR11 ;  /* 0x0000000b11157c20 */ /* 0x000fe20008410000 */
[----:B------:R-:W-:-:S04]  /*4ba0*/  IADD3 R23, R15, R23, RZ ;  /* 0x000000170f177210 */ /* 0x000fc80007ffe0ff */
[----:B------:R-:W-:Y:S02]  /*4bb0*/  LEA.HI.X R17, R14, c[0x0][0x164], R23, 0x1, P0 ;  /* 0x000059000e117a11 */ /* 0x000fe400000f0c17 */
[----:B------:R-:W-:-:S05]  /*4bc0*/  F2FP.BF16.PACK_AB R21, R21, R22 ;  /* 0x000000161515723e */ /* 0x000fca00000010ff */
[----:B------:R0:W-:Y:S02]  /*4bd0*/  STG.E [R16.64], R21 ;  /* 0x0000001510007986 */ /* 0x0001e4000c10190c */
.L_x_109:
[----:B------:R-:W-:Y:S05]  /*4be0*/  BSYNC B0 ;  /* 0x0000000000007941 */ /* 0x000fea0003800000 */
.L_x_108:
[----:B0-----:R-:W-:Y:S01]  /*4bf0*/  FADD.FTZ R16, R20, -UR17 ;  /* 0x8000001114107e21 */ /* 0x001fe20008010000 */
[--C-:B------:R-:W-:Y:S01]  /*4c00*/  PRMT R15, RZ, 0x5410, R37.reuse ;  /* 0x00005410ff0f7816 */ /* 0x100fe20000000025 */
        /* <DEDUP_REMOVED lines=25> */
.L_x_110:
        /* <DEDUP_REMOVED lines=20> */
.L_x_112:
[----:B------:R-:W-:Y:S05]  /*4ee0*/  BSYNC B0 ;  /* 0x0000000000007941 */ /* 0x000fea0003800000 */
.L_x_111:
[----:B------:R-:W-:Y:S01]  /*4ef0*/  FADD.FTZ R20, R20, -UR17 ;  /* 0x8000001114147e21 */ /* 0x000fe20008010000 */
[----:B------:R-:W-:Y:S01]  /*4f00*/  PRMT R15, RZ, 0x5410, R36 ;  /* 0x00005410ff0f7816 */ /* 0x000fe20000000024 */
[----:B------:R-:W-:Y:S01]  /*4f10*/  FADD.FTZ R39, R39, -UR17 ;  /* 0x8000001127277e21 */ /* 0x000fe20008010000 */
[----:B0-----:R-:W-:Y:S01]  /*4f20*/  PRMT R16, RZ, 0x5410, R34 ;  /* 0x00005410ff107816 */ /* 0x001fe20000000022 */
        /* <DEDUP_REMOVED lines=23> */
.L_x_113:
        /* <DEDUP_REMOVED lines=13> */
[----:B------:R-:W-:Y:S02]  /*5170*/  FMUL.FTZ R22, R17, UR11 ;  /* 0x0000000b11167c20 */ /* 0x000fe40008410000 */
[----:B------:R-:W-:Y:S01]  /*5180*/  FMUL.FTZ R17, R20, UR11 ;  /* 0x0000000b14117c20 */ /* 0x000fe20008410000 */
[C---:B------:R-:W-:Y:S02]  /*5190*/  LEA R20, P0, R14.reuse, c[0x0][0x160], 0x1 ;  /* 0x000058000e147a11 */ /* 0x040fe400078008ff */
[----:B------:R-:W-:Y:S02]  /*51a0*/  IADD3 R21, R15, R21, RZ ;  /* 0x000000150f157210 */ /* 0x000fe40007ffe0ff */
[----:B------:R-:W-:Y:S02]  /*51b0*/  F2FP.BF16.PACK_AB R17, R17, R22 ;  /* 0x000000161111723e */ /* 0x000fe400000010ff */
[----:B------:R-:W-:-:S05]  /*51c0*/  LEA.HI.X R21, R14, c[0x0][0x164], R21, 0x1, P0 ;  /* 0x000059000e157a11 */ /* 0x000fca00000f0c15 */
[----:B------:R0:W-:Y:S02]  /*51d0*/  STG.E [R20.64], R17 ;  /* 0x0000001114007986 */ /* 0x0001e4000c10190c */
.L_x_115:
[----:B------:R-:W-:Y:S05]  /*51e0*/  BSYNC B0 ;  /* 0x0000000000007941 */ /* 0x000fea0003800000 */
.L_x_114:
[----:B0-----:R-:W-:Y:S01]  /*51f0*/  FADD.FTZ R17, R16, -UR17 ;  /* 0x8000001110117e21 */ /* 0x001fe20008010000 */
[--C-:B------:R-:W-:Y:S01]  /*5200*/  PRMT R15, RZ, 0x5410, R33.reuse ;  /* 0x00005410ff0f7816 */ /* 0x100fe20000000021 */
[----:B------:R-:W-:Y:S01]  /*5210*/  FADD.FTZ R34, R34, -UR17 ;  /* 0x8000001122227e21 */ /* 0x000fe20008010000 */
[----:B------:R-:W-:Y:S01]  /*5220*/  PRMT R14, RZ, 0x7610, R33 ;  /* 0x00007610ff0e7816 */ /* 0x000fe20000000021 */
[----:B------:R-:W-:Y:S01]  /*5230*/  FMUL.FTZ R33, R17, UR11 ;  /* 0x0000000b11217c20 */ /* 0x000fe20008410000 */
[----:B------:R-:W-:Y:S01]  /*5240*/  ISETP.GE.U32.AND P0, PT, R6, c[0x0][0x1e0], PT ;  /* 0x0000780006007a0c */ /* 0x000fe20003f06070 */
        /* <DEDUP_REMOVED lines=21> */
.L_x_116:
        /* <DEDUP_REMOVED lines=20> */
.L_x_118:
[----:B------:R-:W-:Y:S05]  /*54e0*/  BSYNC B0 ;  /* 0x0000000000007941 */ /* 0x000fea0003800000 */
.L_x_117:
[----:B------:R-:W-:Y:S01]  /*54f0*/  PRMT R35, RZ, 0x7610, R35 ;  /* 0x00007610ff237816 */ /* 0x000fe20000000023 */
[----:B------:R-:W-:Y:S01]  /*5500*/  FADD.FTZ R16, R16, -UR17 ;  /* 0x8000001110107e21 */ /* 0x000fe20008010000 */
[--C-:B------:R-:W-:Y:S02]  /*5510*/  PRMT R15, RZ, 0x5410, R32.reuse ;  /* 0x00005410ff0f7816 */ /* 0x100fe40000000020 */
[----:B------:R-:W-:Y:S01]  /*5520*/  ISETP.GE.AND.EX P0, PT, R8, c[0x0][0x1e4], PT, P0 ;  /* 0x0000790008007a0c */ /* 0x000fe20003f06300 */
[----:B------:R-:W-:Y:S01]  /*5530*/  FADD.FTZ R35, R35, -UR17 ;  /* 0x8000001123237e21 */ /* 0x000fe20008010000 */
[----:B------:R-:W-:Y:S01]  /*5540*/  PRMT R32, RZ, 0x7610, R32 ;  /* 0x00007610ff207816 */ /* 0x000fe20000000020 */
[----:B------:R-:W-:Y:S01]  /*5550*/  FMUL.FTZ R33, R16, UR11 ;  /* 0x0000000b10217c20 */ /* 0x000fe20008410000 */
[----:B------:R-:W-:Y:S01]  /*5560*/  PRMT R14, RZ, 0x5410, R30 ;  /* 0x00005410ff0e7816 */ /* 0x000fe2000000001e */
[----:B------:R-:W-:Y:S01]  /*5570*/  FMUL.FTZ R34, R35, UR11 ;  /* 0x0000000b23227c20 */ /* 0x000fe20008410000 */
[----:B------:R-:W-:Y:S05]  /*5580*/  @!P6 BRA `(.L_x_119) ;  /* 0x000001200000e947 */ /* 0x000fea0003800000 */
[----:B------:R-:W-:Y:S02]  /*5590*/  FFMA.FTZ R16, R33, R10, R12 ;  /* 0x0000000a21107223 */ /* 0x000fe4000001000c */
[----:B0-----:R-:W-:-:S02]  /*55a0*/  FFMA.FTZ R17, R34, R11, R13 ;  /* 0x0000000b22117223 */ /* 0x001fc4000001000d */
        /* <DEDUP_REMOVED lines=16> */
.L_x_119:
[----:B------:R-:W-:Y:S01]  /*56b0*/  BSSY B0, `(.L_x_120) ;  /* 0x0000014000007945 */ /* 0x000fe20003800000 */
[----:B------:R-:W-:Y:S05]  /*56c0*/  @P1 BRA `(.L_x_121) ;  /* 0x0000012000001947 */ /* 0x000fea0003800000 */
[----:B0-----:R-:W-:Y:S01]  /*56d0*/  IADD3 R21, R2, 0xa0, RZ ;  /* 0x000000a002157810 */ /* 0x001fe20007ffe0ff */
[C-C-:B------:R-:W-:Y:S02]  /*56e0*/  FFMA.FTZ R16, R18.reuse, R33, R19.reuse ;  /* 0x0000002112107223 */ /* 0x140fe40000010013 */
[----:B------:R-:W-:Y:S01]  /*56f0*/  FFMA.FTZ R17, R18, R34, R19 ;  /* 0x0000002212117223 */ /* 0x000fe20000010013 */
[----:B------:R-:W-:Y:S01]  /*5700*/  SHF.R.S32.HI R20, RZ, 0x1f, R21 ;  /* 0x0000001fff147819 */ /* 0x000fe20000011415 */
        /* <DEDUP_REMOVED lines=14> */
.L_x_121:
[----:B------:R-:W-:Y:S05]  /*57f0*/  BSYNC B0 ;  /* 0x0000000000007941 */ /* 0x000fea0003800000 */
.L_x_120:
[----:B------:R-:W-:Y:S01]  /*5800*/  PRMT R30, RZ, 0x7610, R30 ;  /* 0x00007610ff1e7816 */ /* 0x000fe2000000001e */
[----:B0-----:R-:W-:Y:S01]  /*5810*/  FADD.FTZ R17, R14, -UR17 ;  /* 0x800000110e117e21 */ /* 0x001fe20008010000 */
[--C-:B------:R-:W-:Y:S02]  /*5820*/  PRMT R15, RZ, 0x5410, R29.reuse ;  /* 0x00005410ff0f7816 */ /* 0x100fe4000000001d */
[----:B------:R-:W-:Y:S01]  /*5830*/  PRMT R16, RZ, 0x7610, R29 ;  /* 0x00007610ff107816 */ /* 0x000fe2000000001d */
[----:B------:R-:W-:Y:S01]  /*5840*/  FADD.FTZ R30, R30, -UR17 ;  /* 0x800000111e1e7e21 */ /* 0x000fe20008010000 */
[----:B------:R-:W-:Y:S01]  /*5850*/  ISETP.LT.U32.AND P0, PT, R45, 0x100, !P0 ;  /* 0x000001002d00780c */ /* 0x000fe20004701070 */
[----:B------:R-:W-:Y:S01]  /*5860*/  FMUL.FTZ R29, R17, UR11 ;  /* 0x0000000b111d7c20 */ /* 0x000fe20008410000 */
[----:B------:R-:W-:Y:S01]  /*5870*/  PRMT R14, RZ, 0x5410, R31 ;  /* 0x00005410ff0e7816 */ /* 0x000fe2000000001f */
        /* <DEDUP_REMOVED lines=20> */
.L_x_122:
[----:B------:R-:W-:Y:S01]  /*59c0*/  ISETP.NE.AND P1, PT, R47, RZ, PT ;  /* 0x000000ff2f00720c */ /* 0x000fe20003f25270 */
[----:B------:R-:W-:-:S12]  /*59d0*/  BSSY B0, `(.L_x_123) ;  /* 0x0000012000007945 */ /* 0x000fd80003800000 */
[----:B------:R-:W-:Y:S05]  /*59e0*/  @!P1 BRA `(.L_x_124) ;  /* 0x0000010000009947 */ /* 0x000fea0003800000 */
[C-C-:B------:R-:W-:Y:S02]  /*59f0*/  FFMA.FTZ R17, R18.reuse, R29, R19.reuse ;  /* 0x0000001d12117223 */ /* 0x140fe40000010013 */
[----:B------:R-:W-:Y:S02]  /*5a00*/  FFMA.FTZ R20, R18, R30, R19 ;  /* 0x0000001e12147223 */ /* 0x000fe40000010013 */
[----:B------:R-:W-:Y:S01]  /*5a10*/  FFMA.FTZ R15, R15, R10, -R17 ;  /* 0x0000000a0f0f7223 */ /* 0x000fe20000010811 */
[----:B------:R-:W-:Y:S01]  /*5a20*/  MOV R17, R51 ;  /* 0x0000003300117202 */ /* 0x000fe20000000f00 */
[----:B------:R-:W-:Y:S01]  /*5a30*/  FFMA.FTZ R23, R16, R11, -R20 ;  /* 0x0000000b10177223 */ /* 0x000fe20000010814 */
[----:B------:R-:W-:Y:S01]  /*5a40*/  MOV R16, R52 ;  /* 0x0000003400107202 */ /* 0x000fe20000000f00 */
[----:B------:R-:W-:-:S04]  /*5a50*/  IMAD R22, R5, c[0x0][0x1d8], RZ ;  /* 0x0000760005167a24 */ /* 0x000fc800078e02ff */
        /* <DEDUP_REMOVED lines=9> */
.L_x_124:
[----:B------:R-:W-:Y:S05]  /*5af0*/  BSYNC B0 ;  /* 0x0000000000007941 */ /* 0x000fea0003800000 */
.L_x_123:
[----:B------:R-:W-:Y:S01]  /*5b00*/  PRMT R31, RZ, 0x7610, R31 ;  /* 0x00007610ff1f7816 */ /* 0x000fe2000000001f */
[----:B------:R-:W-:Y:S01]  /*5b10*/  FADD.FTZ R14, R14, -UR17 ;  /* 0x800000110e0e7e21 */ /* 0x000fe20008010000 */
[--C-:B0-----:R-:W-:Y:S02]  /*5b20*/  PRMT R15, RZ, 0x5410, R28.reuse ;  /* 0x00005410ff0f7816 */ /* 0x101fe4000000001c */
        /* <DEDUP_REMOVED lines=23> */
.L_x_125:
        /* <DEDUP_REMOVED lines=17> */
.L_x_127:
[----:B------:R-:W-:Y:S05]  /*5db0*/  BSYNC B0 ;  /* 0x0000000000007941 */ /* 0x000fea0003800000 */
.L_x_126:
[----:B------:R-:W-:Y:S01]  /*5dc0*/  ULDC UR4, c[0x0][0x10] ;  /* 0x0000040000047ab9 */ /* 0x000fe20000000800 */
[----:B------:R-:W-:Y:S01]  /*5dd0*/  IADD3 R44, R44, 0x1, RZ ;  /* 0x000000012c2c7810 */ /* 0x000fe20007ffe0ff */
[----:B------:R-:W-:-:S04]  /*5de0*/  UIADD3 UR14, UR14, UR4, URZ ;  /* 0x000000040e0e7290 */ /* 0x000fc8000fffe03f */
[----:B------:R-:W-:-:S06]  /*5df0*/  UISETP.GE.AND UP0, UPT, UR14, UR6, UPT ;  /* 0x000000060e00728c */ /* 0x000fcc000bf06270 */
[----:B------:R-:W-:-:S13]  /*5e00*/  PLOP3.LUT P0, PT, PT, PT, UP0, 0x80, 0x0 ;  /* 0x000000000000781c */ /* 0x000fda0003f0f008 */
[----:B------:R-:W-:Y:S01]  /*5e10*/  @P0 CALL.REL.NOINC `(.L_x_77) ;  /* 0x0000001000000944 */ /* 0x000fe20003c00000 */
[----:B------:R-:W-:Y:S05]  /*5e20*/  BRA `(.L_x_128) ;  /* 0xffffa48000007947 */ /* 0x000fea000383ffff */
.L_x_77:
        /* <DEDUP_REMOVED lines=22> */
.L_x_130:
[----:B------:R-:W-:Y:S05]  /*5f90*/  BSYNC B0 ;  /* 0x0000000000007941 */ /* 0x000fea0003800000 */
.L_x_129:
[----:B------:R-:W-:Y:S05]  /*5fa0*/  @P0 EXIT ;  /* 0x000000000000094d */ /* 0x000fea0003800000 */
[----:B------:R-:W-:Y:S05]  /*5fb0*/  @P2 BRA `(.L_x_131) ;  /* 0x0000008000002947 */ /* 0x000fea0003800000 */
[----:B------:R-:W-:-:S05]  /*5fc0*/  IMAD R0, R4, c[0x0][0x10], RZ ;  /* 0x0000040004007a24 */ /* 0x000fca00078e02ff */
[----:B------:R-:W-:-:S13]  /*5fd0*/  ISETP.NE.AND P0, PT, R0, -0x1, PT ;  /* 0xffffffff0000780c */ /* 0x000fda0003f05270 */
[----:B------:R-:W-:Y:S05]  /*5fe0*/  @!P0 BRA `(.L_x_131) ;  /* 0x0000005000008947 */ /* 0x000fea0003800000 */
.L_x_132:
[----:B-1----:R-:W2:Y:S01]  /*5ff0*/  LDG.E.STRONG.GPU R5, [R2.64] ;  /* 0x0000000c02057981 */ /* 0x002ea2000c1ef900 */
[----:B------:R-:W-:Y:S01]  /*6000*/  YIELD ;  /* 0x0000000000007946 */ /* 0x000fe20003800000 */
[----:B--2---:R-:W-:Y:S01]  /*6010*/  ISETP.NE.AND P0, PT, R5, R0, PT ;  /* 0x000000000500720c */ /* 0x004fe20003f05270 */
[----:B------:R-:W-:-:S12]  /*6020*/  CCTL.IVALL ;  /* 0x00000000ff00798f */ /* 0x000fd80002000000 */
[----:B------:R-:W-:Y:S05]  /*6030*/  @P0 BRA `(.L_x_132) ;  /* 0xffffffb000000947 */ /* 0x000fea000383ffff */
.L_x_131:
[----:B------:R-:W-:Y:S02]  /*6040*/  WARPSYNC 0xffffffff ;  /* 0xffffffff00007948 */ /* 0x000fe40003800000 */
[----:B------:R-:W-:Y:S01]  /*6050*/  MOV R19, c[0x0][0x1dc] ;  /* 0x0000770000137a02 */ /* 0x000fe20000000f00 */
[----:B------:R-:W-:Y:S03]  /*6060*/  BAR.SYNC.DEFER_BLOCKING 0x0 ;  /* 0x0000000000007b1d */ /* 0x000fe60000010000 */
[----:B------:R-:W-:-:S04]  /*6070*/  LEA.HI R0, P0, R19, c[0x0][0x1d8], RZ, 0x1 ;  /* 0x0000760013007a11 */ /* 0x000fc800078108ff */
[----:B-1----:R-:W-:-:S04]  /*6080*/  IADD3.X R3, RZ, c[0x0][0x1dc], RZ, P0, !PT ;  /* 0x00007700ff037a10 */ /* 0x002fc800007fe4ff */
        /* <DEDUP_REMOVED lines=20> */
.L_x_133:
[----:B------:R-:W-:-:S04]  /*61d0*/  LEA R6, P0, R45, c[0x0][0x1b8], 0x2 ;  /* 0x00006e002d067a11 */ /* 0x000fc800078010ff */
[----:B------:R-:W-:Y:S02]  /*61e0*/  LEA.HI.X R7, R45, c[0x0][0x1bc], R18, 0x2, P0 ;  /* 0x00006f002d077a11 */ /* 0x000fe400000f1412 */
[-C--:B------:R-:W-:Y:S02]  /*61f0*/  LEA R8, P0, R20, R6.reuse, 0x2 ;  /* 0x0000000614087211 */ /* 0x080fe400078010ff */
[-C--:B------:R-:W-:Y:S01]  /*6200*/  LEA R12, P1, R22, R6.reuse, 0x2 ;  /* 0x00000006160c7211 */ /* 0x080fe200078210ff */
[----:B0-----:R-:W2:Y:S01]  /*6210*/  LDG.E R14, [R6.64] ;  /* 0x0000000c060e7981 */ /* 0x001ea2000c1e1900 */
[----:B0-----:R-:W-:Y:S02]  /*6220*/  LEA R10, P2, R23, R6, 0x2 ;  /* 0x00000006170a7211 */ /* 0x001fe400078410ff */
        /* <DEDUP_REMOVED lines=17> */
.L_x_134:
        /* <DEDUP_REMOVED lines=12> */
.L_x_3334:


//--------------------- .text._Z35group_norm_nhwc_bwd_one_pass_kernelI11Bf16IOFp32WLi512ELi16ELi256EEv26Group_norm_nhwc_bwd_params --------------------------
	.section	.text._Z35group_norm_nhwc_bwd_one_pass_kernelI11Bf16IOFp32WLi512ELi16ELi256EEv26Group_norm_nhwc_bwd_params,"ax",@progbits
	.sectioninfo	@"SHI_REGISTERS=128"
	.align	128
        .global         _Z35group_norm_nhwc_bwd_one_pass_kernelI11Bf16IOFp32WLi512ELi16ELi256EEv26Group_norm_nhwc_bwd_params
        .type           _Z35group_norm_nhwc_bwd_one_pass_kernelI11Bf16IOFp32WLi512ELi16ELi256EEv26Group_norm_nhwc_bwd_params,@function
        .size           _Z35group_norm_nhwc_bwd_one_pass_kernelI11Bf16IOFp32WLi512ELi16ELi256EEv26Group_norm_nhwc_bwd_params,(.L_x_3335 - _Z35group_norm_nhwc_bwd_one_pass_kernelI11Bf16IOFp32WLi512ELi16ELi256EEv26Group_norm_nhwc_bwd_params)
        .other          _Z35group_norm_nhwc_bwd_one_pass_kernelI11Bf16IOFp32WLi512ELi16ELi256EEv26Group_norm_nhwc_bwd_params,@"STO_CUDA_ENTRY STV_DEFAULT"
_Z35group_norm_nhwc_bwd_one_pass_kernelI11Bf16IOFp32WLi512ELi16ELi256EEv26Group_norm_nhwc_bwd_params:
.text._Z35group_norm_nhwc_bwd_one_pass_kernelI11Bf16IOFp32WLi512ELi16ELi256EEv26Group_norm_nhwc_bwd_params:
[----:B------:R-:W-:Y:S02]  /*0000*/  MOV R1, c[0x0][0x28] ;  /* 0x00000a0000017a02 */ /* 0x000fe40000000f00 */
[----:B------:R-:W0:Y:S01]  /*0010*/  S2R R0, SR_CTAID.Y ;  /* 0x0000000000007919 */ /* 0x000e220000002600 */
[----:B------:R-:W-:Y:S01]  /*0020*/  ULDC UR4, c[0x0][0x1f0] ;  /* 0x00007c0000047ab9 */ /* 0x000fe20000000800 */
[----:B------:R-:W-:Y:S01]  /*0030*/  IADD3 R1, R1, -0x8, RZ ;  /* 0xfffffff801017810 */ /* 0x000fe20007ffe0ff */
[----:B------:R-:W-:Y:S01]  /*0040*/  ULDC UR5, c[0x0][0x1c0] ;  /* 0x0000700000057ab9 */ /* 0x000fe20000000800 */
[----:B------:R-:W1:Y:S01]  /*0050*/  S2R R2, SR_CTAID.X ;  /* 0x0000000000027919 */ /* 0x000e620000002500 */
[----:B------:R-:W-:Y:S02]  /*0060*/  UIMAD UR4, UR4, UR5, URZ ;  /* 0x00000005040472a4 */ /* 0x000fe4000f8e023f */
[----:B------:R-:W-:Y:S01]  /*0070*/  ULDC.64 UR6, c[0x0][0x118] ;  /* 0x0000460000067ab9 */ /* 0x000fe20000000a00 */
[----:B------:R-:W2:Y:S03]  /*0080*/  S2R R3, SR_TID.X ;  /* 0x0000000000037919 */ /* 0x000ea60000002100 */
[----:B0-----:R-:W-:-:S13]  /*0090*/  ISETP.GE.AND P0, PT, R0, UR4, PT ;  /* 0x0000000400007c0c */ /* 0x001fda000bf06270 */
[----:B------:R-:W-:Y:S05]  /*00a0*/  @P0 BRA `(.L_x_135) ;  /* 0x0000932000000947 */ /* 0x000fea0003800000 */
[----:B-12---:R-:W-:Y:S01]  /*00b0*/  HFMA2.MMA R8, -RZ, RZ, 0, 1.78813934326171875e-07 ;  /* 0x00000003ff087435 */ /* 0x006fe200000001ff */
[----:B------:R-:W-:Y:S01]  /*00c0*/  SHF.R.U32.HI R7, RZ, 0x3, R3 ;  /* 0x00000003ff077819 */ /* 0x000fe20000011603 */
[----:B------:R-:W-:Y:S01]  /*00d0*/  HFMA2.MMA R80, -RZ, RZ, 0, 0 ;  /* 0x00000000ff507435 */ /* 0x000fe200000001ff */
[----:B------:R-:W-:Y:S01]  /*00e0*/  MOV R119, c[0x0][0x1dc] ;  /* 0x0000770000777a02 */ /* 0x000fe20000000f00 */
[----:B------:R-:W-:Y:S01]  /*00f0*/  ULDC.U8 UR9, c[0x0][0x1f4] ;  /* 0x00007d0000097ab9 */ /* 0x000fe20000000000 */
[----:B------:R-:W-:Y:S01]  /*0100*/  ISETP.GE.U32.AND P1, PT, R3, 0x100, PT ;  /* 0x000001000300780c */ /* 0x000fe20003f26070 */
[C---:B------:R-:W-:Y:S01]  /*0110*/  IMAD R78, R2.reuse, c[0x0][0x1fc], R7 ;  /* 0x00007f00024e7a24 */ /* 0x040fe200078e0207 */
[----:B------:R-:W-:Y:S01]  /*0120*/  LEA.HI R119, P3, R119, c[0x0][0x1d8], RZ, 0x1 ;  /* 0x0000760077777a11 */ /* 0x000fe200078708ff */
[----:B------:R-:W-:Y:S01]  /*0130*/  IMAD R7, R2, c[0x0][0x10], R0 ;  /* 0x0000040002077a24 */ /* 0x000fe200078e0200 */
[----:B------:R-:W-:Y:S01]  /*0140*/  SHF.L.U32 R121, R3, 0x1, RZ ;  /* 0x0000000103797819 */ /* 0x000fe200000006ff */
[----:B------:R-:W-:Y:S01]  /*0150*/  IMAD R9, R8, c[0x0][0x1dc], RZ ;  /* 0x0000770008097a24 */ /* 0x000fe200078e02ff */
[----:B------:R-:W-:Y:S01]  /*0160*/  ISETP.LT.U32.AND P0, PT, R78, c[0x0][0x1e0], PT ;  /* 0x000078004e007a0c */ /* 0x000fe20003f01070 */
[----:B------:R-:W-:Y:S01]  /*0170*/  IMAD.WIDE.U32 R4, R8, c[0x0][0x1d8], RZ ;  /* 0x0000760008047a25 */ /* 0x000fe200078e00ff */
[----:B------:R-:W-:-:S02]  /*0180*/  SHF.R.S32.HI R113, RZ, 0x1f, R78 ;  /* 0x0000001fff717819 */ /* 0x000fc4000001144e */
[C---:B------:R-:W-:Y:S02]  /*0190*/  IADD3 R91, R78.reuse, 0x20, RZ ;  /* 0x000000204e5b7810 */ /* 0x040fe40007ffe0ff */
[----:B------:R-:W-:Y:S02]  /*01a0*/  IADD3 R5, R5, R9, RZ ;  /* 0x0000000905057210 */ /* 0x000fe40007ffe0ff */
[C---:B------:R-:W-:Y:S02]  /*01b0*/  IADD3 R90, R78.reuse, 0x40, RZ ;  /* 0x000000404e5a7810 */ /* 0x040fe40007ffe0ff */
[----:B------:R-:W-:Y:S02]  /*01c0*/  LEA.HI R120, P2, R5, R4, RZ, 0x1 ;  /* 0x0000000405787211 */ /* 0x000fe400078508ff */
[----:B------:R-:W-:Y:S02]  /*01d0*/  IADD3 R89, R78, 0x60, RZ ;  /* 0x000000604e597810 */ /* 0x000fe40007ffe0ff */
[----:B------:R-:W-:-:S02]  /*01e0*/  IADD3.X R5, RZ, R5, RZ, P2, !PT ;  /* 0x00000005ff057210 */ /* 0x000fc400017fe4ff */
[----:B------:R-:W-:Y:S02]  /*01f0*/  IADD3 R88, R78, 0x80, RZ ;  /* 0x000000804e587810 */ /* 0x000fe40007ffe0ff */
[--C-:B------:R-:W-:Y:S02]  /*0200*/  SHF.R.S64 R120, R120, 0x1, R5.reuse ;  /* 0x0000000178787819 */ /* 0x100fe40000001005 */
[----:B------:R-:W-:Y:S02]  /*0210*/  SHF.R.S32.HI R5, RZ, 0x1, R5 ;  /* 0x00000001ff057819 */ /* 0x000fe40000011405 */
[----:B------:R-:W-:Y:S02]  /*0220*/  ISETP.LT.AND.EX P0, PT, R113, c[0x0][0x1e4], !P1, P0 ;  /* 0x0000790071007a0c */ /* 0x000fe40004f01300 */
[----:B------:R-:W-:Y:S02]  /*0230*/  SHF.L.U64.HI R5, R120, 0x2, R5 ;  /* 0x0000000278057819 */ /* 0x000fe40000010205 */
[----:B------:R-:W-:-:S02]  /*0240*/  IADD3 R87, R78, 0xa0, RZ ;  /* 0x000000a04e577810 */ /* 0x000fc40007ffe0ff */
[----:B------:R-:W-:Y:S01]  /*0250*/  ISETP.LT.U32.AND P5, PT, R91, c[0x0][0x1e0], PT ;  /* 0x000078005b007a0c */ /* 0x000fe20003fa1070 */
[----:B------:R0:W-:Y:S01]  /*0260*/  STL [R1], R5 ;  /* 0x0000000501007387 */ /* 0x0001e20000100800 */
[----:B------:R-:W-:Y:S02]  /*0270*/  SHF.R.S32.HI R112, RZ, 0x1f, R91 ;  /* 0x0000001fff707819 */ /* 0x000fe4000001145b */
[----:B------:R-:W-:Y:S02]  /*0280*/  IADD3.X R6, RZ, c[0x0][0x1dc], RZ, P3, !PT ;  /* 0x00007700ff067a10 */ /* 0x000fe40001ffe4ff */
[----:B------:R-:W-:Y:S02]  /*0290*/  ISETP.LT.U32.AND P4, PT, R90, c[0x0][0x1e0], PT ;  /* 0x000078005a007a0c */ /* 0x000fe40003f81070 */
[----:B------:R-:W-:Y:S02]  /*02a0*/  SHF.R.S32.HI R111, RZ, 0x1f, R90 ;  /* 0x0000001fff6f7819 */ /* 0x000fe4000001145a */
[----:B------:R-:W-:-:S02]  /*02b0*/  ISETP.LT.U32.AND P3, PT, R89, c[0x0][0x1e0], PT ;  /* 0x0000780059007a0c */ /* 0x000fc40003f61070 */
[----:B------:R-:W-:Y:S02]  /*02c0*/  SHF.R.S32.HI R110, RZ, 0x1f, R89 ;  /* 0x0000001fff6e7819 */ /* 0x000fe40000011459 */
[----:B------:R-:W-:Y:S02]  /*02d0*/  P2R R101, PR, RZ, 0x1 ;  /* 0x00000001ff657803 */ /* 0x000fe40000000000 */
[----:B------:R-:W-:Y:S02]  /*02e0*/  ISETP.LT.U32.AND P2, PT, R88, c[0x0][0x1e0], PT ;  /* 0x0000780058007a0c */ /* 0x000fe40003f41070 */
[----:B------:R-:W-:Y:S02]  /*02f0*/  SHF.R.S32.HI R109, RZ, 0x1f, R88 ;  /* 0x0000001fff6d7819 */ /* 0x000fe40000011458 */
[----:B------:R-:W-:Y:S02]  /*0300*/  ISETP.LT.U32.AND P0, PT, R87, c[0x0][0x1e0], PT ;  /* 0x0000780057007a0c */ /* 0x000fe40003f01070 */
[----:B------:R-:W-:-:S02]  /*0310*/  SHF.R.S32.HI R108, RZ, 0x1f, R87 ;  /* 0x0000001fff6c7819 */ /* 0x000fc40000011457 */
[----:B------:R-:W-:Y:S02]  /*0320*/  ISETP.LT.AND.EX P6, PT, R112, c[0x0][0x1e4], !P1, P5 ;  /* 0x0000790070007a0c */ /* 0x000fe40004fc1350 */
[----:B------:R-:W-:Y:S02]  /*0330*/  IADD3 R86, R78, 0xc0, RZ ;  /* 0x000000c04e567810 */ /* 0x000fe40007ffe0ff */
[----:B------:R-:W-:Y:S02]  /*0340*/  ISETP.LT.AND.EX P5, PT, R111, c[0x0][0x1e4], !P1, P4 ;  /* 0x000079006f007a0c */ /* 0x000fe40004fa1340 */
[----:B------:R-:W-:Y:S02]  /*0350*/  ISETP.LT.AND.EX P4, PT, R110, c[0x0][0x1e4], !P1, P3 ;  /* 0x000079006e007a0c */ /* 0x000fe40004f81330 */
[----:B------:R-:W-:Y:S02]  /*0360*/  ISETP.LT.AND.EX P3, PT, R109, c[0x0][0x1e4], !P1, P2 ;  /* 0x000079006d007a0c */ /* 0x000fe40004f61320 */
[----:B------:R-:W-:-:S02]  /*0370*/  ISETP.LT.AND.EX P2, PT, R108, c[0x0][0x1e4], !P1, P0 ;  /* 0x000079006c007a0c */ /* 0x000fc40004f41300 */
[----:B------:R-:W-:Y:S02]  /*0380*/  SHF.R.S32.HI R107, RZ, 0x1f, R86 ;  /* 0x0000001fff6b7819 */ /* 0x000fe40000011456 */
[----:B------:R-:W-:Y:S02]  /*0390*/  ISETP.LT.U32.AND P0, PT, R86, c[0x0][0x1e0], PT ;  /* 0x0000780056007a0c */ /* 0x000fe40003f01070 */
[C---:B------:R-:W-:Y:S02]  /*03a0*/  IADD3 R85, R78.reuse, 0xe0, RZ ;  /* 0x000000e04e557810 */ /* 0x040fe40007ffe0ff */
[C---:B------:R-:W-:Y:S02]  /*03b0*/  IADD3 R84, R78.reuse, 0x100, RZ ;  /* 0x000001004e547810 */ /* 0x040fe40007ffe0ff */
[C---:B------:R-:W-:Y:S02]  /*03c0*/  IADD3 R83, R78.reuse, 0x120, RZ ;  /* 0x000001204e537810 */ /* 0x040fe40007ffe0ff */
[----:B------:R-:W-:-:S02]  /*03d0*/  IADD3 R82, R78, 0x140, RZ ;  /* 0x000001404e527810 */ /* 0x000fc40007ffe0ff */
[----:B------:R-:W-:Y:S02]  /*03e0*/  ISETP.LT.AND.EX P0, PT, R107, c[0x0][0x1e4], !P1, P0 ;  /* 0x000079006b007a0c */ /* 0x000fe40004f01300 */
[----:B------:R-:W-:Y:S02]  /*03f0*/  IADD3 R81, R78, 0x160, RZ ;  /* 0x000001604e517810 */ /* 0x000fe40007ffe0ff */
[----:B------:R-:W-:Y:S02]  /*0400*/  SHF.R.S32.HI R4, RZ, 0x1f, R3 ;  /* 0x0000001fff047819 */ /* 0x000fe40000011403 */
[----:B------:R-:W-:Y:S02]  /*0410*/  P2R R99, PR, RZ, 0x20 ;  /* 0x00000020ff637803 */ /* 0x000fe40000000000 */
[----:B------:R-:W-:Y:S02]  /*0420*/  P2R R98, PR, RZ, 0x10 ;  /* 0x00000010ff627803 */ /* 0x000fe40000000000 */
[----:B------:R-:W-:-:S02]  /*0430*/  P2R R97, PR, RZ, 0x8 ;  /* 0x00000008ff617803 */ /* 0x000fc40000000000 */
[----:B------:R-:W-:Y:S02]  /*0440*/  P2R R96, PR, RZ, 0x4 ;  /* 0x00000004ff607803 */ /* 0x000fe40000000000 */
[----:B------:R-:W-:Y:S02]  /*0450*/  SHF.R.S32.HI R106, RZ, 0x1f, R85 ;  /* 0x0000001fff6a7819 */ /* 0x000fe40000011455 */
[----:B------:R-:W-:Y:S02]  /*0460*/  SHF.R.S32.HI R105, RZ, 0x1f, R84 ;  /* 0x0000001fff697819 */ /* 0x000fe40000011454 */
[----:B------:R-:W-:Y:S02]  /*0470*/  SHF.R.S32.HI R104, RZ, 0x1f, R83 ;  /* 0x0000001fff687819 */ /* 0x000fe40000011453 */
[----:B------:R-:W-:Y:S02]  /*0480*/  SHF.R.S32.HI R103, RZ, 0x1f, R82 ;  /* 0x0000001fff677819 */ /* 0x000fe40000011452 */
[----:B------:R-:W-:-:S02]  /*0490*/  ISETP.LT.U32.AND P5, PT, R85, c[0x0][0x1e0], PT ;  /* 0x0000780055007a0c */ /* 0x000fc40003fa1070 */
[----:B------:R-:W-:Y:S02]  /*04a0*/  P2R R118, PR, RZ, 0x1 ;  /* 0x00000001ff767803 */ /* 0x000fe40000000000 */
[----:B------:R-:W-:Y:S02]  /*04b0*/  ISETP.LT.U32.AND P4, PT, R84, c[0x0][0x1e0], PT ;  /* 0x0000780054007a0c */ /* 0x000fe40003f81070 */
[----:B------:R-:W-:Y:S02]  /*04c0*/  ISETP.LT.U32.AND P3, PT, R83, c[0x0][0x1e0], PT ;  /* 0x0000780053007a0c */ /* 0x000fe40003f61070 */
[----:B------:R-:W-:Y:S02]  /*04d0*/  ISETP.LT.U32.AND P2, PT, R82, c[0x0][0x1e0], PT ;  /* 0x0000780052007a0c */ /* 0x000fe40003f41070 */
[----:B------:R-:W-:Y:S02]  /*04e0*/  SHF.R.S64 R119, R119, 0x1, R6 ;  /* 0x0000000177777819 */ /* 0x000fe40000001006 */
[----:B------:R-:W-:-:S02]  /*04f0*/  SHF.R.S32.HI R102, RZ, 0x1f, R81 ;  /* 0x0000001fff667819 */ /* 0x000fc40000011451 */
[----:B------:R-:W-:Y:S02]  /*0500*/  ISETP.LT.U32.AND P0, PT, R81, c[0x0][0x1e0], PT ;  /* 0x0000780051007a0c */ /* 0x000fe40003f01070 */
[----:B------:R-:W-:Y:S02]  /*0510*/  LEA.HI R122, R4, R3, RZ, 0x5 ;  /* 0x00000003047a7211 */ /* 0x000fe400078f28ff */
[C---:B------:R-:W-:Y:S02]  /*0520*/  IADD3 R79, R78.reuse, 0x180, RZ ;  /* 0x000001804e4f7810 */ /* 0x040fe40007ffe0ff */
[C---:B------:R-:W-:Y:S02]  /*0530*/  IADD3 R95, R78.reuse, 0x1a0, RZ ;  /* 0x000001a04e5f7810 */ /* 0x040fe40007ffe0ff */
[C---:B------:R-:W-:Y:S02]  /*0540*/  IADD3 R94, R78.reuse, 0x1c0, RZ ;  /* 0x000001c04e5e7810 */ /* 0x040fe40007ffe0ff */
[----:B------:R-:W-:-:S02]  /*0550*/  IADD3 R92, R78, 0x1e0, RZ ;  /* 0x000001e04e5c7810 */ /* 0x000fc40007ffe0ff */
[----:B------:R-:W-:Y:S02]  /*0560*/  SHF.R.S32.HI R6, RZ, 0x1, R6 ;  /* 0x00000001ff067819 */ /* 0x000fe40000011406 */
[----:B------:R-:W-:Y:S02]  /*0570*/  ISETP.LT.AND.EX P5, PT, R106, c[0x0][0x1e4], !P1, P5 ;  /* 0x000079006a007a0c */ /* 0x000fe40004fa1350 */
[----:B------:R-:W-:Y:S02]  /*0580*/  ISETP.LT.AND.EX P4, PT, R105, c[0x0][0x1e4], !P1, P4 ;  /* 0x0000790069007a0c */ /* 0x000fe40004f81340 */
[----:B------:R-:W-:Y:S02]  /*0590*/  ISETP.LT.AND.EX P3, PT, R104, c[0x0][0x1e4], !P1, P3 ;  /* 0x0000790068007a0c */ /* 0x000fe40004f61330 */
[----:B------:R-:W-:Y:S02]  /*05a0*/  ISETP.LT.AND.EX P2, PT, R103, c[0x0][0x1e4], !P1, P2 ;  /* 0x0000790067007a0c */ /* 0x000fe40004f41320 */
[----:B------:R-:W-:-:S02]  /*05b0*/  P2R R100, PR, RZ, 0x40 ;  /* 0x00000040ff647803 */ /* 0x000fc40000000000 */
[----:B------:R-:W-:Y:S02]  /*05c0*/  ISETP.LT.AND.EX P1, PT, R102, c[0x0][0x1e4], !P1, P0 ;  /* 0x0000790066007a0c */ /* 0x000fe40004f21300 */
[----:B------:R-:W-:Y:S02]  /*05d0*/  MOV R4, R0 ;  /* 0x0000000000047202 */ /* 0x000fe40000000f00 */
[----:B------:R-:W-:Y:S02]  /*05e0*/  LOP3.LUT R121, R121, 0xe, RZ, 0xc0, !PT ;  /* 0x0000000e79797812 */ /* 0x000fe400078ec0ff */
[----:B------:R-:W-:Y:S02]  /*05f0*/  SHF.R.S32.HI R122, RZ, 0x5, R122 ;  /* 0x00000005ff7a7819 */ /* 0x000fe4000001147a */
[----:B------:R-:W-:Y:S02]  /*0600*/  SHF.R.S32.HI R117, RZ, 0x1f, R79 ;  /* 0x0000001fff757819 */ /* 0x000fe4000001144f */
[----:B------:R-:W-:-:S02]  /*0610*/  SHF.R.S32.HI R116, RZ, 0x1f, R95 ;  /* 0x0000001fff747819 */ /* 0x000fc4000001145f */
[----:B------:R-:W-:Y:S02]  /*0620*/  SHF.R.S32.HI R115, RZ, 0x1f, R94 ;  /* 0x0000001fff737819 */ /* 0x000fe4000001145e */
[----:B------:R-:W-:Y:S02]  /*0630*/  SHF.R.S32.HI R114, RZ, 0x1f, R92 ;  /* 0x0000001fff727819 */ /* 0x000fe4000001145c */
[----:B0-----:R-:W-:Y:S02]  /*0640*/  SHF.L.U64.HI R123, R119, 0x2, R6 ;  /* 0x00000002777b7819 */ /* 0x001fe40000010206 */
.L_x_218:
[----:B0-----:R-:W-:Y:S01]  /*0650*/  IABS R8, c[0x0][0x1f0] ;  /* 0x00007c0000087a13 */ /* 0x001fe20000000000 */
[----:B------:R-:W-:Y:S01]  /*0660*/  CS2R R60, SRZ ;  /* 0x00000000003c7805 */ /* 0x000fe2000001ff00 */
[----:B------:R-:W-:Y:S01]  /*0670*/  IABS R10, R4 ;  /* 0x00000004000a7213 */ /* 0x000fe20000000000 */
[----:B------:R-:W-:Y:S01]  /*0680*/  CS2R R76, SRZ ;  /* 0x00000000004c7805 */ /* 0x000fe2000001ff00 */
[----:B------:R-:W0:Y:S01]  /*0690*/  I2F.RP R5, R8 ;  /* 0x0000000800057306 */ /* 0x000e220000209400 */
[----:B------:R-:W-:Y:S02]  /*06a0*/  P2R R13, PR, RZ, 0x8 ;  /* 0x00000008ff0d7803 */ /* 0x000fe40000000000 */
[----:B------:R-:W-:-:S02]  /*06b0*/  P2R R12, PR, RZ, 0x4 ;  /* 0x00000004ff0c7803 */ /* 0x000fc40000000000 */
[----:B------:R-:W-:Y:S02]  /*06c0*/  MOV R25, 0x8 ;  /* 0x0000000800197802 */ /* 0x000fe40000000f00 */
[----:B------:R-:W-:Y:S01]  /*06d0*/  MOV R62, RZ ;  /* 0x000000ff003e7202 */ /* 0x000fe20000000f00 */
[----:B------:R-:W-:Y:S01]  /*06e0*/  CS2R R74, SRZ ;  /* 0x00000000004a7805 */ /* 0x000fe2000001ff00 */
[----:B------:R-:W-:Y:S02]  /*06f0*/  MOV R19, RZ ;  /* 0x000000ff00137202 */ /* 0x000fe40000000f00 */
[----:B------:R-:W-:Y:S01]  /*0700*/  P2R R14, PR, RZ, 0x2 ;  /* 0x00000002ff0e7803 */ /* 0x000fe20000000000 */
[----:B0-----:R-:W0:Y:S01]  /*0710*/  MUFU.RCP R5, R5 ;  /* 0x0000000500057308 */ /* 0x001e220000001000 */
[----:B------:R-:W-:Y:S01]  /*0720*/  IMAD.WIDE R24, R4, R25, c[0x0][0x198] ;  /* 0x0000660004187625 */ /* 0x000fe200078e0219 */
[----:B------:R-:W-:Y:S02]  /*0730*/  ISETP.NE.AND P2, PT, R100, RZ, PT ;  /* 0x000000ff6400720c */ /* 0x000fe40003f45270 */
[----:B------:R-:W-:-:S03]  /*0740*/  ISETP.NE.AND P1, PT, R99, RZ, PT ;  /* 0x000000ff6300720c */ /* 0x000fc60003f25270 */
[----:B------:R-:W2:Y:S01]  /*0750*/  LDG.E.64 R24, [R24.64] ;  /* 0x0000000618187981 */ /* 0x000ea2000c1e1b00 */
[----:B0-----:R-:W-:-:S04]  /*0760*/  IADD3 R6, R5, 0xffffffe, RZ ;  /* 0x0ffffffe05067810 */ /* 0x001fc80007ffe0ff */
[----:B------:R0:W1:Y:S02]  /*0770*/  F2I.FTZ.U32.TRUNC.NTZ R7, R6 ;  /* 0x0000000600077305 */ /* 0x000064000021f000 */
[----:B0-----:R-:W-:Y:S02]  /*0780*/  MOV R6, RZ ;  /* 0x000000ff00067202 */ /* 0x001fe40000000f00 */
[----:B-1----:R-:W-:-:S05]  /*0790*/  IADD3 R9, RZ, -R7, RZ ;  /* 0x80000007ff097210 */ /* 0x002fca0007ffe0ff */
[----:B------:R-:W-:-:S04]  /*07a0*/  IMAD R9, R9, R8, RZ ;  /* 0x0000000809097224 */ /* 0x000fc800078e02ff */
[----:B------:R-:W-:Y:S01]  /*07b0*/  IMAD.HI.U32 R7, R7, R9, R6 ;  /* 0x0000000907077227 */ /* 0x000fe200078e0006 */
[----:B------:R-:W-:-:S05]  /*07c0*/  MOV R9, R10 ;  /* 0x0000000a00097202 */ /* 0x000fca0000000f00 */
[----:B------:R-:W-:-:S05]  /*07d0*/  IMAD.HI.U32 R7, R7, R9, RZ ;  /* 0x0000000907077227 */ /* 0x000fca00078e00ff */
[----:B------:R-:W-:-:S05]  /*07e0*/  IADD3 R5, -R7, RZ, RZ ;  /* 0x000000ff07057210 */ /* 0x000fca0007ffe1ff */
[----:B------:R-:W-:-:S05]  /*07f0*/  IMAD R5, R8, R5, R9 ;  /* 0x0000000508057224 */ /* 0x000fca00078e0209 */
[----:B------:R-:W-:-:S13]  /*0800*/  ISETP.GT.U32.AND P0, PT, R8, R5, PT ;  /* 0x000000050800720c */ /* 0x000fda0003f04070 */
[-C--:B------:R-:W-:Y:S02]  /*0810*/  @!P0 IADD3 R5, R5, -R8.reuse, RZ ;  /* 0x8000000805058210 */ /* 0x080fe40007ffe0ff */
[----:B------:R-:W-:Y:S02]  /*0820*/  @!P0 IADD3 R7, R7, 0x1, RZ ;  /* 0x0000000107078810 */ /* 0x000fe40007ffe0ff */
[----:B------:R-:W-:Y:S02]  /*0830*/  IADD3 R6, R5, -R8, RZ ;  /* 0x8000000805067210 */ /* 0x000fe40007ffe0ff */
[----:B------:R-:W-:-:S04]  /*0840*/  ISETP.GT.U32.AND P0, PT, R8, R5, PT ;  /* 0x000000050800720c */ /* 0x000fc80003f04070 */
[----:B------:R-:W-:Y:S02]  /*0850*/  SEL R6, R6, R5, !P0 ;  /* 0x0000000506067207 */ /* 0x000fe40004000000 */
[----:B------:R-:W-:Y:S02]  /*0860*/  ISETP.GE.U32.AND P0, PT, R5, R8, PT ;  /* 0x000000080500720c */ /* 0x000fe40003f06070 */
[----:B------:R-:W-:-:S11]  /*0870*/  LOP3.LUT R5, R4, c[0x0][0x1f0], RZ, 0x3c, !PT ;  /* 0x00007c0004057a12 */ /* 0x000fd600078e3cff */
[----:B------:R-:W-:Y:S02]  /*0880*/  @P0 IADD3 R7, R7, 0x1, RZ ;  /* 0x0000000107070810 */ /* 0x000fe40007ffe0ff */
[----:B------:R-:W-:-:S13]  /*0890*/  ISETP.GE.AND P0, PT, R4, RZ, PT ;  /* 0x000000ff0400720c */ /* 0x000fda0003f06270 */
[----:B------:R-:W-:Y:S02]  /*08a0*/  @!P0 IADD3 R6, -R6, RZ, RZ ;  /* 0x000000ff06068210 */ /* 0x000fe40007ffe1ff */
[----:B------:R-:W-:Y:S02]  /*08b0*/  ISETP.GE.AND P0, PT, R5, RZ, PT ;  /* 0x000000ff0500720c */ /* 0x000fe40003f06270 */
[----:B------:R-:W-:-:S11]  /*08c0*/  LOP3.LUT R5, RZ, c[0x0][0x1f0], RZ, 0x33, !PT ;  /* 0x00007c00ff057a12 */ /* 0x000fd600078e33ff */
[----:B------:R-:W-:Y:S02]  /*08d0*/  @!P0 IADD3 R7, -R7, RZ, RZ ;  /* 0x000000ff07078210 */ /* 0x000fe40007ffe1ff */
[----:B------:R-:W-:-:S04]  /*08e0*/  ISETP.NE.AND P0, PT, RZ, c[0x0][0x1f0], PT ;  /* 0x00007c00ff007a0c */ /* 0x000fc80003f05270 */
[C---:B------:R-:W-:Y:S02]  /*08f0*/  SEL R93, R5.reuse, R6, !P0 ;  /* 0x00000006055d7207 */ /* 0x040fe40004000000 */
[----:B------:R-:W-:Y:S02]  /*0900*/  SEL R5, R5, R7, !P0 ;  /* 0x0000000705057207 */ /* 0x000fe40004000000 */
[----:B------:R-:W-:Y:S02]  /*0910*/  SHF.R.U32.HI R7, RZ, 0x3, R3 ;  /* 0x00000003ff077819 */ /* 0x000fe40000011603 */
[----:B------:R-:W-:-:S03]  /*0920*/  LEA R30, R93, R121, 0x4 ;  /* 0x000000795d1e7211 */ /* 0x000fc600078e20ff */
[----:B------:R-:W-:Y:S01]  /*0930*/  IMAD R16, R2, c[0x0][0x1fc], R7 ;  /* 0x00007f0002107a24 */ /* 0x000fe200078e0207 */
[----:B------:R-:W-:-:S04]  /*0940*/  SHF.R.S32.HI R31, RZ, 0x1f, R30 ;  /* 0x0000001fff1f7819 */ /* 0x000fc8000001141e */
[----:B------:R-:W-:Y:S01]  /*0950*/  IADD3 R6, R16, 0x180, RZ ;  /* 0x0000018010067810 */ /* 0x000fe20007ffe0ff */
[----:B------:R-:W-:-:S03]  /*0960*/  IMAD.WIDE.U32 R20, R5, c[0x0][0x1e8], R30 ;  /* 0x00007a0005147a25 */ /* 0x000fc600078e001e */
[----:B------:R-:W-:Y:S02]  /*0970*/  SHF.R.S32.HI R7, RZ, 0x1f, R6 ;  /* 0x0000001fff077819 */ /* 0x000fe40000011406 */
[----:B------:R-:W-:Y:S02]  /*0980*/  ISETP.GE.U32.AND P0, PT, R6, c[0x0][0x1e0], PT ;  /* 0x0000780006007a0c */ /* 0x000fe40003f06070 */
[----:B------:R-:W-:Y:S02]  /*0990*/  SHF.R.S32.HI R6, RZ, 0x1f, R5 ;  /* 0x0000001fff067819 */ /* 0x000fe40000011405 */
[----:B------:R-:W-:-:S03]  /*09a0*/  ISETP.GE.AND.EX P0, PT, R7, c[0x0][0x1e4], PT, P0 ;  /* 0x0000790007007a0c */ /* 0x000fc60003f06300 */
[----:B------:R-:W-:Y:S01]  /*09b0*/  IMAD R6, R6, c[0x0][0x1e8], RZ ;  /* 0x00007a0006067a24 */ /* 0x000fe200078e02ff */
[----:B------:R-:W-:-:S03]  /*09c0*/  ISETP.LT.U32.AND P6, PT, R3, 0x100, !P0 ;  /* 0x000001000300780c */ /* 0x000fc600047c1070 */
[----:B------:R-:W-:-:S05]  /*09d0*/  IMAD R23, R5, c[0x0][0x1ec], R6 ;  /* 0x00007b0005177a24 */ /* 0x000fca00078e0206 */
[----:B------:R-:W-:-:S05]  /*09e0*/  IADD3 R23, R21, R23, RZ ;  /* 0x0000001715177210 */ /* 0x000fca0007ffe0ff */
[----:B------:R-:W-:Y:S01]  /*09f0*/  @P6 IMAD R6, R117, c[0x0][0x1d8], RZ ;  /* 0x0000760075066a24 */ /* 0x000fe200078e02ff */
[----:B------:R-:W-:-:S03]  /*0a00*/  @P6 MOV R22, R20 ;  /* 0x0000001400166202 */ /* 0x000fc60000000f00 */
[C---:B------:R-:W-:Y:S02]  /*0a10*/  @P6 IMAD R5, R79.reuse, c[0x0][0x1dc], R6 ;  /* 0x000077004f056a24 */ /* 0x040fe400078e0206 */
[----:B------:R-:W-:-:S05]  /*0a20*/  @P6 IMAD.WIDE.U32 R6, R79, c[0x0][0x1d8], R22 ;  /* 0x000076004f066a25 */ /* 0x000fca00078e0016 */
[----:B------:R-:W-:Y:S02]  /*0a30*/  @P6 IADD3 R5, R7, R5, RZ ;  /* 0x0000000507056210 */ /* 0x000fe40007ffe0ff */
[C---:B------:R-:W-:Y:S02]  /*0a40*/  @P6 SHF.L.U32 R10, R6.reuse, 0x1, RZ ;  /* 0x00000001060a6819 */ /* 0x040fe400000006ff */
[----:B------:R-:W-:Y:S02]  /*0a50*/  @P6 SHF.L.U64.HI R6, R6, 0x1, R5 ;  /* 0x0000000106066819 */ /* 0x000fe40000010205 */
[----:B------:R-:W-:Y:S02]  /*0a60*/  @P6 IADD3 R8, P0, R10, c[0x0][0x180], RZ ;  /* 0x000060000a086a10 */ /* 0x000fe40007f1e0ff */
[----:B------:R-:W-:Y:S02]  /*0a70*/  IADD3 R5, R16, 0x1a0, RZ ;  /* 0x000001a010057810 */ /* 0x000fe40007ffe0ff */
[----:B------:R-:W-:-:S02]  /*0a80*/  @P6 IADD3.X R9, R6, c[0x0][0x184], RZ, P0, !PT ;  /* 0x0000610006096a10 */ /* 0x000fc400007fe4ff */
[----:B------:R-:W-:-:S03]  /*0a90*/  @P6 IADD3 R10, P0, R10, c[0x0][0x178], RZ ;  /* 0x00005e000a0a6a10 */ /* 0x000fc60007f1e0ff */
[----:B------:R0:W5:Y:S01]  /*0aa0*/  @P6 LDG.E R61, [R8.64] ;  /* 0x00000006083d6981 */ /* 0x000162000c1e1900 */
[----:B------:R-:W-:Y:S02]  /*0ab0*/  @P6 IADD3.X R11, R6, c[0x0][0x17c], RZ, P0, !PT ;  /* 0x00005f00060b6a10 */ /* 0x000fe400007fe4ff */
[----:B------:R-:W-:Y:S02]  /*0ac0*/  SHF.R.S32.HI R6, RZ, 0x1f, R5 ;  /* 0x0000001fff067819 */ /* 0x000fe40000011405 */
[----:B------:R-:W-:Y:S01]  /*0ad0*/  ISETP.GE.U32.AND P0, PT, R5, c[0x0][0x1e0], PT ;  /* 0x0000780005007a0c */ /* 0x000fe20003f06070 */
[----:B------:R1:W5:Y:S03]  /*0ae0*/  @P6 LDG.E R77, [R10.64] ;  /* 0x000000060a4d6981 */ /* 0x000366000c1e1900 */
        /* <DEDUP_REMOVED lines=10> */
[C---:B------:R-:W-:Y:S02]  /*0b90*/  @P0 IADD3 R6, P3, R5.reuse, c[0x0][0x180], RZ ;  /* 0x0000600005060a10 */ /* 0x040fe40007f7e0ff */
[----:B0-----:R-:W-:Y:S02]  /*0ba0*/  @P0 IADD3 R8, P6, R5, c[0x0][0x178], RZ ;  /* 0x00005e0005080a10 */ /* 0x001fe40007fde0ff */
[----:B------:R-:W-:-:S02]  /*0bb0*/  @P0 IADD3.X R7, R15, c[0x0][0x184], RZ, P3, !PT ;  /* 0x000061000f070a10 */ /* 0x000fc40001ffe4ff */
[----:B------:R-:W-:Y:S02]  /*0bc0*/  @P0 IADD3.X R9, R15, c[0x0][0x17c], RZ, P6, !PT ;  /* 0x00005f000f090a10 */ /* 0x000fe400037fe4ff */
[----:B------:R-:W-:Y:S01]  /*0bd0*/  IADD3 R5, R16, 0x1c0, RZ ;  /* 0x000001c010057810 */ /* 0x000fe20007ffe0ff */
[----:B------:R0:W5:Y:S01]  /*0be0*/  @P0 LDG.E R62, [R6.64] ;  /* 0x00000006063e0981 */ /* 0x000162000c1e1900 */
[----:B------:R-:W-:Y:S02]  /*0bf0*/  ISETP.NE.AND P3, PT, R101, RZ, PT ;  /* 0x000000ff6500720c */ /* 0x000fe40003f65270 */
[----:B------:R-:W-:Y:S01]  /*0c00*/  SHF.R.S32.HI R15, RZ, 0x1f, R5 ;  /* 0x0000001fff0f7819 */ /* 0x000fe20000011405 */
[----:B------:R3:W5:Y:S01]  /*0c10*/  @P0 LDG.E R76, [R8.64] ;  /* 0x00000006084c0981 */ /* 0x000762000c1e1900 */
[----:B------:R-:W-:-:S04]  /*0c20*/  ISETP.GE.U32.AND P0, PT, R5, c[0x0][0x1e0], PT ;  /* 0x0000780005007a0c */ /* 0x000fc80003f06070 */
[----:B------:R-:W-:-:S04]  /*0c30*/  ISETP.GE.AND.EX P0, PT, R15, c[0x0][0x1e4], PT, P0 ;  /* 0x000079000f007a0c */ /* 0x000fc80003f06300 */
[----:B------:R-:W-:-:S13]  /*0c40*/  ISETP.LT.U32.AND P0, PT, R3, 0x100, !P0 ;  /* 0x000001000300780c */ /* 0x000fda0004701070 */
[----:B0-----:R-:W-:Y:S01]  /*0c50*/  @P0 MOV R6, R20 ;  /* 0x0000001400060202 */ /* 0x001fe20000000f00 */
[----:B------:R-:W-:Y:S01]  /*0c60*/  @P0 IMAD R5, R115, c[0x0][0x1d8], RZ ;  /* 0x0000760073050a24 */ /* 0x000fe200078e02ff */
[----:B------:R-:W-:-:S03]  /*0c70*/  @P0 MOV R7, R23 ;  /* 0x0000001700070202 */ /* 0x000fc60000000f00 */
[C---:B------:R-:W-:Y:S02]  /*0c80*/  @P0 IMAD R5, R94.reuse, c[0x0][0x1dc], R5 ;  /* 0x000077005e050a24 */ /* 0x040fe400078e0205 */
[----:B------:R-:W-:-:S05]  /*0c90*/  @P0 IMAD.WIDE.U32 R6, R94, c[0x0][0x1d8], R6 ;  /* 0x000076005e060a25 */ /* 0x000fca00078e0006 */
[----:B------:R-:W-:Y:S02]  /*0ca0*/  @P0 IADD3 R5, R7, R5, RZ ;  /* 0x0000000507050210 */ /* 0x000fe40007ffe0ff */
[C---:B---3--:R-:W-:Y:S02]  /*0cb0*/  @P0 SHF.L.U32 R8, R6.reuse, 0x1, RZ ;  /* 0x0000000106080819 */ /* 0x048fe400000006ff */
[----:B------:R-:W-:Y:S02]  /*0cc0*/  @P0 SHF.L.U64.HI R5, R6, 0x1, R5 ;  /* 0x0000000106050819 */ /* 0x000fe40000010205 */
[----:B------:R-:W-:-:S04]  /*0cd0*/  @P0 IADD3 R6, P6, R8, c[0x0][0x180], RZ ;  /* 0x0000600008060a10 */ /* 0x000fc80007fde0ff */
[----:B------:R-:W-:Y:S02]  /*0ce0*/  @P0 IADD3.X R7, R5, c[0x0][0x184], RZ, P6, !PT ;  /* 0x0000610005070a10 */ /* 0x000fe400037fe4ff */
[----:B------:R-:W-:-:S03]  /*0cf0*/  @P0 IADD3 R8, P6, R8, c[0x0][0x178], RZ ;  /* 0x00005e0008080a10 */ /* 0x000fc60007fde0ff */
[----:B------:R0:W5:Y:S01]  /*0d00*/  @P0 LDG.E R19, [R6.64] ;  /* 0x0000000606130981 */ /* 0x000162000c1e1900 */
[----:B------:R-:W-:Y:S02]  /*0d10*/  @P0 IADD3.X R9, R5, c[0x0][0x17c], RZ, P6, !PT ;  /* 0x00005f0005090a10 */ /* 0x000fe400037fe4ff */
[----:B------:R-:W-:-:S03]  /*0d20*/  IADD3 R5, R16, 0x1e0, RZ ;  /* 0x000001e010057810 */ /* 0x000fc60007ffe0ff */
[----:B------:R3:W5:Y:S01]  /*0d30*/  @P0 LDG.E R75, [R8.64] ;  /* 0x00000006084b0981 */ /* 0x000762000c1e1900 */
[----:B-1----:R-:W-:Y:S02]  /*0d40*/  SHF.R.S32.HI R10, RZ, 0x1f, R5 ;  /* 0x0000001fff0a7819 */ /* 0x002fe40000011405 */
        /* <DEDUP_REMOVED lines=12> */
[C---:B------:R-:W-:Y:S02]  /*0e10*/  @P0 IADD3.X R7, R5.reuse, c[0x0][0x184], RZ, P6, !PT ;  /* 0x0000610005070a10 */ /* 0x040fe400037fe4ff */
[----:B------:R-:W-:Y:S01]  /*0e20*/  @P0 IADD3 R8, P6, R8, c[0x0][0x178], RZ ;  /* 0x00005e0008080a10 */ /* 0x000fe20007fde0ff */
[----:B--2---:R-:W-:Y:S02]  /*0e30*/  FFMA.FTZ R10, -R24, R24, R25 ;  /* 0x00000018180a7223 */ /* 0x004fe40000010119 */
[----:B------:R0:W5:Y:S01]  /*0e40*/  @P0 LDG.E R60, [R6.64] ;  /* 0x00000006063c0981 */ /* 0x000162000c1e1900 */
[----:B------:R-:W-:-:S05]  /*0e50*/  @P0 IADD3.X R9, R5, c[0x0][0x17c], RZ, P6, !PT ;  /* 0x00005f0005090a10 */ /* 0x000fca00037fe4ff */
[----:B------:R1:W5:Y:S01]  /*0e60*/  @P0 LDG.E R74, [R8.64] ;  /* 0x00000006084a0981 */ /* 0x000362000c1e1900 */
[----:B------:R-:W-:Y:S01]  /*0e70*/  FSETP.GTU.FTZ.AND P0, PT, R10, RZ, PT ;  /* 0x000000ff0a00720b */ /* 0x000fe20003f1c000 */
[----:B------:R-:W-:Y:S01]  /*0e80*/  @P3 IMAD R11, R113, c[0x0][0x1d8], RZ ;  /* 0x00007600710b3a24 */ /* 0x000fe200078e02ff */
[----:B0-----:R-:W-:Y:S02]  /*0e90*/  @P3 MOV R6, R20 ;  /* 0x0000001400063202 */ /* 0x001fe40000000f00 */
[----:B------:R-:W-:Y:S01]  /*0ea0*/  @P3 MOV R7, R23 ;  /* 0x0000001700073202 */ /* 0x000fe20000000f00 */
[----:B------:R-:W-:Y:S01]  /*0eb0*/  @P3 IMAD R11, R78, c[0x0][0x1dc], R11 ;  /* 0x000077004e0b3a24 */ /* 0x000fe200078e020b */
[----:B------:R-:W-:-:S03]  /*0ec0*/  MOV R5, 0x3f800000 ;  /* 0x3f80000000057802 */ /* 0x000fc60000000f00 */
[----:B------:R-:W-:-:S04]  /*0ed0*/  @P3 IMAD.WIDE.U32 R6, R78, c[0x0][0x1d8], R6 ;  /* 0x000076004e063a25 */ /* 0x000fc800078e0006 */
[----:B------:R-:W-:Y:S01]  /*0ee0*/  @P0 FADD.FTZ R10, R10, c[0x0][0x1a0] ;  /* 0x000068000a0a0621 */ /* 0x000fe20000010000 */
[----:B------:R-:W-:Y:S02]  /*0ef0*/  @P3 IADD3 R7, R7, R11, RZ ;  /* 0x0000000b07073210 */ /* 0x000fe40007ffe0ff */
[C---:B------:R-:W-:Y:S01]  /*0f00*/  @P3 SHF.L.U32 R66, R6.reuse, 0x1, RZ ;  /* 0x0000000106423819 */ /* 0x040fe200000006ff */
[----:B------:R0:W2:Y:S01]  /*0f10*/  @P0 MUFU.RSQ R5, R10 ;  /* 0x0000000a00050308 */ /* 0x0000a20000001400 */
[----:B------:R-:W-:Y:S02]  /*0f20*/  @P3 SHF.L.U64.HI R6, R6, 0x1, R7 ;  /* 0x0000000106063819 */ /* 0x000fe40000010207 */
[----:B------:R-:W-:-:S04]  /*0f30*/  @P3 IADD3 R68, P0, R66, c[0x0][0x180], RZ ;  /* 0x0000600042443a10 */ /* 0x000fc80007f1e0ff */
[----:B------:R-:W-:Y:S02]  /*0f40*/  @P3 IADD3.X R69, R6, c[0x0][0x184], RZ, P0, !PT ;  /* 0x0000610006453a10 */ /* 0x000fe400007fe4ff */
[----:B------:R-:W-:-:S04]  /*0f50*/  @P3 IADD3 R66, P0, R66, c[0x0][0x178], RZ ;  /* 0x00005e0042423a10 */ /* 0x000fc80007f1e0ff */
[----:B------:R-:W-:Y:S01]  /*0f60*/  @P3 IADD3.X R67, R6, c[0x0][0x17c], RZ, P0, !PT ;  /* 0x00005f0006433a10 */ /* 0x000fe200007fe4ff */
[----:B------:R-:W-:Y:S01]  /*0f70*/  @P2 IMAD R6, R112, c[0x0][0x1d8], RZ ;  /* 0x0000760070062a24 */ /* 0x000fe200078e02ff */
[----:B------:R-:W-:-:S03]  /*0f80*/  @P2 MOV R7, R23 ;  /* 0x0000001700072202 */ /* 0x000fc60000000f00 */
[----:B-1----:R-:W-:Y:S01]  /*0f90*/  @P2 IMAD R9, R91, c[0x0][0x1dc], R6 ;  /* 0x000077005b092a24 */ /* 0x002fe200078e0206 */
[----:B------:R-:W-:-:S05]  /*0fa0*/  @P2 MOV R6, R20 ;  /* 0x0000001400062202 */ /* 0x000fca0000000f00 */
[----:B------:R-:W-:-:S05]  /*0fb0*/  @P2 IMAD.WIDE.U32 R6, R91, c[0x0][0x1d8], R6 ;  /* 0x000076005b062a25 */ /* 0x000fca00078e0006 */
[----:B------:R-:W-:Y:S02]  /*0fc0*/  @P2 IADD3 R7, R7, R9, RZ ;  /* 0x0000000907072210 */ /* 0x000fe40007ffe0ff */
[C---:B------:R-:W-:Y:S02]  /*0fd0*/  @P2 SHF.L.U32 R64, R6.reuse, 0x1, RZ ;  /* 0x0000000106402819 */ /* 0x040fe400000006ff */
[----:B------:R-:W-:Y:S02]  /*0fe0*/  @P2 SHF.L.U64.HI R6, R6, 0x1, R7 ;  /* 0x0000000106062819 */ /* 0x000fe40000010207 */
[----:B------:R-:W-:Y:S01]  /*0ff0*/  @P2 IADD3 R8, P0, R64, c[0x0][0x180], RZ ;  /* 0x0000600040082a10 */ /* 0x000fe20007f1e0ff */
[----:B------:R-:W-:-:S03]  /*1000*/  @P1 IMAD R7, R111, c[0x0][0x1d8], RZ ;  /* 0x000076006f071a24 */ /* 0x000fc600078e02ff */
[----:B------:R-:W-:Y:S02]  /*1010*/  @P2 IADD3.X R9, R6, c[0x0][0x184], RZ, P0, !PT ;  /* 0x0000610006092a10 */ /* 0x000fe400007fe4ff */
[----:B------:R-:W-:Y:S01]  /*1020*/  @P2 IADD3 R64, P0, R64, c[0x0][0x178], RZ ;  /* 0x00005e0040402a10 */ /* 0x000fe20007f1e0ff */
[----:B------:R-:W-:Y:S01]  /*1030*/  @P1 IMAD R11, R90, c[0x0][0x1dc], R7 ;  /* 0x000077005a0b1a24 */ /* 0x000fe200078e0207 */
[----:B------:R-:W-:Y:S02]  /*1040*/  @P1 MOV R7, R23 ;  /* 0x0000001700071202 */ /* 0x000fe40000000f00 */
[----:B------:R-:W-:Y:S02]  /*1050*/  @P2 IADD3.X R65, R6, c[0x0][0x17c], RZ, P0, !PT ;  /* 0x00005f0006412a10 */ /* 0x000fe400007fe4ff */
[----:B------:R-:W-:-:S05]  /*1060*/  @P1 MOV R6, R20 ;  /* 0x0000001400061202 */ /* 0x000fca0000000f00 */
[----:B------:R-:W-:Y:S01]  /*1070*/  @P1 IMAD.WIDE.U32 R6, R90, c[0x0][0x1d8], R6 ;  /* 0x000076005a061a25 */ /* 0x000fe200078e0006 */
[----:B------:R-:W-:-:S04]  /*1080*/  ISETP.NE.AND P3, PT, R98, RZ, PT ;  /* 0x000000ff6200720c */ /* 0x000fc80003f65270 */
[----:B------:R-:W-:Y:S02]  /*1090*/  @P1 IADD3 R7, R7, R11, RZ ;  /* 0x0000000b07071210 */ /* 0x000fe40007ffe0ff */
[C---:B------:R-:W-:Y:S02]  /*10a0*/  @P1 SHF.L.U32 R56, R6.reuse, 0x1, RZ ;  /* 0x0000000106381819 */ /* 0x040fe400000006ff */
[----:B------:R-:W-:Y:S02]  /*10b0*/  @P1 SHF.L.U64.HI R6, R6, 0x1, R7 ;  /* 0x0000000106061819 */ /* 0x000fe40000010207 */
[----:B------:R-:W-:-:S04]  /*10c0*/  @P1 IADD3 R58, P0, R56, c[0x0][0x180], RZ ;  /* 0x00006000383a1a10 */ /* 0x000fc80007f1e0ff */
[----:B------:R-:W-:Y:S02]  /*10d0*/  @P1 IADD3.X R59, R6, c[0x0][0x184], RZ, P0, !PT ;  /* 0x00006100063b1a10 */ /* 0x000fe400007fe4ff */
[----:B------:R-:W-:-:S04]  /*10e0*/  @P1 IADD3 R56, P0, R56, c[0x0][0x178], RZ ;  /* 0x00005e0038381a10 */ /* 0x000fc80007f1e0ff */
[----:B------:R-:W-:Y:S01]  /*10f0*/  @P1 IADD3.X R57, R6, c[0x0][0x17c], RZ, P0, !PT ;  /* 0x00005f0006391a10 */ /* 0x000fe200007fe4ff */
[----:B------:R-:W-:Y:S01]  /*1100*/  @P3 IMAD R6, R110, c[0x0][0x1d8], RZ ;  /* 0x000076006e063a24 */ /* 0x000fe200078e02ff */
[----:B------:R-:W-:-:S03]  /*1110*/  @P3 MOV R7, R23 ;  /* 0x0000001700073202 */ /* 0x000fc60000000f00 */
[----:B------:R-:W-:Y:S01]  /*1120*/  @P3 IMAD R11, R89, c[0x0][0x1dc], R6 ;  /* 0x00007700590b3a24 */ /* 0x000fe200078e0206 */
[----:B------:R-:W-:Y:S02]  /*1130*/  @P3 MOV R6, R20 ;  /* 0x0000001400063202 */ /* 0x000fe40000000f00 */
[----:B------:R-:W-:-:S03]  /*1140*/  ISETP.NE.AND P2, PT, R97, RZ, PT ;  /* 0x000000ff6100720c */ /* 0x000fc60003f45270 */
[----:B------:R-:W-:-:S05]  /*1150*/  @P3 IMAD.WIDE.U32 R6, R89, c[0x0][0x1d8], R6 ;  /* 0x0000760059063a25 */ /* 0x000fca00078e0006 */
[----:B------:R-:W-:Y:S02]  /*1160*/  @P3 IADD3 R7, R7, R11, RZ ;  /* 0x0000000b07073210 */ /* 0x000fe40007ffe0ff */
[C---:B------:R-:W-:Y:S02]  /*1170*/  @P3 SHF.L.U32 R54, R6.reuse, 0x1, RZ ;  /* 0x0000000106363819 */ /* 0x040fe400000006ff */
[----:B------:R-:W-:Y:S02]  /*1180*/  @P3 SHF.L.U64.HI R6, R6, 0x1, R7 ;  /* 0x0000000106063819 */ /* 0x000fe40000010207 */
[----:B0-----:R-:W-:Y:S01]  /*1190*/  @P3 IADD3 R10, P0, R54, c[0x0][0x180], RZ ;  /* 0x00006000360a3a10 */ /* 0x001fe20007f1e0ff */
[----:B------:R-:W-:-:S03]  /*11a0*/  @P2 IMAD R7, R109, c[0x0][0x1d8], RZ ;  /* 0x000076006d072a24 */ /* 0x000fc600078e02ff */
[----:B------:R-:W-:Y:S02]  /*11b0*/  @P3 IADD3.X R11, R6, c[0x0][0x184], RZ, P0, !PT ;  /* 0x00006100060b3a10 */ /* 0x000fe400007fe4ff */
[----:B------:R-:W-:-:S04]  /*11c0*/  @P3 IADD3 R54, P0, R54, c[0x0][0x178], RZ ;  /* 0x00005e0036363a10 */ /* 0x000fc80007f1e0ff */
[----:B------:R-:W-:Y:S02]  /*11d0*/  @P3 IADD3.X R55, R6, c[0x0][0x17c], RZ, P0, !PT ;  /* 0x00005f0006373a10 */ /* 0x000fe400007fe4ff */
[----:B------:R-:W-:Y:S01]  /*11e0*/  ISETP.NE.AND P3, PT, R13, RZ, PT ;  /* 0x000000ff0d00720c */ /* 0x000fe20003f65270 */
[----:B------:R-:W-:Y:S01]  /*11f0*/  @P2 IMAD R13, R88, c[0x0][0x1dc], R7 ;  /* 0x00007700580d2a24 */ /* 0x000fe200078e0207 */
[----:B------:R-:W-:Y:S02]  /*1200*/  @P2 MOV R6, R20 ;  /* 0x0000001400062202 */ /* 0x000fe40000000f00 */
        /* <DEDUP_REMOVED lines=15> */
[----:B------:R-:W-:Y:S01]  /*1300*/  @P1 IMAD.WIDE.U32 R6, R87, c[0x0][0x1d8], R6 ;  /* 0x0000760057061a25 */ /* 0x000fe200078e0006 */
[----:B------:R-:W-:-:S04]  /*1310*/  ISETP.NE.AND P2, PT, R12, RZ, PT ;  /* 0x000000ff0c00720c */ /* 0x000fc80003f45270 */
        /* <DEDUP_REMOVED lines=11> */
[----:B------:R-:W-:-:S05]  /*13d0*/  @P6 IMAD.WIDE.U32 R6, R86, c[0x0][0x1d8], R6 ;  /* 0x0000760056066a25 */ /* 0x000fca00078e0006 */
        /* <DEDUP_REMOVED lines=10> */
[----:B------:R-:W-:-:S05]  /*1480*/  @P5 MOV R6, R20 ;  /* 0x0000001400065202 */ /* 0x000fca0000000f00 */
        /* <DEDUP_REMOVED lines=43> */
[----:B------:R-:W-:Y:S02]  /*1740*/  @P2 IADD3 R26, P0, R26, c[0x0][0x178], RZ ;  /* 0x00005e001a1a2a10 */ /* 0x000fe40007f1e0ff */
[----:B------:R-:W-:Y:S02]  /*1750*/  P2R R18, PR, RZ, 0x40 ;  /* 0x00000040ff127803 */ /* 0x000fe40000000000 */
[----:B------:R-:W-:Y:S01]  /*1760*/  @P2 IADD3.X R27, R6, c[0x0][0x17c], RZ, P0, !PT ;  /* 0x00005f00061b2a10 */ /* 0x000fe200007fe4ff */
[----:B------:R-:W-:Y:S01]  /*1770*/  @P1 IMAD R6, R102, c[0x0][0x1d8], RZ ;  /* 0x0000760066061a24 */ /* 0x000fe200078e02ff */
[----:B------:R-:W-:Y:S02]  /*1780*/  ISETP.NE.AND P6, PT, R97, RZ, PT ;  /* 0x000000ff6100720c */ /* 0x000fe40003fc5270 */
[----:B------:R-:W-:Y:S01]  /*1790*/  @P1 MOV R7, R23 ;  /* 0x0000001700071202 */ /* 0x000fe20000000f00 */
[----:B------:R-:W-:Y:S01]  /*17a0*/  @P1 IMAD R29, R81, c[0x0][0x1dc], R6 ;  /* 0x00007700511d1a24 */ /* 0x000fe200078e0206 */
[----:B------:R-:W-:-:S02]  /*17b0*/  @P1 MOV R6, R20 ;  /* 0x0000001400061202 */ /* 0x000fc40000000f00 */
[----:B------:R-:W-:Y:S02]  /*17c0*/  P2R R25, PR, RZ, 0x40 ;  /* 0x00000040ff197803 */ /* 0x000fe40000000000 */
[----:B------:R-:W-:Y:S01]  /*17d0*/  ISETP.NE.AND P6, PT, R98, RZ, PT ;  /* 0x000000ff6200720c */ /* 0x000fe20003fc5270 */
[----:B------:R-:W-:-:S03]  /*17e0*/  @P1 IMAD.WIDE.U32 R6, R81, c[0x0][0x1d8], R6 ;  /* 0x0000760051061a25 */ /* 0x000fc600078e0006 */
[----:B------:R-:W-:Y:S02]  /*17f0*/  P2R R63, PR, RZ, 0x40 ;  /* 0x00000040ff3f7803 */ /* 0x000fe40000000000 */
[----:B------:R-:W-:Y:S02]  /*1800*/  ISETP.NE.AND P6, PT, R99, RZ, PT ;  /* 0x000000ff6300720c */ /* 0x000fe40003fc5270 */
[----:B------:R-:W-:Y:S02]  /*1810*/  @P1 IADD3 R7, R7, R29, RZ ;  /* 0x0000001d07071210 */ /* 0x000fe40007ffe0ff */
[----:B------:R-:W-:Y:S02]  /*1820*/  @P1 SHF.L.U32 R32, R6, 0x1, RZ ;  /* 0x0000000106201819 */ /* 0x000fe400000006ff */
[----:B------:R-:W-:Y:S02]  /*1830*/  P2R R70, PR, RZ, 0x40 ;  /* 0x00000040ff467803 */ /* 0x000fe40000000000 */
[----:B------:R-:W-:-:S02]  /*1840*/  ISETP.NE.AND P6, PT, R100, RZ, PT ;  /* 0x000000ff6400720c */ /* 0x000fc40003fc5270 */
[----:B------:R-:W-:Y:S02]  /*1850*/  @P1 SHF.L.U64.HI R6, R6, 0x1, R7 ;  /* 0x0000000106061819 */ /* 0x000fe40000010207 */
[----:B------:R-:W-:Y:S02]  /*1860*/  @P1 IADD3 R28, P0, R32, c[0x0][0x180], RZ ;  /* 0x00006000201c1a10 */ /* 0x000fe40007f1e0ff */
[----:B------:R-:W-:Y:S02]  /*1870*/  P2R R71, PR, RZ, 0x40 ;  /* 0x00000040ff477803 */ /* 0x000fe40000000000 */
[----:B------:R-:W-:Y:S02]  /*1880*/  ISETP.NE.AND P6, PT, R101, RZ, PT ;  /* 0x000000ff6500720c */ /* 0x000fe40003fc5270 */
[----:B------:R-:W-:Y:S02]  /*1890*/  @P1 IADD3.X R29, R6, c[0x0][0x184], RZ, P0, !PT ;  /* 0x00006100061d1a10 */ /* 0x000fe400007fe4ff */
[----:B------:R-:W-:Y:S01]  /*18a0*/  @P1 IADD3 R32, P0, R32, c[0x0][0x178], RZ ;  /* 0x00005e0020201a10 */ /* 0x000fe20007f1e0ff */
[----:B------:R-:W-:-:S03]  /*18b0*/  CS2R R72, SRZ ;  /* 0x0000000000487805 */ /* 0x000fc6000001ff00 */
[----:B------:R-:W-:Y:S02]  /*18c0*/  @P1 IADD3.X R33, R6, c[0x0][0x17c], RZ, P0, !PT ;  /* 0x00005f0006211a10 */ /* 0x000fe400007fe4ff */
[----:B------:R-:W-:-:S03]  /*18d0*/  CS2R R6, SRZ ;  /* 0x0000000000067805 */ /* 0x000fc6000001ff00 */
[----:B------:R0:W5:Y:S04]  /*18e0*/  @P6 LDG.E R73, [R66.64] ;  /* 0x0000000642496981 */ /* 0x000168000c1e1900 */
[----:B------:R1:W5:Y:S01]  /*18f0*/  @P6 LDG.E R6, [R68.64] ;  /* 0x0000000644066981 */ /* 0x000362000c1e1900 */
[----:B------:R-:W-:-:S13]  /*1900*/  ISETP.NE.AND P6, PT, R71, RZ, PT ;  /* 0x000000ff4700720c */ /* 0x000fda0003fc5270 */
[----:B------:R3:W5:Y:S04]  /*1910*/  @P6 LDG.E R7, [R8.64] ;  /* 0x0000000608076981 */ /* 0x000768000c1e1900 */
[----:B------:R4:W5:Y:S01]  /*1920*/  @P6 LDG.E R72, [R64.64] ;  /* 0x0000000640486981 */ /* 0x000962000c1e1900 */
[----:B------:R-:W-:Y:S02]  /*1930*/  ISETP.NE.AND P6, PT, R70, RZ, PT ;  /* 0x000000ff4600720c */ /* 0x000fe40003fc5270 */
[----:B------:R-:W-:Y:S01]  /*1940*/  CS2R R70, SRZ ;  /* 0x0000000000467805 */ /* 0x000fe2000001ff00 */
[----:B---3--:R-:W-:-:S10]  /*1950*/  CS2R R8, SRZ ;  /* 0x0000000000087805 */ /* 0x008fd4000001ff00 */
[----:B------:R3:W5:Y:S04]  /*1960*/  @P6 LDG.E R8, [R58.64] ;  /* 0x000000063a086981 */ /* 0x000768000c1e1900 */
[----:B------:R3:W5:Y:S01]  /*1970*/  @P6 LDG.E R71, [R56.64] ;  /* 0x0000000638476981 */ /* 0x000762000c1e1900 */
[----:B------:R-:W-:Y:S02]  /*1980*/  ISETP.NE.AND P6, PT, R63, RZ, PT ;  /* 0x000000ff3f00720c */ /* 0x000fe40003fc5270 */
[----:B------:R-:W-:Y:S01]  /*1990*/  ISETP.NE.AND P0, PT, R96, RZ, PT ;  /* 0x000000ff6000720c */ /* 0x000fe20003f05270 */
[----:B-1----:R-:W-:-:S10]  /*19a0*/  CS2R R68, SRZ ;  /* 0x0000000000447805 */ /* 0x002fd4000001ff00 */
[----:B------:R1:W5:Y:S04]  /*19b0*/  @P6 LDG.E R9, [R10.64] ;  /* 0x000000060a096981 */ /* 0x000368000c1e1900 */
[----:B------:R3:W5:Y:S01]  /*19c0*/  @P6 LDG.E R70, [R54.64] ;  /* 0x0000000636466981 */ /* 0x000762000c1e1900 */
[----:B------:R-:W-:Y:S01]  /*19d0*/  ISETP.NE.AND P6, PT, R25, RZ, PT ;  /* 0x000000ff1900720c */ /* 0x000fe20003fc5270 */
[----:B0-----:R-:W-:Y:S01]  /*19e0*/  CS2R R66, SRZ ;  /* 0x0000000000427805 */ /* 0x001fe2000001ff00 */
[----:B----4-:R-:W-:Y:S01]  /*19f0*/  CS2R R64, SRZ ;  /* 0x0000000000407805 */ /* 0x010fe2000001ff00 */
[----:B------:R3:W5:Y:S01]  /*1a00*/  @P0 LDG.E R68, [R48.64] ;  /* 0x0000000630440981 */ /* 0x000762000c1e1900 */
[----:B-1----:R-:W-:Y:S01]  /*1a10*/  CS2R R10, SRZ ;  /* 0x00000000000a7805 */ /* 0x002fe2000001ff00 */
[----:B------:R-:W-:-:S02]  /*1a20*/  MOV R25, RZ ;  /* 0x000000ff00197202 */ /* 0x000fc40000000f00 */
[----:B------:R3:W5:Y:S04]  /*1a30*/  @P5 LDG.E R66, [R42.64] ;  /* 0x000000062a425981 */ /* 0x000768000c1e1900 */
[----:B------:R0:W5:Y:S04]  /*1a40*/  @P0 LDG.E R11, [R12.64] ;  /* 0x000000060c0b0981 */ /* 0x000168000c1e1900 */
[----:B------:R3:W5:Y:S04]  /*1a50*/  @P6 LDG.E R10, [R52.64] ;  /* 0x00000006340a6981 */ /* 0x000768000c1e1900 */
[----:B------:R3:W5:Y:S01]  /*1a60*/  @P6 LDG.E R69, [R50.64] ;  /* 0x0000000632456981 */ /* 0x000762000c1e1900 */
[----:B0-----:R-:W-:Y:S01]  /*1a70*/  CS2R R12, SRZ ;  /* 0x00000000000c7805 */ /* 0x001fe2000001ff00 */
[----:B------:R-:W-:-:S02]  /*1a80*/  ISETP.NE.AND P6, PT, R18, RZ, PT ;  /* 0x000000ff1200720c */ /* 0x000fc40003fc5270 */
[----:B------:R3:W5:Y:S04]  /*1a90*/  @P4 LDG.E R65, [R38.64] ;  /* 0x0000000626414981 */ /* 0x000768000c1e1900 */
[----:B------:R0:W5:Y:S04]  /*1aa0*/  @P5 LDG.E R13, [R14.64] ;  /* 0x000000060e0d5981 */ /* 0x000168000c1e1900 */
[----:B------:R3:W5:Y:S04]  /*1ab0*/  @P3 LDG.E R64, [R36.64] ;  /* 0x0000000624403981 */ /* 0x000768000c1e1900 */
[----:B------:R3:W5:Y:S01]  /*1ac0*/  @P6 LDG.E R12, [R46.64] ;  /* 0x000000062e0c6981 */ /* 0x000762000c1e1900 */
[----:B0-----:R-:W-:-:S03]  /*1ad0*/  CS2R R14, SRZ ;  /* 0x00000000000e7805 */ /* 0x001fc6000001ff00 */
[----:B------:R3:W5:Y:S04]  /*1ae0*/  @P6 LDG.E R67, [R44.64] ;  /* 0x000000062c436981 */ /* 0x000768000c1e1900 */
[----:B------:R0:W5:Y:S04]  /*1af0*/  @P3 LDG.E R15, [R16.64] ;  /* 0x00000006100f3981 */ /* 0x000168000c1e1900 */
[----:B------:R3:W5:Y:S04]  /*1b00*/  @P4 LDG.E R14, [R40.64] ;  /* 0x00000006280e4981 */ /* 0x000768000c1e1900 */
[----:B------:R3:W5:Y:S01]  /*1b10*/  @P1 LDG.E R25, [R32.64] ;  /* 0x0000000620191981 */ /* 0x000762000c1e1900 */
[----:B0-----:R-:W-:-:S06]  /*1b20*/  CS2R R16, SRZ ;  /* 0x0000000000107805 */ /* 0x001fcc000001ff00 */
[----:B------:R3:W5:Y:S01]  /*1b30*/  @P2 LDG.E R16, [R34.64] ;  /* 0x0000000622102981 */ /* 0x000762000c1e1900 */
[----:B------:R-:W-:Y:S02]  /*1b40*/  ISETP.GT.U32.AND P0, PT, R3, 0xff, PT ;  /* 0x000000ff0300780c */ /* 0x000fe40003f04070 */
[----:B------:R-:W-:Y:S01]  /*1b50*/  MOV R63, RZ ;  /* 0x000000ff003f7202 */ /* 0x000fe20000000f00 */
[----:B------:R-:W-:Y:S01]  /*1b60*/  BSSY B0, `(.L_x_136) ;  /* 0x000000f000007945 */ /* 0x000fe20003800000 */
[----:B------:R0:W5:Y:S04]  /*1b70*/  @P1 LDG.E R17, [R28.64] ;  /* 0x000000061c111981 */ /* 0x000168000c1e1900 */
[----:B------:R1:W5:Y:S01]  /*1b80*/  @P2 LDG.E R63, [R26.64] ;  /* 0x000000061a3f2981 */ /* 0x000362000c1e1900 */
[----:B0-----:R-:W-:Y:S01]  /*1b90*/  CS2R R28, SRZ ;  /* 0x00000000001c7805 */ /* 0x001fe2000001ff00 */
[----:B-1----:R-:W-:-:S03]  /*1ba0*/  CS2R R26, SRZ ;  /* 0x00000000001a7805 */ /* 0x002fc6000001ff00 */
[----:B------:R-:W-:Y:S05]  /*1bb0*/  @P0 BRA `(.L_x_137) ;  /* 0x0000009000000947 */ /* 0x000fea0003800000 */
[----:B--23--:R-:W-:Y:S02]  /*1bc0*/  ISETP.NE.AND P0, PT, RZ, UR9, PT ;  /* 0x00000009ff007c0c */ /* 0x00cfe4000bf05270 */
[C---:B------:R-:W-:Y:S02]  /*1bd0*/  SHF.L.U64.HI R18, R30.reuse, 0x2, R31 ;  /* 0x000000021e127819 */ /* 0x040fe4000001021f */
[----:B------:R-:W-:-:S09]  /*1be0*/  SHF.L.U32 R30, R30, 0x2, RZ ;  /* 0x000000021e1e7819 */ /* 0x000fd200000006ff */
[----:B------:R-:W-:-:S04]  /*1bf0*/  @P0 IADD3 R26, P6, R30, c[0x0][0x190], RZ ;  /* 0x000064001e1a0a10 */ /* 0x000fc80007fde0ff */
[----:B------:R-:W-:Y:S02]  /*1c00*/  @P0 IADD3.X R27, R18, c[0x0][0x194], RZ, P6, !PT ;  /* 0x00006500121b0a10 */ /* 0x000fe400037fe4ff */
[----:B------:R-:W-:-:S03]  /*1c10*/  IADD3 R30, P6, R30, c[0x0][0x188], RZ ;  /* 0x000062001e1e7a10 */ /* 0x000fc60007fde0ff */
[----:B------:R0:W5:Y:S01]  /*1c20*/  @P0 LDG.E.64 R28, [R26.64] ;  /* 0x000000061a1c0981 */ /* 0x000162000c1e1b00 */
[----:B------:R-:W-:-:S05]  /*1c30*/  IADD3.X R31, R18, c[0x0][0x18c], RZ, P6, !PT ;  /* 0x00006300121f7a10 */ /* 0x000fca00037fe4ff */
[----:B0-----:R0:W5:Y:S04]  /*1c40*/  LDG.E.64 R26, [R30.64] ;  /* 0x000000061e1a7981 */ /* 0x001168000c1e1b00 */
.L_x_137:
[----:B--23--:R-:W-:Y:S05]  /*1c50*/  BSYNC B0 ;  /* 0x0000000000007941 */ /* 0x00cfea0003800000 */
.L_x_136:
[----:B------:R-:W-:Y:S02]  /*1c60*/  ISETP.NE.AND P0, PT, RZ, UR9, PT ;  /* 0x00000009ff007c0c */ /* 0x000fe4000bf05270 */
[--C-:B-----5:R-:W-:Y:S02]  /*1c70*/  PRMT R35, RZ, 0x5410, R6.reuse ;  /* 0x00005410ff237816 */ /* 0x120fe40000000006 */
[----:B------:R-:W-:Y:S02]  /*1c80*/  PRMT R37, RZ, 0x7610, R6 ;  /* 0x00007610ff257816 */ /* 0x000fe40000000006 */
[----:B------:R-:W-:Y:S01]  /*1c90*/  PRMT R39, RZ, 0x5410, R7 ;  /* 0x00005410ff277816 */ /* 0x000fe20000000007 */
[C---:B------:R-:W-:Y:S01]  /*1ca0*/  FADD.FTZ R32, -R24.reuse, R35 ;  /* 0x0000002318207221 */ /* 0x040fe20000010100 */
[----:B------:R-:W-:Y:S01]  /*1cb0*/  PRMT R41, RZ, 0x7610, R7 ;  /* 0x00007610ff297816 */ /* 0x000fe20000000007 */
[C---:B------:R-:W-:Y:S01]  /*1cc0*/  FADD.FTZ R36, -R24.reuse, R37 ;  /* 0x0000002518247221 */ /* 0x040fe20000010100 */
[----:B------:R-:W-:Y:S01]  /*1cd0*/  PRMT R33, RZ, 0x5410, R73 ;  /* 0x00005410ff217816 */ /* 0x000fe20000000049 */
[----:B------:R-:W-:Y:S01]  /*1ce0*/  FADD.FTZ R44, -R24, R39 ;  /* 0x00000027182c7221 */ /* 0x000fe20000010100 */
[----:B0-----:R-:W-:Y:S01]  /*1cf0*/  PRMT R30, RZ, 0x7610, R73 ;  /* 0x00007610ff1e7816 */ /* 0x001fe20000000049 */
[-C--:B------:R-:W-:Y:S01]  /*1d00*/  FMUL.FTZ R39, R32, R5.reuse ;  /* 0x0000000520277220 */ /* 0x080fe20000410000 */
[--C-:B------:R-:W-:Y:S01]  /*1d10*/  PRMT R31, RZ, 0x5410, R72.reuse ;  /* 0x00005410ff1f7816 */ /* 0x100fe20000000048 */
[----:B------:R-:W-:Y:S01]  /*1d20*/  FADD.FTZ R34, -R24, R41 ;  /* 0x0000002918227221 */ /* 0x000fe20000010100 */
[----:B------:R-:W-:Y:S01]  /*1d30*/  PRMT R18, RZ, 0x7610, R72 ;  /* 0x00007610ff127816 */ /* 0x000fe20000000048 */
[----:B------:R-:W-:Y:S01]  /*1d40*/  FMUL.FTZ R32, R36, R5 ;  /* 0x0000000524207220 */ /* 0x000fe20000410000 */
        /* <DEDUP_REMOVED lines=19> */
.L_x_138:
[----:B------:R-:W-:Y:S02]  /*1e80*/  FMUL.FTZ R38, R33, R26 ;  /* 0x0000001a21267220 */ /* 0x000fe40000410000 */
[C---:B------:R-:W-:Y:S02]  /*1e90*/  FFMA.FTZ R36, R39.reuse, R33, RZ ;  /* 0x0000002127247223 */ /* 0x040fe400000100ff */
[----:B------:R-:W-:Y:S02]  /*1ea0*/  FFMA.FTZ R39, R39, R38, RZ ;  /* 0x0000002627277223 */ /* 0x000fe400000100ff */
[----:B------:R-:W-:Y:S02]  /*1eb0*/  FMUL.FTZ R35, R44, R5 ;  /* 0x000000052c237220 */ /* 0x000fe40000410000 */
[----:B------:R-:W-:-:S02]  /*1ec0*/  FMUL.FTZ R37, R30, R27 ;  /* 0x0000001b1e257220 */ /* 0x000fc40000410000 */
[----:B------:R-:W-:Y:S02]  /*1ed0*/  FADD.FTZ R38, RZ, R38 ;  /* 0x00000026ff267221 */ /* 0x000fe40000010000 */
[----:B------:R-:W-:Y:S01]  /*1ee0*/  FMUL.FTZ R34, R34, R5 ;  /* 0x0000000522227220 */ /* 0x000fe20000410000 */
        /* <DEDUP_REMOVED lines=19> */
.L_x_139:
[----:B------:R-:W-:Y:S02]  /*2020*/  FFMA.FTZ R39, R32, R37, R39 ;  /* 0x0000002520277223 */ /* 0x000fe40000010027 */
[----:B------:R-:W-:Y:S02]  /*2030*/  FMUL.FTZ R40, R31, R26 ;  /* 0x0000001a1f287220 */ /* 0x000fe40000410000 */
[----:B------:R-:W-:Y:S02]  /*2040*/  FADD.FTZ R41, R37, R38 ;  /* 0x0000002625297221 */ /* 0x000fe40000010000 */
[----:B------:R-:W-:Y:S02]  /*2050*/  FADD.FTZ R38, RZ, R33 ;  /* 0x00000021ff267221 */ /* 0x000fe40000010000 */
[----:B------:R-:W-:-:S02]  /*2060*/  FFMA.FTZ R37, R35, R40, R39 ;  /* 0x0000002823257223 */ /* 0x000fc40000010027 */
[----:B------:R-:W-:Y:S01]  /*2070*/  FFMA.FTZ R39, R32, R30, RZ ;  /* 0x0000001e20277223 */ /* 0x000fe200000100ff */
[----:B------:R-:W-:Y:S01]  /*2080*/  PRMT R32, RZ, 0x7610, R71 ;  /* 0x00007610ff207816 */ /* 0x000fe20000000047 */
[----:B------:R-:W-:Y:S02]  /*2090*/  FMUL.FTZ R33, R18, R27 ;  /* 0x0000001b12217220 */ /* 0x000fe40000410000 */
[----:B------:R-:W-:Y:S02]  /*20a0*/  FFMA.FTZ R36, R35, R31, R36 ;  /* 0x0000001f23247223 */ /* 0x000fe40000010024 */
[----:B------:R-:W-:Y:S02]  /*20b0*/  FADD.FTZ R35, R38, R31 ;  /* 0x0000001f26237221 */ /* 0x000fe40000010000 */
[C---:B------:R-:W-:Y:S01]  /*20c0*/  FFMA.FTZ R31, R34.reuse, R18, R39 ;  /* 0x00000012221f7223 */ /* 0x040fe20000010027 */
[--C-:B------:R-:W-:Y:S01]  /*20d0*/  PRMT R39, RZ, 0x7610, R8.reuse ;  /* 0x00007610ff277816 */ /* 0x100fe20000000008 */
[----:B------:R-:W-:Y:S01]  /*20e0*/  FFMA.FTZ R34, R34, R33, R37 ;  /* 0x0000002122227223 */ /* 0x000fe20000010025 */
[----:B------:R-:W-:Y:S01]  /*20f0*/  PRMT R37, RZ, 0x5410, R8 ;  /* 0x00005410ff257816 */ /* 0x000fe20000000008 */
[----:B------:R-:W-:-:S02]  /*2100*/  FADD.FTZ R38, R41, R40 ;  /* 0x0000002829267221 */ /* 0x000fc40000010000 */
[C---:B------:R-:W-:Y:S02]  /*2110*/  FADD.FTZ R42, -R24.reuse, R39 ;  /* 0x00000027182a7221 */ /* 0x040fe40000010100 */
[----:B------:R-:W-:Y:S01]  /*2120*/  FADD.FTZ R40, -R24, R37 ;  /* 0x0000002518287221 */ /* 0x000fe20000010100 */
[----:B------:R-:W-:Y:S01]  /*2130*/  PRMT R37, RZ, 0x5410, R71 ;  /* 0x00005410ff257816 */ /* 0x000fe20000000047 */
[----:B------:R-:W-:Y:S02]  /*2140*/  FADD.FTZ R41, RZ, R30 ;  /* 0x0000001eff297221 */ /* 0x000fe40000010000 */
[-C--:B------:R-:W-:Y:S02]  /*2150*/  FMUL.FTZ R39, R40, R5.reuse ;  /* 0x0000000528277220 */ /* 0x080fe40000410000 */
        /* <DEDUP_REMOVED lines=20> */
.L_x_140:
[----:B------:R-:W-:Y:S02]  /*22a0*/  FMUL.FTZ R40, R37, R26 ;  /* 0x0000001a25287220 */ /* 0x000fe40000410000 */
[----:B------:R-:W-:Y:S02]  /*22b0*/  FADD.FTZ R43, R33, R38 ;  /* 0x00000026212b7221 */ /* 0x000fe40000010000 */
[C---:B------:R-:W-:Y:S02]  /*22c0*/  FFMA.FTZ R36, R39.reuse, R37, R36 ;  /* 0x0000002527247223 */ /* 0x040fe40000010024 */
[----:B------:R-:W-:Y:S02]  /*22d0*/  FFMA.FTZ R39, R39, R40, R34 ;  /* 0x0000002827277223 */ /* 0x000fe40000010022 */
[----:B------:R-:W-:-:S02]  /*22e0*/  FMUL.FTZ R33, R32, R27 ;  /* 0x0000001b20217220 */ /* 0x000fc40000410000 */
[----:B------:R-:W-:Y:S01]  /*22f0*/  FADD.FTZ R35, R35, R37 ;  /* 0x0000002523237221 */ /* 0x000fe20000010000 */
[----:B------:R-:W-:Y:S01]  /*2300*/  PRMT R37, RZ, 0x5410, R9 ;  /* 0x00005410ff257816 */ /* 0x000fe20000000009 */
[C---:B------:R-:W-:Y:S02]  /*2310*/  FFMA.FTZ R31, R30.reuse, R32, R31 ;  /* 0x000000201e1f7223 */ /* 0x040fe4000001001f */
[----:B------:R-:W-:Y:S01]  /*2320*/  FFMA.FTZ R30, R30, R33, R39 ;  /* 0x000000211e1e7223 */ /* 0x000fe20000010027 */
[----:B------:R-:W-:Y:S01]  /*2330*/  PRMT R39, RZ, 0x7610, R9 ;  /* 0x00007610ff277816 */ /* 0x000fe20000000009 */
[----:B------:R-:W-:Y:S02]  /*2340*/  FADD.FTZ R34, R43, R40 ;  /* 0x000000282b227221 */ /* 0x000fe40000010000 */
[C---:B------:R-:W-:Y:S02]  /*2350*/  FADD.FTZ R38, -R24.reuse, R37 ;  /* 0x0000002518267221 */ /* 0x040fe40000010100 */
[----:B------:R-:W-:Y:S01]  /*2360*/  FADD.FTZ R40, -R24, R39 ;  /* 0x0000002718287221 */ /* 0x000fe20000010100 */
[----:B------:R-:W-:Y:S01]  /*2370*/  PRMT R39, RZ, 0x5410, R70 ;  /* 0x00005410ff277816 */ /* 0x000fe20000000046 */
[----:B------:R-:W-:Y:S01]  /*2380*/  FADD.FTZ R41, R41, R18 ;  /* 0x0000001229297221 */ /* 0x000fe20000010000 */
[----:B------:R-:W-:Y:S01]  /*2390*/  PRMT R18, RZ, 0x7610, R70 ;  /* 0x00007610ff127816 */ /* 0x000fe20000000046 */
[----:B------:R-:W-:-:S02]  /*23a0*/  FMUL.FTZ R37, R38, R5 ;  /* 0x0000000526257220 */ /* 0x000fc40000410000 */
        /* <DEDUP_REMOVED lines=20> */
.L_x_141:
[----:B------:R-:W-:Y:S02]  /*24f0*/  FMUL.FTZ R40, R39, R26 ;  /* 0x0000001a27287220 */ /* 0x000fe40000410000 */
[----:B------:R-:W-:Y:S02]  /*2500*/  FADD.FTZ R43, R33, R34 ;  /* 0x00000022212b7221 */ /* 0x000fe40000010000 */
[C---:B------:R-:W-:Y:S02]  /*2510*/  FFMA.FTZ R36, R37.reuse, R39, R36 ;  /* 0x0000002725247223 */ /* 0x040fe40000010024 */
[----:B------:R-:W-:Y:S02]  /*2520*/  FFMA.FTZ R37, R37, R40, R30 ;  /* 0x0000002825257223 */ /* 0x000fe4000001001e */
[----:B------:R-:W-:-:S02]  /*2530*/  FMUL.FTZ R33, R18, R27 ;  /* 0x0000001b12217220 */ /* 0x000fc40000410000 */
[C---:B------:R-:W-:Y:S02]  /*2540*/  FFMA.FTZ R31, R38.reuse, R18, R31 ;  /* 0x00000012261f7223 */ /* 0x040fe4000001001f */
[----:B------:R-:W-:Y:S01]  /*2550*/  FFMA.FTZ R38, R38, R33, R37 ;  /* 0x0000002126267223 */ /* 0x000fe20000010025 */
[--C-:B------:R-:W-:Y:S01]  /*2560*/  PRMT R37, RZ, 0x5410, R10.reuse ;  /* 0x00005410ff257816 */ /* 0x100fe2000000000a */
[----:B------:R-:W-:Y:S01]  /*2570*/  FADD.FTZ R35, R35, R39 ;  /* 0x0000002723237221 */ /* 0x000fe20000010000 */
[----:B------:R-:W-:Y:S01]  /*2580*/  PRMT R39, RZ, 0x7610, R10 ;  /* 0x00007610ff277816 */ /* 0x000fe2000000000a */
[----:B------:R-:W-:Y:S02]  /*2590*/  FADD.FTZ R30, R43, R40 ;  /* 0x000000282b1e7221 */ /* 0x000fe40000010000 */
[C---:B------:R-:W-:Y:S02]  /*25a0*/  FADD.FTZ R34, -R24.reuse, R37 ;  /* 0x0000002518227221 */ /* 0x040fe40000010100 */
[----:B------:R-:W-:Y:S01]  /*25b0*/  FADD.FTZ R40, -R24, R39 ;  /* 0x0000002718287221 */ /* 0x000fe20000010100 */
[--C-:B------:R-:W-:Y:S01]  /*25c0*/  PRMT R39, RZ, 0x5410, R69.reuse ;  /* 0x00005410ff277816 */ /* 0x100fe20000000045 */
        /* <DEDUP_REMOVED lines=23> */
.L_x_142:
[----:B------:R-:W-:Y:S01]  /*2740*/  FMUL.FTZ R40, R39, R26 ;  /* 0x0000001a27287220 */ /* 0x000fe20000410000 */
[----:B------:R-:W-:Y:S01]  /*2750*/  PRMT R43, RZ, 0x7610, R11 ;  /* 0x00007610ff2b7816 */ /* 0x000fe2000000000b */
[----:B------:R-:W-:Y:S01]  /*2760*/  FADD.FTZ R33, R33, R30 ;  /* 0x0000001e21217221 */ /* 0x000fe20000010000 */
[----:B------:R-:W-:Y:S01]  /*2770*/  PRMT R30, RZ, 0x7610, R68 ;  /* 0x00007610ff1e7816 */ /* 0x000fe20000000044 */
[----:B------:R-:W-:Y:S02]  /*2780*/  FADD.FTZ R41, R41, R18 ;  /* 0x0000001229297221 */ /* 0x000fe40000010000 */
[C---:B------:R-:W-:Y:S02]  /*2790*/  FFMA.FTZ R36, R37.reuse, R39, R36 ;  /* 0x0000002725247223 */ /* 0x040fe40000010024 */
[----:B------:R-:W-:-:S02]  /*27a0*/  FFMA.FTZ R38, R37, R40, R38 ;  /* 0x0000002825267223 */ /* 0x000fc40000010026 */
[----:B------:R-:W-:Y:S01]  /*27b0*/  FADD.FTZ R18, R33, R40 ;  /* 0x0000002821127221 */ /* 0x000fe20000010000 */
[----:B------:R-:W-:Y:S01]  /*27c0*/  PRMT R33, RZ, 0x5410, R11 ;  /* 0x00005410ff217816 */ /* 0x000fe2000000000b */
[----:B------:R-:W-:Y:S02]  /*27d0*/  FMUL.FTZ R37, R32, R27 ;  /* 0x0000001b20257220 */ /* 0x000fe40000410000 */
[----:B------:R-:W-:Y:S02]  /*27e0*/  FADD.FTZ R35, R35, R39 ;  /* 0x0000002723237221 */ /* 0x000fe40000010000 */
[C---:B------:R-:W-:Y:S02]  /*27f0*/  FFMA.FTZ R39, R34.reuse, R32, R31 ;  /* 0x0000002022277223 */ /* 0x040fe4000001001f */
[----:B------:R-:W-:Y:S02]  /*2800*/  FFMA.FTZ R31, R34, R37, R38 ;  /* 0x00000025221f7223 */ /* 0x000fe40000010026 */
[C---:B------:R-:W-:Y:S01]  /*2810*/  FADD.FTZ R34, -R24.reuse, R33 ;  /* 0x0000002118227221 */ /* 0x040fe20000010100 */
[----:B------:R-:W-:Y:S01]  /*2820*/  PRMT R33, RZ, 0x5410, R68 ;  /* 0x00005410ff217816 */ /* 0x000fe20000000044 */
[----:B------:R-:W-:-:S02]  /*2830*/  FADD.FTZ R38, -R24, R43 ;  /* 0x0000002b18267221 */ /* 0x000fc40000010100 */
[-C--:B------:R-:W-:Y:S02]  /*2840*/  FMUL.FTZ R43, R34, R5.reuse ;  /* 0x00000005222b7220 */ /* 0x080fe40000410000 */
        /* <DEDUP_REMOVED lines=20> */
.L_x_143:
[----:B------:R-:W-:Y:S02]  /*2990*/  FMUL.FTZ R38, R33, R26 ;  /* 0x0000001a21267220 */ /* 0x000fe40000410000 */
[----:B------:R-:W-:Y:S02]  /*29a0*/  FADD.FTZ R45, R37, R18 ;  /* 0x00000012252d7221 */ /* 0x000fe40000010000 */
[C---:B------:R-:W-:Y:S01]  /*29b0*/  FFMA.FTZ R37, R43.reuse, R38, R31 ;  /* 0x000000262b257223 */ /* 0x040fe2000001001f */
[----:B------:R-:W-:Y:S01]  /*29c0*/  PRMT R31, RZ, 0x5410, R12 ;  /* 0x00005410ff1f7816 */ /* 0x000fe2000000000c */
[----:B------:R-:W-:Y:S01]  /*29d0*/  FFMA.FTZ R46, R43, R33, R36 ;  /* 0x000000212b2e7223 */ /* 0x000fe20000010024 */
[----:B------:R-:W-:Y:S01]  /*29e0*/  PRMT R43, RZ, 0x7610, R12 ;  /* 0x00007610ff2b7816 */ /* 0x000fe2000000000c */
[----:B------:R-:W-:-:S02]  /*29f0*/  FADD.FTZ R36, R45, R38 ;  /* 0x000000262d247221 */ /* 0x000fc40000010000 */
[C---:B------:R-:W-:Y:S01]  /*2a00*/  FADD.FTZ R18, -R24.reuse, R31 ;  /* 0x0000001f18127221 */ /* 0x040fe20000010100 */
[----:B------:R-:W-:Y:S01]  /*2a10*/  PRMT R31, RZ, 0x5410, R67 ;  /* 0x00005410ff1f7816 */ /* 0x000fe20000000043 */
[----:B------:R-:W-:Y:S02]  /*2a20*/  FADD.FTZ R38, -R24, R43 ;  /* 0x0000002b18267221 */ /* 0x000fe40000010100 */
[----:B------:R-:W-:Y:S01]  /*2a30*/  FADD.FTZ R41, R41, R32 ;  /* 0x0000002029297221 */ /* 0x000fe20000010000 */
[----:B------:R-:W-:Y:S01]  /*2a40*/  PRMT R32, RZ, 0x7610, R67 ;  /* 0x00007610ff207816 */ /* 0x000fe20000000043 */
[----:B------:R-:W-:Y:S02]  /*2a50*/  FMUL.FTZ R43, R18, R5 ;  /* 0x00000005122b7220 */ /* 0x000fe40000410000 */
[----:B------:R-:W-:Y:S02]  /*2a60*/  FMUL.FTZ R45, R30, R27 ;  /* 0x0000001b1e2d7220 */ /* 0x000fe40000410000 */
        /* <DEDUP_REMOVED lines=20> */
.L_x_144:
[C---:B------:R-:W-:Y:S01]  /*2bb0*/  FFMA.FTZ R37, R34.reuse, R45, R37 ;  /* 0x0000002d22257223 */ /* 0x040fe20000010025 */
[----:B------:R-:W-:Y:S01]  /*2bc0*/  PRMT R44, RZ, 0x7610, R66 ;  /* 0x00007610ff2c7816 */ /* 0x000fe20000000042 */
[----:B------:R-:W-:Y:S02]  /*2bd0*/  FMUL.FTZ R38, R31, R26 ;  /* 0x0000001a1f267220 */ /* 0x000fe40000410000 */
[----:B------:R-:W-:Y:S02]  /*2be0*/  FADD.FTZ R45, R45, R36 ;  /* 0x000000242d2d7221 */ /* 0x000fe40000010000 */
[----:B------:R-:W-:Y:S01]  /*2bf0*/  FADD.FTZ R36, R35, R33 ;  /* 0x0000002123247221 */ /* 0x000fe20000010000 */
[----:B------:R-:W-:Y:S01]  /*2c00*/  PRMT R33, RZ, 0x5410, R13 ;  /* 0x00005410ff217816 */ /* 0x000fe2000000000d */
[----:B------:R-:W-:Y:S01]  /*2c10*/  FFMA.FTZ R35, R43, R38, R37 ;  /* 0x000000262b237223 */ /* 0x000fe20000010025 */
[----:B------:R-:W-:Y:S01]  /*2c20*/  PRMT R37, RZ, 0x7610, R13 ;  /* 0x00007610ff257816 */ /* 0x000fe2000000000d */
[----:B------:R-:W-:-:S02]  /*2c30*/  FFMA.FTZ R39, R34, R30, R39 ;  /* 0x0000001e22277223 */ /* 0x000fc40000010027 */
[----:B------:R-:W-:Y:S02]  /*2c40*/  FADD.FTZ R34, R45, R38 ;  /* 0x000000262d227221 */ /* 0x000fe40000010000 */
[C---:B------:R-:W-:Y:S01]  /*2c50*/  FADD.FTZ R38, -R24.reuse, R33 ;  /* 0x0000002118267221 */ /* 0x040fe20000010100 */
[----:B------:R-:W-:Y:S01]  /*2c60*/  PRMT R33, RZ, 0x5410, R66 ;  /* 0x00005410ff217816 */ /* 0x000fe20000000042 */
[----:B------:R-:W-:Y:S02]  /*2c70*/  FADD.FTZ R40, -R24, R37 ;  /* 0x0000002518287221 */ /* 0x000fe40000010100 */
        /* <DEDUP_REMOVED lines=22> */
.L_x_145:
[----:B------:R-:W-:Y:S02]  /*2de0*/  FFMA.FTZ R35, R18, R45, R35 ;  /* 0x0000002d12237223 */ /* 0x000fe40000010023 */
[----:B------:R-:W-:Y:S02]  /*2df0*/  FMUL.FTZ R38, R33, R26 ;  /* 0x0000001a21267220 */ /* 0x000fe40000410000 */
[----:B------:R-:W-:Y:S02]  /*2e00*/  FADD.FTZ R47, R45, R34 ;  /* 0x000000222d2f7221 */ /* 0x000fe40000010000 */
[----:B------:R-:W-:Y:S01]  /*2e10*/  FADD.FTZ R45, R41, R30 ;  /* 0x0000001e292d7221 */ /* 0x000fe20000010000 */
[----:B------:R-:W-:Y:S01]  /*2e20*/  PRMT R30, RZ, 0x7610, R65 ;  /* 0x00007610ff1e7816 */ /* 0x000fe20000000041 */
[----:B------:R-:W-:Y:S01]  /*2e30*/  FFMA.FTZ R41, R37, R38, R35 ;  /* 0x0000002625297223 */ /* 0x000fe20000010023 */
[----:B------:R-:W-:Y:S01]  /*2e40*/  PRMT R35, RZ, 0x5410, R14 ;  /* 0x00005410ff237816 */ /* 0x000fe2000000000e */
[----:B------:R-:W-:Y:S01]  /*2e50*/  FFMA.FTZ R46, R43, R31, R46 ;  /* 0x0000001f2b2e7223 */ /* 0x000fe2000001002e */
[----:B------:R-:W-:Y:S01]  /*2e60*/  PRMT R43, RZ, 0x7610, R14 ;  /* 0x00007610ff2b7816 */ /* 0x000fe2000000000e */
[----:B------:R-:W-:-:S02]  /*2e70*/  FADD.FTZ R38, R47, R38 ;  /* 0x000000262f267221 */ /* 0x000fc40000010000 */
        /* <DEDUP_REMOVED lines=25> */
.L_x_146:
[----:B------:R-:W-:Y:S01]  /*3010*/  FFMA.FTZ R41, R40, R47, R41 ;  /* 0x0000002f28297223 */ /* 0x000fe20000010029 */
[----:B------:R-:W-:Y:S01]  /*3020*/  PRMT R53, RZ, 0x5410, R64 ;  /* 0x00005410ff357816 */ /* 0x000fe20000000040 */
[----:B------:R-:W-:Y:S02]  /*3030*/  FMUL.FTZ R42, R35, R26 ;  /* 0x0000001a232a7220 */ /* 0x000fe40000410000 */
[----:B------:R-:W-:Y:S02]  /*3040*/  FADD.FTZ R47, R47, R38 ;  /* 0x000000262f2f7221 */ /* 0x000fe40000010000 */
[----:B------:R-:W-:Y:S01]  /*3050*/  FADD.FTZ R48, R36, R31 ;  /* 0x0000001f24307221 */ /* 0x000fe20000010000 */
[--C-:B------:R-:W-:Y:S01]  /*3060*/  PRMT R31, RZ, 0x5410, R15.reuse ;  /* 0x00005410ff1f7816 */ /* 0x100fe2000000000f */
[----:B------:R-:W-:Y:S01]  /*3070*/  FADD.FTZ R36, R47, R42 ;  /* 0x0000002a2f247221 */ /* 0x000fe20000010000 */
[----:B------:R-:W-:Y:S01]  /*3080*/  PRMT R47, RZ, 0x7610, R15 ;  /* 0x00007610ff2f7816 */ /* 0x000fe2000000000f */
[----:B------:R-:W-:Y:S01]  /*3090*/  FFMA.FTZ R39, R18, R32, R39 ;  /* 0x0000002012277223 */ /* 0x000fe20000010027 */
[----:B------:R-:W-:Y:S01]  /*30a0*/  PRMT R18, RZ, 0x7610, R64 ;  /* 0x00007610ff127816 */ /* 0x000fe20000000040 */
[----:B------:R-:W-:-:S02]  /*30b0*/  FADD.FTZ R38, -R24, R31 ;  /* 0x0000001f18267221 */ /* 0x000fc40000010100 */
[----:B------:R-:W-:Y:S02]  /*30c0*/  FADD.FTZ R54, -R24, R47 ;  /* 0x0000002f18367221 */ /* 0x000fe40000010100 */
[----:B------:R-:W-:Y:S02]  /*30d0*/  FFMA.FTZ R41, R43, R42, R41 ;  /* 0x0000002a2b297223 */ /* 0x000fe40000010029 */
        /* <DEDUP_REMOVED lines=22> */
.L_x_147:
[----:B------:R-:W-:Y:S02]  /*3240*/  FFMA.FTZ R41, R34, R47, R41 ;  /* 0x0000002f22297223 */ /* 0x000fe40000010029 */
[----:B------:R-:W-:Y:S02]  /*3250*/  FMUL.FTZ R42, R53, R26 ;  /* 0x0000001a352a7220 */ /* 0x000fe40000410000 */
[----:B------:R-:W-:Y:S01]  /*3260*/  FADD.FTZ R47, R47, R36 ;  /* 0x000000242f2f7221 */ /* 0x000fe20000010000 */
[----:B------:R-:W-:Y:S01]  /*3270*/  PRMT R36, RZ, 0x7610, R63 ;  /* 0x00007610ff247816 */ /* 0x000fe2000000003f */
[----:B------:R-:W-:Y:S01]  /*3280*/  FFMA.FTZ R46, R37, R33, R46 ;  /* 0x00000021252e7223 */ /* 0x000fe2000001002e */
[----:B------:R-:W-:Y:S01]  /*3290*/  PRMT R37, RZ, 0x5410, R16 ;  /* 0x00005410ff257816 */ /* 0x000fe20000000010 */
[----:B------:R-:W-:-:S02]  /*32a0*/  FFMA.FTZ R41, R31, R42, R41 ;  /* 0x0000002a1f297223 */ /* 0x000fc40000010029 */
[----:B------:R-:W-:Y:S01]  /*32b0*/  FADD.FTZ R42, R47, R42 ;  /* 0x0000002a2f2a7221 */ /* 0x000fe20000010000 */
[----:B------:R-:W-:Y:S01]  /*32c0*/  PRMT R47, RZ, 0x7610, R16 ;  /* 0x00007610ff2f7816 */ /* 0x000fe20000000010 */
[C---:B------:R-:W-:Y:S02]  /*32d0*/  FADD.FTZ R38, -R24.reuse, R37 ;  /* 0x0000002518267221 */ /* 0x040fe40000010100 */
[----:B------:R-:W-:Y:S01]  /*32e0*/  FADD.FTZ R45, R45, R32 ;  /* 0x000000202d2d7221 */ /* 0x000fe20000010000 */
[----:B------:R-:W-:Y:S01]  /*32f0*/  PRMT R32, RZ, 0x5410, R63 ;  /* 0x00005410ff207816 */ /* 0x000fe2000000003f */
[----:B------:R-:W-:Y:S02]  /*3300*/  FADD.FTZ R50, -R24, R47 ;  /* 0x0000002f18327221 */ /* 0x000fe40000010100 */
[----:B------:R-:W-:Y:S02]  /*3310*/  FMUL.FTZ R37, R38, R5 ;  /* 0x0000000526257220 */ /* 0x000fe40000410000 */
        /* <DEDUP_REMOVED lines=21> */
.L_x_148:
[----:B------:R-:W-:Y:S02]  /*3470*/  FFMA.FTZ R41, R54, R47, R41 ;  /* 0x0000002f36297223 */ /* 0x000fe40000010029 */
[----:B------:R-:W-:Y:S02]  /*3480*/  FMUL.FTZ R50, R32, R26 ;  /* 0x0000001a20327220 */ /* 0x000fe40000410000 */
[----:B------:R-:W-:Y:S02]  /*3490*/  FADD.FTZ R48, R48, R33 ;  /* 0x0000002130307221 */ /* 0x000fe40000010000 */
[----:B------:R-:W-:Y:S02]  /*34a0*/  FADD.FTZ R49, R47, R42 ;  /* 0x0000002a2f317221 */ /* 0x000fe40000010000 */
[----:B------:R-:W-:Y:S01]  /*34b0*/  FFMA.FTZ R33, R40, R44, R39 ;  /* 0x0000002c28217223 */ /* 0x000fe20000010027 */
[----:B------:R-:W-:Y:S01]  /*34c0*/  PRMT R39, RZ, 0x5410, R17 ;  /* 0x00005410ff277816 */ /* 0x000fe20000000011 */
[----:B------:R-:W-:Y:S01]  /*34d0*/  FFMA.FTZ R47, R37, R50, R41 ;  /* 0x00000032252f7223 */ /* 0x000fe20000010029 */
[----:B------:R-:W-:Y:S01]  /*34e0*/  PRMT R41, RZ, 0x7610, R17 ;  /* 0x00007610ff297816 */ /* 0x000fe20000000011 */
[----:B------:R-:W-:Y:S01]  /*34f0*/  FADD.FTZ R49, R49, R50 ;  /* 0x0000003231317221 */ /* 0x000fe20000010000 */
[----:B------:R-:W-:Y:S01]  /*3500*/  PRMT R40, RZ, 0x7610, R25 ;  /* 0x00007610ff287816 */ /* 0x000fe20000000019 */
[C---:B------:R-:W-:Y:S01]  /*3510*/  FADD.FTZ R42, -R24.reuse, R39 ;  /* 0x00000027182a7221 */ /* 0x040fe20000010100 */
[----:B------:R-:W-:Y:S01]  /*3520*/  PRMT R39, RZ, 0x5410, R25 ;  /* 0x00005410ff277816 */ /* 0x000fe20000000019 */
[----:B------:R-:W-:-:S02]  /*3530*/  FADD.FTZ R52, -R24, R41 ;  /* 0x0000002918347221 */ /* 0x000fc40000010100 */
[----:B------:R-:W-:Y:S02]  /*3540*/  FMUL.FTZ R41, R42, R5 ;  /* 0x000000052a297220 */ /* 0x000fe40000410000 */
[----:B------:R-:W-:Y:S02]  /*3550*/  FMUL.FTZ R50, R36, R27 ;  /* 0x0000001b24327220 */ /* 0x000fe40000410000 */
        /* <DEDUP_REMOVED lines=20> */
.L_x_149:
[----:B------:R-:W-:Y:S02]  /*36a0*/  FFMA.FTZ R51, R38, R50, R47 ;  /* 0x0000003226337223 */ /* 0x000fe4000001002f */
[----:B------:R-:W-:Y:S02]  /*36b0*/  FMUL.FTZ R52, R39, R26 ;  /* 0x0000001a27347220 */ /* 0x000fe40000410000 */
[----:B------:R-:W-:Y:S02]  /*36c0*/  FADD.FTZ R55, R50, R49 ;  /* 0x0000003132377221 */ /* 0x000fe40000010000 */
[----:B------:R-:W-:Y:S01]  /*36d0*/  FADD.FTZ R47, R45, R44 ;  /* 0x0000002c2d2f7221 */ /* 0x000fe20000010000 */
[----:B------:R-:W-:Y:S01]  /*36e0*/  PRMT R44, RZ, 0x7610, R77 ;  /* 0x00007610ff2c7816 */ /* 0x000fe2000000004d */
[----:B------:R-:W-:-:S02]  /*36f0*/  FMUL.FTZ R49, R40, R27 ;  /* 0x0000001b28317220 */ /* 0x000fc40000410000 */
[----:B------:R-:W-:Y:S02]  /*3700*/  FFMA.FTZ R45, R41, R52, R51 ;  /* 0x00000034292d7223 */ /* 0x000fe40000010033 */
[----:B------:R-:W-:Y:S01]  /*3710*/  FFMA.FTZ R50, R43, R35, R46 ;  /* 0x000000232b327223 */ /* 0x000fe2000001002e */
[----:B------:R-:W-:Y:S01]  /*3720*/  PRMT R43, RZ, 0x5410, R61 ;  /* 0x00005410ff2b7816 */ /* 0x000fe2000000003d */
[----:B------:R-:W-:Y:S02]  /*3730*/  FADD.FTZ R35, R48, R35 ;  /* 0x0000002330237221 */ /* 0x000fe40000010000 */
[----:B------:R-:W-:Y:S01]  /*3740*/  FFMA.FTZ R48, R42, R49, R45 ;  /* 0x000000312a307223 */ /* 0x000fe2000001002d */
[----:B------:R-:W-:Y:S01]  /*3750*/  PRMT R45, RZ, 0x7610, R61 ;  /* 0x00007610ff2d7816 */ /* 0x000fe2000000003d */
[----:B------:R-:W-:Y:S02]  /*3760*/  FADD.FTZ R52, R55, R52 ;  /* 0x0000003437347221 */ /* 0x000fe40000010000 */
[----:B------:R-:W-:Y:S01]  /*3770*/  FADD.FTZ R46, -R24, R43 ;  /* 0x0000002b182e7221 */ /* 0x000fe20000010100 */
[----:B------:R-:W-:Y:S01]  /*3780*/  PRMT R43, RZ, 0x5410, R77 ;  /* 0x00005410ff2b7816 */ /* 0x000fe2000000004d */
[----:B------:R-:W-:-:S02]  /*3790*/  FADD.FTZ R49, R49, R52 ;  /* 0x0000003431317221 */ /* 0x000fc40000010000 */
[----:B------:R-:W-:Y:S02]  /*37a0*/  FADD.FTZ R52, -R24, R45 ;  /* 0x0000002d18347221 */ /* 0x000fe40000010100 */
        /* <DEDUP_REMOVED lines=21> */
.L_x_150:
[----:B------:R-:W-:Y:S02]  /*3900*/  FMUL.FTZ R52, R43, R26 ;  /* 0x0000001a2b347220 */ /* 0x000fe40000410000 */
[----:B------:R-:W-:Y:S02]  /*3910*/  FFMA.FTZ R34, R34, R30, R33 ;  /* 0x0000001e22227223 */ /* 0x000fe40000010021 */
[----:B------:R-:W-:Y:S02]  /*3920*/  FMUL.FTZ R33, R44, R27 ;  /* 0x0000001b2c217220 */ /* 0x000fe40000410000 */
[----:B------:R-:W-:Y:S02]  /*3930*/  FFMA.FTZ R51, R45, R52, R48 ;  /* 0x000000342d337223 */ /* 0x000fe40000010030 */
[----:B------:R-:W-:Y:S01]  /*3940*/  FFMA.FTZ R48, R31, R53, R50 ;  /* 0x000000351f307223 */ /* 0x000fe20000010032 */
[----:B------:R-:W-:Y:S01]  /*3950*/  PRMT R50, RZ, 0x7610, R76 ;  /* 0x00007610ff327816 */ /* 0x000fe2000000004c */
[----:B------:R-:W-:Y:S01]  /*3960*/  FADD.FTZ R52, R49, R52 ;  /* 0x0000003431347221 */ /* 0x000fe20000010000 */
[--C-:B------:R-:W-:Y:S01]  /*3970*/  PRMT R49, RZ, 0x5410, R62.reuse ;  /* 0x00005410ff317816 */ /* 0x100fe2000000003e */
[----:B------:R-:W-:Y:S01]  /*3980*/  FFMA.FTZ R31, R46, R33, R51 ;  /* 0x000000212e1f7223 */ /* 0x000fe20000010033 */
[----:B------:R-:W-:Y:S01]  /*3990*/  PRMT R51, RZ, 0x7610, R62 ;  /* 0x00007610ff337816 */ /* 0x000fe2000000003e */
[----:B------:R-:W-:-:S02]  /*39a0*/  FADD.FTZ R47, R47, R30 ;  /* 0x0000001e2f2f7221 */ /* 0x000fc40000010000 */
[----:B------:R-:W-:Y:S02]  /*39b0*/  FADD.FTZ R33, R33, R52 ;  /* 0x0000003421217221 */ /* 0x000fe40000010000 */
[C---:B------:R-:W-:Y:S01]  /*39c0*/  FADD.FTZ R30, -R24.reuse, R49 ;  /* 0x00000031181e7221 */ /* 0x040fe20000010100 */
[----:B------:R-:W-:Y:S01]  /*39d0*/  PRMT R49, RZ, 0x5410, R76 ;  /* 0x00005410ff317816 */ /* 0x000fe2000000004c */
[----:B------:R-:W-:Y:S02]  /*39e0*/  FADD.FTZ R52, -R24, R51 ;  /* 0x0000003318347221 */ /* 0x000fe40000010100 */
[-C--:B------:R-:W-:Y:S02]  /*39f0*/  FMUL.FTZ R51, R30, R5.reuse ;  /* 0x000000051e337220 */ /* 0x080fe40000410000 */
[----:B------:R-:W-:Y:S01]  /*3a00*/  FMUL.FTZ R52, R52, R5 ;  /* 0x0000000534347220 */ /* 0x000fe20000410000 */
[----:B------:R-:W-:Y:S05]  /*3a10*/  @!P0 BRA `(.L_x_151) ;  /* 0x0000012000008947 */ /* 0x000fea0003800000 */
[----:B------:R-:W-:Y:S02]  /*3a20*/  FFMA.FTZ R57, R51, R26, R28 ;  /* 0x0000001a33397223 */ /* 0x000fe4000001001c */
[----:B------:R-:W-:-:S02]  /*3a30*/  FFMA.FTZ R56, R52, R27, R29 ;  /* 0x0000001b34387223 */ /* 0x000fc4000001001d */
[----:B------:R-:W-:Y:S02]  /*3a40*/  FMUL.FTZ R58, R57, -1.4426950216293334961 ;  /* 0xbfb8aa3b393a7820 */ /* 0x000fe40000410000 */
[----:B------:R-:W-:Y:S02]  /*3a50*/  FMUL.FTZ R124, R56, -1.4426950216293334961 ;  /* 0xbfb8aa3b387c7820 */ /* 0x000fe40000410000 */
        /* <DEDUP_REMOVED lines=9> */
[----:B-1----:R-:W-:Y:S02]  /*3af0*/  FMUL.FTZ R50, R50, R55 ;  /* 0x0000003732327220 */ /* 0x002fe40000410000 */
[----:B------:R-:W-:Y:S02]  /*3b00*/  FADD.FTZ R55, -R55, 1 ;  /* 0x3f80000037377421 */ /* 0x000fe40000010100 */
[----:B------:R-:W-:Y:S02]  /*3b10*/  FMUL.FTZ R49, R49, R30 ;  /* 0x0000001e31317220 */ /* 0x000fe40000410000 */
[----:B------:R-:W-:-:S04]  /*3b20*/  FFMA.FTZ R55, R56, R55, 1 ;  /* 0x3f80000038377423 */ /* 0x000fc80000010037 */
[----:B------:R-:W-:Y:S02]  /*3b30*/  FMUL.FTZ R50, R50, R55 ;  /* 0x0000003732327220 */ /* 0x000fe40000410000 */
.L_x_151:
[----:B------:R-:W-:Y:S01]  /*3b40*/  FADD.FTZ R53, R35, R53 ;  /* 0x0000003523357221 */ /* 0x000fe20000010000 */
[----:B------:R-:W-:Y:S01]  /*3b50*/  PRMT R35, RZ, 0x5410, R19 ;  /* 0x00005410ff237816 */ /* 0x000fe20000000013 */
[----:B------:R-:W-:Y:S01]  /*3b60*/  FMUL.FTZ R30, R49, R26 ;  /* 0x0000001a311e7220 */ /* 0x000fe20000410000 */
[----:B------:R-:W-:Y:S01]  /*3b70*/  PRMT R57, RZ, 0x5410, R75 ;  /* 0x00005410ff397816 */ /* 0x000fe2000000004b */
[----:B------:R-:W-:Y:S02]  /*3b80*/  FFMA.FTZ R54, R54, R18, R34 ;  /* 0x0000001236367223 */ /* 0x000fe40000010022 */
[----:B------:R-:W-:Y:S01]  /*3b90*/  FADD.FTZ R56, -R24, R35 ;  /* 0x0000002318387221 */ /* 0x000fe20000010100 */
[----:B------:R-:W-:Y:S01]  /*3ba0*/  PRMT R35, RZ, 0x7610, R19 ;  /* 0x00007610ff237816 */ /* 0x000fe20000000013 */
[----:B------:R-:W-:Y:S02]  /*3bb0*/  FADD.FTZ R34, R33, R30 ;  /* 0x0000001e21227221 */ /* 0x000fe40000010000 */
[----:B------:R-:W-:-:S02]  /*3bc0*/  FFMA.FTZ R31, R51, R30, R31 ;  /* 0x0000001e331f7223 */ /* 0x000fc4000001001f */
[----:B------:R-:W-:Y:S02]  /*3bd0*/  FMUL.FTZ R33, R50, R27 ;  /* 0x0000001b32217220 */ /* 0x000fe40000410000 */
[----:B------:R-:W-:Y:S02]  /*3be0*/  FADD.FTZ R58, -R24, R35 ;  /* 0x00000023183a7221 */ /* 0x000fe40000010100 */
[----:B------:R-:W-:Y:S02]  /*3bf0*/  FMUL.FTZ R55, R56, R5 ;  /* 0x0000000538377220 */ /* 0x000fe40000410000 */
[----:B------:R-:W-:Y:S02]  /*3c00*/  FFMA.FTZ R30, R52, R33, R31 ;  /* 0x00000021341e7223 */ /* 0x000fe4000001001f */
[----:B------:R-:W-:Y:S01]  /*3c10*/  FMUL.FTZ R56, R58, R5 ;  /* 0x000000053a387220 */ /* 0x000fe20000410000 */
[----:B------:R-:W-:Y:S01]  /*3c20*/  PRMT R58, RZ, 0x7610, R75 ;  /* 0x00007610ff3a7816 */ /* 0x000fe2000000004b */
[----:B------:R-:W-:Y:S01]  /*3c30*/  FADD.FTZ R31, R33, R34 ;  /* 0x00000022211f7221 */ /* 0x000fe20000010000 */
        /* <DEDUP_REMOVED lines=19> */
.L_x_152:
[----:B------:R-:W-:Y:S01]  /*3d70*/  FMUL.FTZ R34, R57, R26 ;  /* 0x0000001a39227220 */ /* 0x000fe20000410000 */
[----:B------:R-:W-:-:S03]  /*3d80*/  PRMT R35, RZ, 0x7610, R74 ;  /* 0x00007610ff237816 */ /* 0x000fc6000000004a */
[----:B------:R-:W-:Y:S02]  /*3d90*/  FFMA.FTZ R33, R55, R34, R30 ;  /* 0x0000002237217223 */ /* 0x000fe4000001001e */
[----:B------:R-:W-:Y:S02]  /*3da0*/  FADD.FTZ R34, R31, R34 ;  /* 0x000000221f227221 */ /* 0x000fe40000010000 */
[----:B------:R-:W-:-:S04]  /*3db0*/  FMUL.FTZ R31, R58, R27 ;  /* 0x0000001b3a1f7220 */ /* 0x000fc80000410000 */
[----:B------:R-:W-:Y:S01]  /*3dc0*/  FFMA.FTZ R30, R56, R31, R33 ;  /* 0x0000001f381e7223 */ /* 0x000fe20000010021 */
[----:B------:R-:W-:Y:S01]  /*3dd0*/  PRMT R33, RZ, 0x5410, R60 ;  /* 0x00005410ff217816 */ /* 0x000fe2000000003c */
[----:B------:R-:W-:-:S04]  /*3de0*/  FADD.FTZ R31, R31, R34 ;  /* 0x000000221f1f7221 */ /* 0x000fc80000010000 */
[----:B------:R-:W-:Y:S01]  /*3df0*/  FADD.FTZ R124, -R24, R33 ;  /* 0x00000021187c7221 */ /* 0x000fe20000010100 */
[----:B------:R-:W-:-:S03]  /*3e00*/  PRMT R33, RZ, 0x7610, R60 ;  /* 0x00007610ff217816 */ /* 0x000fc6000000003c */
[----:B------:R-:W-:Y:S02]  /*3e10*/  FMUL.FTZ R59, R124, R5 ;  /* 0x000000057c3b7220 */ /* 0x000fe40000410000 */
[----:B------:R-:W-:-:S04]  /*3e20*/  FADD.FTZ R34, -R24, R33 ;  /* 0x0000002118227221 */ /* 0x000fc80000010100 */
[----:B------:R-:W-:Y:S01]  /*3e30*/  FMUL.FTZ R33, R34, R5 ;  /* 0x0000000522217220 */ /* 0x000fe20000410000 */
[----:B------:R-:W-:Y:S01]  /*3e40*/  PRMT R34, RZ, 0x5410, R74 ;  /* 0x00005410ff227816 */ /* 0x000fe2000000004a */
[----:B------:R-:W-:Y:S05]  /*3e50*/  @!P0 BRA `(.L_x_153) ;  /* 0x0000012000008947 */ /* 0x000fea0003800000 */
[----:B------:R-:W-:-:S04]  /*3e60*/  FFMA.FTZ R124, R59, R26, R28 ;  /* 0x0000001a3b7c7223 */ /* 0x000fc8000001001c */
[----:B------:R-:W-:-:S06]  /*3e70*/  FMUL.FTZ R125, R124, -1.4426950216293334961 ;  /* 0xbfb8aa3b7c7d7820 */ /* 0x000fcc0000410000 */
[----:B------:R-:W0:Y:S02]  /*3e80*/  MUFU.EX2 R125, R125 ;  /* 0x0000007d007d7308 */ /* 0x000e240000000800 */
[----:B0-----:R-:W-:-:S06]  /*3e90*/  FADD.FTZ R125, R125, 1 ;  /* 0x3f8000007d7d7421 */ /* 0x001fcc0000010000 */
[----:B------:R-:W0:Y:S02]  /*3ea0*/  MUFU.RCP R125, R125 ;  /* 0x0000007d007d7308 */ /* 0x000e240000001000 */
[----:B0-----:R-:W-:Y:S02]  /*3eb0*/  FMUL.FTZ R34, R34, R125 ;  /* 0x0000007d22227220 */ /* 0x001fe40000410000 */
[----:B------:R-:W-:-:S04]  /*3ec0*/  FADD.FTZ R125, -R125, 1 ;  /* 0x3f8000007d7d7421 */ /* 0x000fc80000010100 */
[----:B------:R-:W-:Y:S02]  /*3ed0*/  FFMA.FTZ R125, R124, R125, 1 ;  /* 0x3f8000007c7d7423 */ /* 0x000fe4000001007d */
[----:B------:R-:W-:Y:S02]  /*3ee0*/  FFMA.FTZ R124, R33, R27, R29 ;  /* 0x0000001b217c7223 */ /* 0x000fe4000001001d */
[----:B------:R-:W-:Y:S02]  /*3ef0*/  FMUL.FTZ R34, R34, R125 ;  /* 0x0000007d22227220 */ /* 0x000fe40000410000 */
[----:B------:R-:W-:-:S06]  /*3f00*/  FMUL.FTZ R125, R124, -1.4426950216293334961 ;  /* 0xbfb8aa3b7c7d7820 */ /* 0x000fcc0000410000 */
[----:B------:R-:W0:Y:S02]  /*3f10*/  MUFU.EX2 R125, R125 ;  /* 0x0000007d007d7308 */ /* 0x000e240000000800 */
[----:B0-----:R-:W-:-:S06]  /*3f20*/  FADD.FTZ R125, R125, 1 ;  /* 0x3f8000007d7d7421 */ /* 0x001fcc0000010000 */
[----:B------:R-:W0:Y:S02]  /*3f30*/  MUFU.RCP R125, R125 ;  /* 0x0000007d007d7308 */ /* 0x000e240000001000 */
[----:B0-----:R-:W-:Y:S02]  /*3f40*/  FMUL.FTZ R35, R35, R125 ;  /* 0x0000007d23237220 */ /* 0x001fe40000410000 */
[----:B------:R-:W-:-:S04]  /*3f50*/  FADD.FTZ R125, -R125, 1 ;  /* 0x3f8000007d7d7421 */ /* 0x000fc80000010100 */
[----:B------:R-:W-:-:S04]  /*3f60*/  FFMA.FTZ R125, R124, R125, 1 ;  /* 0x3f8000007c7d7423 */ /* 0x000fc8000001007d */
[----:B------:R-:W-:Y:S02]  /*3f70*/  FMUL.FTZ R35, R35, R125 ;  /* 0x0000007d23237220 */ /* 0x000fe40000410000 */
.L_x_153:
[----:B------:R-:W-:Y:S01]  /*3f80*/  FMUL.FTZ R124, R34, R26 ;  /* 0x0000001a227c7220 */ /* 0x000fe20000410000 */
[----:B------:R-:W0:Y:S01]  /*3f90*/  S2R R0, SR_LANEID ;  /* 0x0000000000007919 */ /* 0x000e220000000000 */
[----:B------:R-:W-:Y:S01]  /*3fa0*/  FADD.FTZ R47, R47, R18 ;  /* 0x000000122f2f7221 */ /* 0x000fe20000010000 */
[----:B------:R-:W-:Y:S01]  /*3fb0*/  BSSY B0, `(.L_x_154) ;  /* 0x0000053000007945 */ /* 0x000fe20003800000 */
[----:B------:R-:W-:Y:S01]  /*3fc0*/  FFMA.FTZ R30, R59, R124, R30 ;  /* 0x0000007c3b1e7223 */ /* 0x000fe2000001001e */
[----:B------:R-:W-:Y:S01]  /*3fd0*/  SHF.L.U32 R18, R3, 0x4, RZ ;  /* 0x0000000403127819 */ /* 0x000fe200000006ff */
[----:B------:R-:W-:Y:S02]  /*3fe0*/  FADD.FTZ R31, R31, R124 ;  /* 0x0000007c1f1f7221 */ /* 0x000fe40000010000 */
[----:B------:R-:W-:Y:S02]  /*3ff0*/  FMUL.FTZ R124, R35, R27 ;  /* 0x0000001b237c7220 */ /* 0x000fe40000410000 */
[----:B------:R-:W-:-:S02]  /*4000*/  FFMA.FTZ R48, R37, R32, R48 ;  /* 0x0000002025307223 */ /* 0x000fc40000010030 */
[----:B------:R-:W-:Y:S02]  /*4010*/  FFMA.FTZ R30, R33, R124, R30 ;  /* 0x0000007c211e7223 */ /* 0x000fe4000001001e */
[----:B------:R-:W-:Y:S02]  /*4020*/  FADD.FTZ R31, R124, R31 ;  /* 0x0000001f7c1f7221 */ /* 0x000fe40000010000 */
[----:B------:R-:W-:Y:S01]  /*4030*/  FFMA.FTZ R37, R38, R36, R54 ;  /* 0x0000002426257223 */ /* 0x000fe20000010036 */
[----:B------:R-:W1:Y:S01]  /*4040*/  SHFL.DOWN PT, R124, R30, 0x1, 0x1f ;  /* 0x08201f001e7c7f89 */ /* 0x000e6200000e0000 */
[----:B------:R-:W-:Y:S02]  /*4050*/  FADD.FTZ R32, R53, R32 ;  /* 0x0000002035207221 */ /* 0x000fe40000010000 */
[----:B------:R-:W-:Y:S01]  /*4060*/  FADD.FTZ R47, R47, R36 ;  /* 0x000000242f2f7221 */ /* 0x000fe20000010000 */
[----:B------:R-:W2:Y:S01]  /*4070*/  SHFL.DOWN PT, R125, R31, 0x1, 0x1f ;  /* 0x08201f001f7d7f89 */ /* 0x000ea200000e0000 */
[----:B------:R-:W-:-:S02]  /*4080*/  FFMA.FTZ R48, R41, R39, R48 ;  /* 0x0000002729307223 */ /* 0x000fc40000010030 */
[----:B------:R-:W-:Y:S01]  /*4090*/  FFMA.FTZ R37, R42, R40, R37 ;  /* 0x000000282a257223 */ /* 0x000fe20000010025 */
[----:B0-----:R-:W-:Y:S01]  /*40a0*/  ISETP.GT.AND P0, PT, R0, 0x1e, PT ;  /* 0x0000001e0000780c */ /* 0x001fe20003f04270 */
[----:B------:R-:W-:Y:S02]  /*40b0*/  FADD.FTZ R32, R32, R39 ;  /* 0x0000002720207221 */ /* 0x000fe40000010000 */
[----:B------:R-:W-:Y:S02]  /*40c0*/  FADD.FTZ R47, R47, R40 ;  /* 0x000000282f2f7221 */ /* 0x000fe40000010000 */
[----:B------:R-:W-:Y:S02]  /*40d0*/  FFMA.FTZ R48, R45, R43, R48 ;  /* 0x0000002b2d307223 */ /* 0x000fe40000010030 */
[----:B------:R-:W-:Y:S02]  /*40e0*/  FFMA.FTZ R37, R46, R44, R37 ;  /* 0x0000002c2e257223 */ /* 0x000fe40000010025 */
[----:B------:R-:W-:-:S02]  /*40f0*/  FADD.FTZ R32, R32, R43 ;  /* 0x0000002b20207221 */ /* 0x000fc40000010000 */
[----:B------:R-:W-:Y:S02]  /*4100*/  FADD.FTZ R47, R47, R44 ;  /* 0x0000002c2f2f7221 */ /* 0x000fe40000010000 */
[----:B------:R-:W-:Y:S02]  /*4110*/  FFMA.FTZ R48, R51, R49, R48 ;  /* 0x0000003133307223 */ /* 0x000fe40000010030 */
[----:B------:R-:W-:Y:S02]  /*4120*/  FFMA.FTZ R37, R52, R50, R37 ;  /* 0x0000003234257223 */ /* 0x000fe40000010025 */
[----:B-1----:R-:W-:Y:S02]  /*4130*/  @!P0 FADD.FTZ R30, R30, R124 ;  /* 0x0000007c1e1e8221 */ /* 0x002fe40000010000 */
[----:B------:R-:W-:Y:S02]  /*4140*/  FADD.FTZ R32, R32, R49 ;  /* 0x0000003120207221 */ /* 0x000fe40000010000 */
[----:B--2---:R-:W-:Y:S01]  /*4150*/  @!P0 FADD.FTZ R31, R31, R125 ;  /* 0x0000007d1f1f8221 */ /* 0x004fe20000010000 */
[----:B------:R-:W0:Y:S01]  /*4160*/  SHFL.DOWN PT, R124, R30, 0x2, 0x1f ;  /* 0x08401f001e7c7f89 */ /* 0x000e2200000e0000 */
[----:B------:R-:W-:Y:S01]  /*4170*/  ISETP.GT.AND P0, PT, R0, 0x1d, PT ;  /* 0x0000001d0000780c */ /* 0x000fe20003f04270 */
[----:B------:R-:W-:-:S02]  /*4180*/  FADD.FTZ R47, R47, R50 ;  /* 0x000000322f2f7221 */ /* 0x000fc40000010000 */
[----:B------:R-:W1:Y:S01]  /*4190*/  SHFL.DOWN PT, R125, R31, 0x2, 0x1f ;  /* 0x08401f001f7d7f89 */ /* 0x000e6200000e0000 */
[----:B------:R-:W-:Y:S02]  /*41a0*/  FFMA.FTZ R48, R55, R57, R48 ;  /* 0x0000003937307223 */ /* 0x000fe40000010030 */
[----:B------:R-:W-:Y:S02]  /*41b0*/  FFMA.FTZ R56, R56, R58, R37 ;  /* 0x0000003a38387223 */ /* 0x000fe40000010025 */
[----:B------:R-:W-:Y:S02]  /*41c0*/  FADD.FTZ R57, R32, R57 ;  /* 0x0000003920397221 */ /* 0x000fe40000010000 */
[----:B------:R-:W-:Y:S02]  /*41d0*/  FADD.FTZ R58, R47, R58 ;  /* 0x0000003a2f3a7221 */ /* 0x000fe40000010000 */
[----:B------:R-:W-:Y:S02]  /*41e0*/  FFMA.FTZ R32, R59, R34, R48 ;  /* 0x000000223b207223 */ /* 0x000fe40000010030 */
[----:B------:R-:W-:-:S02]  /*41f0*/  FFMA.FTZ R33, R33, R35, R56 ;  /* 0x0000002321217223 */ /* 0x000fc40000010038 */
[----:B------:R-:W-:Y:S02]  /*4200*/  FADD.FTZ R34, R57, R34 ;  /* 0x0000002239227221 */ /* 0x000fe40000010000 */
[----:B------:R-:W-:Y:S02]  /*4210*/  FADD.FTZ R35, R58, R35 ;  /* 0x000000233a237221 */ /* 0x000fe40000010000 */
[----:B0-----:R-:W-:-:S03]  /*4220*/  @!P0 FADD.FTZ R30, R30, R124 ;  /* 0x0000007c1e1e8221 */ /* 0x001fc60000010000 */
[----:B------:R-:W-:Y:S01]  /*4230*/  STS.128 [R3.X16+0x60], R32 ;  /* 0x0000602003007388 */ /* 0x000fe2000000cc00 */
        /* <DEDUP_REMOVED lines=13> */
[----:B------:R-:W1:Y:S04]  /*4310*/  SHFL.DOWN PT, R125, R31, 0x10, 0x1f ;  /* 0x0a001f001f7d7f89 */ /* 0x000e6800000e0000 */
[----:B------:R-:W2:Y:S06]  /*4320*/  S2R R0, SR_CTAID.Y ;  /* 0x0000000000007919 */ /* 0x000eac0000002600 */
[----:B0-----:R-:W-:-:S02]  /*4330*/  @!P0 FADD.FTZ R30, R30, R124 ;  /* 0x0000007c1e1e8221 */ /* 0x001fc40000010000 */
[----:B------:R-:W0:Y:S01]  /*4340*/  S2R R124, SR_LANEID ;  /* 0x00000000007c7919 */ /* 0x000e220000000000 */
[----:B-1----:R-:W-:Y:S01]  /*4350*/  @!P0 FADD.FTZ R31, R31, R125 ;  /* 0x0000007d1f1f8221 */ /* 0x002fe20000010000 */
[----:B------:R-:W-:Y:S01]  /*4360*/  HFMA2.MMA R125, -RZ, RZ, 0, 2.384185791015625e-07 ;  /* 0x00000004ff7d7435 */ /* 0x000fe200000001ff */
[----:B0-----:R-:W-:-:S13]  /*4370*/  ISETP.NE.AND P0, PT, R124, RZ, PT ;  /* 0x000000ff7c00720c */ /* 0x001fda0003f05270 */
[----:B------:R0:W-:Y:S04]  /*4380*/  @!P0 STS.64 [R122.X8+0x8], R30 ;  /* 0x0000081e7a008388 */ /* 0x0001e80000008a00 */
[----:B------:R-:W-:Y:S01]  /*4390*/  BAR.SYNC.DEFER_BLOCKING 0x0 ;  /* 0x0000000000007b1d */ /* 0x000fe20000010000 */
[----:B------:R-:W-:-:S13]  /*43a0*/  ISETP.NE.AND P0, PT, R3, RZ, PT ;  /* 0x000000ff0300720c */ /* 0x000fda0003f05270 */
[----:B------:R-:W-:Y:S05]  /*43b0*/  @P0 BRA `(.L_x_155) ;  /* 0x0000012000000947 */ /* 0x000fea0003800000 */
[----:B0-2---:R-:W0:Y:S04]  /*43c0*/  LDS.128 R36, [0x10] ;  /* 0x00001000ff247984 */ /* 0x005e280000000c00 */
[----:B------:R-:W1:Y:S04]  /*43d0*/  LDS.128 R40, [0x20] ;  /* 0x00002000ff287984 */ /* 0x000e680000000c00 */
[----:B------:R-:W2:Y:S04]  /*43e0*/  LDS.128 R44, [0x30] ;  /* 0x00003000ff2c7984 */ /* 0x000ea80000000c00 */
[----:B------:R-:W3:Y:S01]  /*43f0*/  LDS.64 R48, [0x40] ;  /* 0x00004000ff307984 */ /* 0x000ee20000000a00 */
[----:B0-----:R-:W-:-:S02]  /*4400*/  FADD.FTZ R51, R30, R36 ;  /* 0x000000241e337221 */ /* 0x001fc40000010000 */
[----:B------:R-:W-:Y:S02]  /*4410*/  FADD.FTZ R30, R31, R37 ;  /* 0x000000251f1e7221 */ /* 0x000fe40000010000 */
[----:B------:R-:W-:Y:S02]  /*4420*/  FADD.FTZ R51, R51, R38 ;  /* 0x0000002633337221 */ /* 0x000fe40000010000 */
[----:B------:R-:W-:Y:S02]  /*4430*/  FADD.FTZ R30, R30, R39 ;  /* 0x000000271e1e7221 */ /* 0x000fe40000010000 */
[----:B-1----:R-:W-:Y:S02]  /*4440*/  FADD.FTZ R51, R51, R40 ;  /* 0x0000002833337221 */ /* 0x002fe40000010000 */
[----:B------:R-:W-:Y:S02]  /*4450*/  FADD.FTZ R30, R30, R41 ;  /* 0x000000291e1e7221 */ /* 0x000fe40000010000 */
[----:B------:R-:W-:-:S02]  /*4460*/  FADD.FTZ R51, R51, R42 ;  /* 0x0000002a33337221 */ /* 0x000fc40000010000 */
[----:B------:R-:W-:Y:S02]  /*4470*/  FADD.FTZ R30, R30, R43 ;  /* 0x0000002b1e1e7221 */ /* 0x000fe40000010000 */
[----:B--2---:R-:W-:Y:S02]  /*4480*/  FADD.FTZ R51, R51, R44 ;  /* 0x0000002c33337221 */ /* 0x004fe40000010000 */
[----:B------:R-:W-:Y:S02]  /*4490*/  FADD.FTZ R30, R30, R45 ;  /* 0x0000002d1e1e7221 */ /* 0x000fe40000010000 */
[----:B------:R-:W-:Y:S02]  /*44a0*/  FADD.FTZ R51, R51, R46 ;  /* 0x0000002e33337221 */ /* 0x000fe40000010000 */
[----:B------:R-:W-:Y:S02]  /*44b0*/  FADD.FTZ R36, R30, R47 ;  /* 0x0000002f1e247221 */ /* 0x000fe40000010000 */
[----:B---3--:R-:W-:-:S02]  /*44c0*/  FADD.FTZ R30, R51, R48 ;  /* 0x00000030331e7221 */ /* 0x008fc40000010000 */
[----:B------:R-:W-:Y:S02]  /*44d0*/  FADD.FTZ R31, R36, R49 ;  /* 0x00000031241f7221 */ /* 0x000fe40000010000 */
.L_x_155:
[----:B0-2---:R-:W-:Y:S05]  /*44e0*/  BSYNC B0 ;  /* 0x0000000000007941 */ /* 0x005fea0003800000 */
.L_x_154:
[----:B------:R-:W-:Y:S01]  /*44f0*/  BAR.SYNC.DEFER_BLOCKING 0x0 ;  /* 0x0000000000007b1d */ /* 0x000fe20000010000 */
[----:B------:R-:W-:-:S05]  /*4500*/  ISETP.GT.U32.AND P6, PT, R3, 0x7, PT ;  /* 0x000000070300780c */ /* 0x000fca0003fc4070 */
[----:B------:R-:W-:Y:S08]  /*4510*/  BSSY B0, `(.L_x_156) ;  /* 0x000009d000007945 */ /* 0x000ff00003800000 */
[----:B------:R-:W-:Y:S05]  /*4520*/  @P6 BRA `(.L_x_157) ;  /* 0x000009b000006947 */ /* 0x000fea0003800000 */
[----:B------:R-:W0:Y:S04]  /*4530*/  LDS.128 R40, [R18+0xe0] ;  /* 0x0000e00012287984 */ /* 0x000e280000000c00 */
[----:B------:R-:W1:Y:S04]  /*4540*/  LDS.128 R36, [R18+0x160] ;  /* 0x0001600012247984 */ /* 0x000e680000000c00 */
[----:B------:R-:W2:Y:S04]  /*4550*/  LDS.128 R48, [R18+0x1e0] ;  /* 0x0001e00012307984 */ /* 0x000ea80000000c00 */
[----:B------:R-:W3:Y:S04]  /*4560*/  LDS.128 R52, [R18+0x260] ;  /* 0x0002600012347984 */ /* 0x000ee80000000c00 */
[----:B------:R-:W4:Y:S01]  /*4570*/  LDS.128 R44, [R18+0x2e0] ;  /* 0x0002e000122c7984 */ /* 0x000f220000000c00 */
[----:B0-----:R-:W-:-:S02]  /*4580*/  FADD.FTZ R56, R32, R40 ;  /* 0x0000002820387221 */ /* 0x001fc40000010000 */
[----:B------:R-:W-:Y:S02]  /*4590*/  FADD.FTZ R57, R33, R41 ;  /* 0x0000002921397221 */ /* 0x000fe40000010000 */
[----:B------:R-:W-:Y:S02]  /*45a0*/  FADD.FTZ R58, R34, R42 ;  /* 0x0000002a223a7221 */ /* 0x000fe40000010000 */
[----:B------:R-:W-:Y:S02]  /*45b0*/  FADD.FTZ R59, R35, R43 ;  /* 0x0000002b233b7221 */ /* 0x000fe40000010000 */
[----:B------:R-:W0:Y:S01]  /*45c0*/  LDS.128 R40, [R18+0x360] ;  /* 0x0003600012287984 */ /* 0x000e220000000c00 */
[----:B-1----:R-:W-:Y:S02]  /*45d0*/  FADD.FTZ R36, R56, R36 ;  /* 0x0000002438247221 */ /* 0x002fe40000010000 */
[----:B------:R-:W-:Y:S01]  /*45e0*/  FADD.FTZ R37, R57, R37 ;  /* 0x0000002539257221 */ /* 0x000fe20000010000 */
[----:B------:R-:W1:Y:S01]  /*45f0*/  LDS.128 R32, [R18+0x3e0] ;  /* 0x0003e00012207984 */ /* 0x000e620000000c00 */
[----:B------:R-:W-:-:S02]  /*4600*/  FADD.FTZ R56, R59, R39 ;  /* 0x000000273b387221 */ /* 0x000fc40000010000 */
[----:B--2---:R-:W-:Y:S02]  /*4610*/  FADD.FTZ R39, R36, R48 ;  /* 0x0000003024277221 */ /* 0x004fe40000010000 */
[----:B------:R-:W-:Y:S02]  /*4620*/  FADD.FTZ R38, R58, R38 ;  /* 0x000000263a267221 */ /* 0x000fe40000010000 */
[----:B------:R-:W-:Y:S02]  /*4630*/  FADD.FTZ R36, R37, R49 ;  /* 0x0000003125247221 */ /* 0x000fe40000010000 */
[----:B------:R-:W-:Y:S02]  /*4640*/  FADD.FTZ R37, R38, R50 ;  /* 0x0000003226257221 */ /* 0x000fe40000010000 */
[----:B---3--:R-:W-:Y:S02]  /*4650*/  FADD.FTZ R39, R39, R52 ;  /* 0x0000003427277221 */ /* 0x008fe40000010000 */
[----:B------:R-:W-:-:S02]  /*4660*/  FADD.FTZ R36, R36, R53 ;  /* 0x0000003524247221 */ /* 0x000fc40000010000 */
[----:B------:R-:W-:Y:S02]  /*4670*/  FADD.FTZ R56, R56, R51 ;  /* 0x0000003338387221 */ /* 0x000fe40000010000 */
[----:B------:R-:W-:Y:S02]  /*4680*/  FADD.FTZ R49, R37, R54 ;  /* 0x0000003625317221 */ /* 0x000fe40000010000 */
[----:B------:R-:W-:Y:S02]  /*4690*/  FADD.FTZ R56, R56, R55 ;  /* 0x0000003738387221 */ /* 0x000fe40000010000 */
[----:B----4-:R-:W-:Y:S02]  /*46a0*/  FADD.FTZ R51, R39, R44 ;  /* 0x0000002c27337221 */ /* 0x010fe40000010000 */
[----:B------:R-:W-:Y:S02]  /*46b0*/  FADD.FTZ R48, R36, R45 ;  /* 0x0000002d24307221 */ /* 0x000fe40000010000 */
[----:B------:R-:W2:Y:S01]  /*46c0*/  LDS.128 R36, [R18+0x460] ;  /* 0x0004600012247984 */ /* 0x000ea20000000c00 */
[----:B------:R-:W-:-:S02]  /*46d0*/  FADD.FTZ R53, R49, R46 ;  /* 0x0000002e31357221 */ /* 0x000fc40000010000 */
[----:B------:R-:W-:Y:S02]  /*46e0*/  FADD.FTZ R56, R56, R47 ;  /* 0x0000002f38387221 */ /* 0x000fe40000010000 */
[----:B------:R-:W3:Y:S01]  /*46f0*/  LDS.128 R44, [R18+0x4e0] ;  /* 0x0004e000122c7984 */ /* 0x000ee20000000c00 */
[----:B0-----:R-:W-:Y:S02]  /*4700*/  FADD.FTZ R49, R51, R40 ;  /* 0x0000002833317221 */ /* 0x001fe40000010000 */
[----:B------:R-:W-:Y:S02]  /*4710*/  FADD.FTZ R40, R48, R41 ;  /* 0x0000002930287221 */ /* 0x000fe40000010000 */
[----:B------:R-:W-:Y:S02]  /*4720*/  FADD.FTZ R41, R53, R42 ;  /* 0x0000002a35297221 */ /* 0x000fe40000010000 */
[----:B------:R-:W0:Y:S01]  /*4730*/  LDS.128 R52, [R18+0x560] ;  /* 0x0005600012347984 */ /* 0x000e220000000c00 */
[----:B------:R-:W-:-:S02]  /*4740*/  FADD.FTZ R48, R56, R43 ;  /* 0x0000002b38307221 */ /* 0x000fc40000010000 */
[----:B-1----:R-:W-:Y:S02]  /*4750*/  FADD.FTZ R57, R40, R33 ;  /* 0x0000002128397221 */ /* 0x002fe40000010000 */
[----:B------:R-:W-:Y:S02]  /*4760*/  FADD.FTZ R58, R41, R34 ;  /* 0x00000022293a7221 */ /* 0x000fe40000010000 */
[----:B------:R-:W1:Y:S01]  /*4770*/  LDS.128 R40, [R18+0x5e0] ;  /* 0x0005e00012287984 */ /* 0x000e620000000c00 */
[----:B------:R-:W-:Y:S02]  /*4780*/  FADD.FTZ R56, R49, R32 ;  /* 0x0000002031387221 */ /* 0x000fe40000010000 */
[----:B------:R-:W-:Y:S02]  /*4790*/  FADD.FTZ R59, R48, R35 ;  /* 0x00000023303b7221 */ /* 0x000fe40000010000 */
[----:B------:R-:W4:Y:S04]  /*47a0*/  LDS.128 R32, [R18+0x660] ;  /* 0x0006600012207984 */ /* 0x000f280000000c00 */
[----:B------:R-:W5:Y:S01]  /*47b0*/  LDS.128 R48, [R18+0x6e0] ;  /* 0x0006e00012307984 */ /* 0x000f620000000c00 */
[----:B--2---:R-:W-:-:S02]  /*47c0*/  FADD.FTZ R36, R56, R36 ;  /* 0x0000002438247221 */ /* 0x004fc40000010000 */
[----:B------:R-:W-:Y:S02]  /*47d0*/  FADD.FTZ R37, R57, R37 ;  /* 0x0000002539257221 */ /* 0x000fe40000010000 */
[----:B------:R-:W-:Y:S02]  /*47e0*/  FADD.FTZ R56, R59, R39 ;  /* 0x000000273b387221 */ /* 0x000fe40000010000 */
[----:B---3--:R-:W-:Y:S02]  /*47f0*/  FADD.FTZ R39, R36, R44 ;  /* 0x0000002c24277221 */ /* 0x008fe40000010000 */
[----:B------:R-:W-:Y:S02]  /*4800*/  FADD.FTZ R38, R58, R38 ;  /* 0x000000263a267221 */ /* 0x000fe40000010000 */
[----:B------:R-:W-:Y:S02]  /*4810*/  FADD.FTZ R36, R37, R45 ;  /* 0x0000002d25247221 */ /* 0x000fe40000010000 */
[----:B------:R-:W-:-:S02]  /*4820*/  FADD.FTZ R37, R38, R46 ;  /* 0x0000002e26257221 */ /* 0x000fc40000010000 */
[----:B------:R-:W-:Y:S02]  /*4830*/  FADD.FTZ R56, R56, R47 ;  /* 0x0000002f38387221 */ /* 0x000fe40000010000 */
[----:B0-----:R-:W-:Y:S02]  /*4840*/  FADD.FTZ R39, R39, R52 ;  /* 0x0000003427277221 */ /* 0x001fe40000010000 */
[----:B------:R-:W-:Y:S02]  /*4850*/  FADD.FTZ R36, R36, R53 ;  /* 0x0000003524247221 */ /* 0x000fe40000010000 */
[----:B------:R-:W-:Y:S02]  /*4860*/  FADD.FTZ R45, R37, R54 ;  /* 0x00000036252d7221 */ /* 0x000fe40000010000 */
[----:B------:R-:W-:Y:S02]  /*4870*/  FADD.FTZ R56, R56, R55 ;  /* 0x0000003738387221 */ /* 0x000fe40000010000 */
[----:B-1----:R-:W-:-:S02]  /*4880*/  FADD.FTZ R53, R39, R40 ;  /* 0x0000002827357221 */ /* 0x002fc40000010000 */
[----:B------:R-:W-:Y:S02]  /*4890*/  FADD.FTZ R44, R36, R41 ;  /* 0x00000029242c7221 */ /* 0x000fe40000010000 */
[----:B------:R-:W0:Y:S01]  /*48a0*/  LDS.128 R36, [R18+0x760] ;  /* 0x0007600012247984 */ /* 0x000e220000000c00 */
[----:B------:R-:W-:Y:S02]  /*48b0*/  FADD.FTZ R45, R45, R42 ;  /* 0x0000002a2d2d7221 */ /* 0x000fe40000010000 */
[----:B------:R-:W-:Y:S02]  /*48c0*/  FADD.FTZ R52, R56, R43 ;  /* 0x0000002b38347221 */ /* 0x000fe40000010000 */
[----:B------:R-:W1:Y:S01]  /*48d0*/  LDS.128 R40, [R18+0x7e0] ;  /* 0x0007e00012287984 */ /* 0x000e620000000c00 */
[----:B----4-:R-:W-:Y:S02]  /*48e0*/  FADD.FTZ R53, R53, R32 ;  /* 0x0000002035357221 */ /* 0x010fe40000010000 */
[----:B------:R-:W-:-:S02]  /*48f0*/  FADD.FTZ R32, R44, R33 ;  /* 0x000000212c207221 */ /* 0x000fc40000010000 */
[----:B------:R-:W-:Y:S02]  /*4900*/  FADD.FTZ R33, R45, R34 ;  /* 0x000000222d217221 */ /* 0x000fe40000010000 */
[----:B------:R-:W2:Y:S01]  /*4910*/  LDS.128 R44, [R18+0x860] ;  /* 0x00086000122c7984 */ /* 0x000ea20000000c00 */
[----:B------:R-:W-:Y:S02]  /*4920*/  FADD.FTZ R52, R52, R35 ;  /* 0x0000002334347221 */ /* 0x000fe40000010000 */
[----:B-----5:R-:W-:Y:S02]  /*4930*/  FADD.FTZ R57, R32, R49 ;  /* 0x0000003120397221 */ /* 0x020fe40000010000 */
[----:B------:R-:W-:Y:S02]  /*4940*/  FADD.FTZ R58, R33, R50 ;  /* 0x00000032213a7221 */ /* 0x000fe40000010000 */
[----:B------:R-:W3:Y:S01]  /*4950*/  LDS.128 R32, [R18+0x8e0] ;  /* 0x0008e00012207984 */ /* 0x000ee20000000c00 */
[----:B------:R-:W-:-:S02]  /*4960*/  FADD.FTZ R56, R53, R48 ;  /* 0x0000003035387221 */ /* 0x000fc40000010000 */
[----:B------:R-:W-:Y:S02]  /*4970*/  FADD.FTZ R59, R52, R51 ;  /* 0x00000033343b7221 */ /* 0x000fe40000010000 */
[----:B------:R-:W4:Y:S04]  /*4980*/  LDS.128 R48, [R18+0x960] ;  /* 0x0009600012307984 */ /* 0x000f280000000c00 */
[----:B------:R-:W5:Y:S01]  /*4990*/  LDS.128 R52, [R18+0x9e0] ;  /* 0x0009e00012347984 */ /* 0x000f620000000c00 */
[----:B0-----:R-:W-:Y:S02]  /*49a0*/  FADD.FTZ R36, R56, R36 ;  /* 0x0000002438247221 */ /* 0x001fe40000010000 */
[----:B------:R-:W-:Y:S02]  /*49b0*/  FADD.FTZ R37, R57, R37 ;  /* 0x0000002539257221 */ /* 0x000fe40000010000 */
[----:B------:R-:W-:-:S02]  /*49c0*/  FADD.FTZ R56, R59, R39 ;  /* 0x000000273b387221 */ /* 0x000fc40000010000 */
[----:B-1----:R-:W-:Y:S02]  /*49d0*/  FADD.FTZ R39, R36, R40 ;  /* 0x0000002824277221 */ /* 0x002fe40000010000 */
[----:B------:R-:W-:Y:S02]  /*49e0*/  FADD.FTZ R38, R58, R38 ;  /* 0x000000263a267221 */ /* 0x000fe40000010000 */
[----:B------:R-:W-:Y:S02]  /*49f0*/  FADD.FTZ R36, R37, R41 ;  /* 0x0000002925247221 */ /* 0x000fe40000010000 */
[----:B------:R-:W-:Y:S02]  /*4a00*/  FADD.FTZ R37, R38, R42 ;  /* 0x0000002a26257221 */ /* 0x000fe40000010000 */
[----:B--2---:R-:W-:Y:S02]  /*4a10*/  FADD.FTZ R39, R39, R44 ;  /* 0x0000002c27277221 */ /* 0x004fe40000010000 */
[----:B------:R-:W-:-:S02]  /*4a20*/  FADD.FTZ R36, R36, R45 ;  /* 0x0000002d24247221 */ /* 0x000fc40000010000 */
[----:B------:R-:W-:Y:S02]  /*4a30*/  FADD.FTZ R56, R56, R43 ;  /* 0x0000002b38387221 */ /* 0x000fe40000010000 */
[----:B------:R-:W-:Y:S02]  /*4a40*/  FADD.FTZ R41, R37, R46 ;  /* 0x0000002e25297221 */ /* 0x000fe40000010000 */
[----:B------:R-:W-:Y:S02]  /*4a50*/  FADD.FTZ R56, R56, R47 ;  /* 0x0000002f38387221 */ /* 0x000fe40000010000 */
[----:B---3--:R-:W-:Y:S02]  /*4a60*/  FADD.FTZ R43, R39, R32 ;  /* 0x00000020272b7221 */ /* 0x008fe40000010000 */
[----:B------:R-:W-:Y:S02]  /*4a70*/  FADD.FTZ R40, R36, R33 ;  /* 0x0000002124287221 */ /* 0x000fe40000010000 */
[----:B------:R-:W0:Y:S01]  /*4a80*/  LDS.128 R36, [R18+0xa60] ;  /* 0x000a600012247984 */ /* 0x000e220000000c00 */
[----:B------:R-:W-:-:S02]  /*4a90*/  FADD.FTZ R45, R41, R34 ;  /* 0x00000022292d7221 */ /* 0x000fc40000010000 */
[----:B------:R-:W-:Y:S02]  /*4aa0*/  FADD.FTZ R56, R56, R35 ;  /* 0x0000002338387221 */ /* 0x000fe40000010000 */
[----:B------:R-:W1:Y:S01]  /*4ab0*/  LDS.128 R32, [R18+0xae0] ;  /* 0x000ae00012207984 */ /* 0x000e620000000c00 */
[----:B----4-:R-:W-:Y:S02]  /*4ac0*/  FADD.FTZ R41, R43, R48 ;  /* 0x000000302b297221 */ /* 0x010fe40000010000 */
[----:B------:R-:W-:Y:S02]  /*4ad0*/  FADD.FTZ R40, R40, R49 ;  /* 0x0000003128287221 */ /* 0x000fe40000010000 */
[----:B------:R-:W-:Y:S02]  /*4ae0*/  FADD.FTZ R43, R45, R50 ;  /* 0x000000322d2b7221 */ /* 0x000fe40000010000 */
[----:B------:R-:W2:Y:S01]  /*4af0*/  LDS.128 R44, [R18+0xb60] ;  /* 0x000b6000122c7984 */ /* 0x000ea20000000c00 */
[----:B------:R-:W-:-:S02]  /*4b00*/  FADD.FTZ R48, R56, R51 ;  /* 0x0000003338307221 */ /* 0x000fc40000010000 */
[----:B-----5:R-:W-:Y:S02]  /*4b10*/  FADD.FTZ R56, R41, R52 ;  /* 0x0000003429387221 */ /* 0x020fe40000010000 */
[----:B------:R-:W-:Y:S02]  /*4b20*/  FADD.FTZ R57, R40, R53 ;  /* 0x0000003528397221 */ /* 0x000fe40000010000 */
[----:B------:R-:W-:Y:S02]  /*4b30*/  FADD.FTZ R58, R43, R54 ;  /* 0x000000362b3a7221 */ /* 0x000fe40000010000 */
[----:B------:R-:W3:Y:S01]  /*4b40*/  LDS.128 R40, [R18+0xbe0] ;  /* 0x000be00012287984 */ /* 0x000ee20000000c00 */
[----:B------:R-:W-:-:S03]  /*4b50*/  FADD.FTZ R59, R48, R55 ;  /* 0x00000037303b7221 */ /* 0x000fc60000010000 */
[----:B------:R-:W4:Y:S04]  /*4b60*/  LDS.128 R48, [R18+0xc60] ;  /* 0x000c600012307984 */ /* 0x000f280000000c00 */
[----:B------:R-:W5:Y:S01]  /*4b70*/  LDS.128 R52, [R18+0xce0] ;  /* 0x000ce00012347984 */ /* 0x000f620000000c00 */
[----:B0-----:R-:W-:Y:S02]  /*4b80*/  FADD.FTZ R36, R56, R36 ;  /* 0x0000002438247221 */ /* 0x001fe40000010000 */
[----:B------:R-:W-:Y:S02]  /*4b90*/  FADD.FTZ R37, R57, R37 ;  /* 0x0000002539257221 */ /* 0x000fe40000010000 */
        /* <DEDUP_REMOVED lines=11> */
[----:B------:R-:W-:Y:S01]  /*4c50*/  FADD.FTZ R56, R56, R47 ;  /* 0x0000002f38387221 */ /* 0x000fe20000010000 */
[----:B------:R-:W0:Y:S01]  /*4c60*/  LDS.128 R32, [R18+0xd60] ;  /* 0x000d600012207984 */ /* 0x000e220000000c00 */
[----:B------:R-:W-:Y:S02]  /*4c70*/  FADD.FTZ R45, R37, R42 ;  /* 0x0000002a252d7221 */ /* 0x000fe40000010000 */
[----:B------:R-:W-:-:S02]  /*4c80*/  FADD.FTZ R56, R56, R43 ;  /* 0x0000002b38387221 */ /* 0x000fc40000010000 */
[----:B----4-:R-:W-:Y:S02]  /*4c90*/  FADD.FTZ R41, R39, R48 ;  /* 0x0000003027297221 */ /* 0x010fe40000010000 */
[----:B------:R-:W1:Y:S01]  /*4ca0*/  LDS.128 R36, [R18+0xde0] ;  /* 0x000de00012247984 */ /* 0x000e620000000c00 */
[----:B------:R-:W-:Y:S02]  /*4cb0*/  FADD.FTZ R45, R45, R50 ;  /* 0x000000322d2d7221 */ /* 0x000fe40000010000 */
[----:B------:R-:W-:Y:S02]  /*4cc0*/  FADD.FTZ R40, R40, R49 ;  /* 0x0000003128287221 */ /* 0x000fe40000010000 */
[----:B------:R-:W-:Y:S02]  /*4cd0*/  FADD.FTZ R124, R56, R51 ;  /* 0x00000033387c7221 */ /* 0x000fe40000010000 */
[----:B------:R-:W2:Y:S01]  /*4ce0*/  LDS.128 R48, [R18+0xe60] ;  /* 0x000e600012307984 */ /* 0x000ea20000000c00 */
[----:B-----5:R-:W-:-:S02]  /*4cf0*/  FADD.FTZ R54, R45, R54 ;  /* 0x000000362d367221 */ /* 0x020fc40000010000 */
[----:B------:R-:W-:Y:S01]  /*4d00*/  FADD.FTZ R52, R41, R52 ;  /* 0x0000003429347221 */ /* 0x000fe20000010000 */
[----:B------:R-:W3:Y:S01]  /*4d10*/  LDS.128 R44, [R18+0xee0] ;  /* 0x000ee000122c7984 */ /* 0x000ee20000000c00 */
[----:B------:R-:W-:Y:S02]  /*4d20*/  FADD.FTZ R53, R40, R53 ;  /* 0x0000003528357221 */ /* 0x000fe40000010000 */
[----:B------:R-:W-:Y:S01]  /*4d30*/  FADD.FTZ R55, R124, R55 ;  /* 0x000000377c377221 */ /* 0x000fe20000010000 */
[----:B------:R-:W4:Y:S04]  /*4d40*/  LDS.128 R40, [R18+0xf60] ;  /* 0x000f600012287984 */ /* 0x000f280000000c00 */
[----:B------:R5:W4:Y:S01]  /*4d50*/  LDS.128 R56, [R18+0xfe0] ;  /* 0x000fe00012387984 */ /* 0x000b220000000c00 */
        /* <DEDUP_REMOVED lines=14> */
[----:B------:R-:W-:Y:S02]  /*4e40*/  FADD.FTZ R53, R53, R46 ;  /* 0x0000002e35357221 */ /* 0x000fe40000010000 */
[----:B------:R-:W-:Y:S02]  /*4e50*/  FADD.FTZ R34, R34, R47 ;  /* 0x0000002f22227221 */ /* 0x000fe40000010000 */
[----:B----4-:R-:W-:Y:S02]  /*4e60*/  FADD.FTZ R35, R35, R40 ;  /* 0x0000002823237221 */ /* 0x010fe40000010000 */
[----:B-----5:R-:W-:Y:S02]  /*4e70*/  FADD.FTZ R18, R32, R41 ;  /* 0x0000002920127221 */ /* 0x020fe40000010000 */
[----:B------:R-:W-:-:S02]  /*4e80*/  FADD.FTZ R53, R53, R42 ;  /* 0x0000002a35357221 */ /* 0x000fc40000010000 */
[----:B------:R-:W-:Y:S02]  /*4e90*/  FADD.FTZ R36, R34, R43 ;  /* 0x0000002b22247221 */ /* 0x000fe40000010000 */
[----:B------:R-:W-:Y:S02]  /*4ea0*/  FADD.FTZ R32, R35, R56 ;  /* 0x0000003823207221 */ /* 0x000fe40000010000 */
[----:B------:R-:W-:Y:S02]  /*4eb0*/  FADD.FTZ R33, R18, R57 ;  /* 0x0000003912217221 */ /* 0x000fe40000010000 */
[----:B------:R-:W-:Y:S02]  /*4ec0*/  FADD.FTZ R34, R53, R58 ;  /* 0x0000003a35227221 */ /* 0x000fe40000010000 */
[----:B------:R-:W-:Y:S02]  /*4ed0*/  FADD.FTZ R35, R36, R59 ;  /* 0x0000003b24237221 */ /* 0x000fe40000010000 */
.L_x_157:
[----:B------:R-:W-:Y:S05]  /*4ee0*/  BSYNC B0 ;  /* 0x0000000000007941 */ /* 0x000fea0003800000 */
.L_x_156:
[----:B------:R-:W-:Y:S01]  /*4ef0*/  BSSY B0, `(.L_x_158) ;  /* 0x0000011000007945 */ /* 0x000fe20003800000 */
[----:B------:R-:W-:Y:S01]  /*4f00*/  LEA R36, R93, R3, 0x3 ;  /* 0x000000035d247211 */ /* 0x000fe200078e18ff */
[----:B------:R-:W-:Y:S05]  /*4f10*/  @P6 BRA `(.L_x_159) ;  /* 0x000000e000006947 */ /* 0x000fea0003800000 */
[----:B------:R-:W2:Y:S01]  /*4f20*/  LDL R44, [R1] ;  /* 0x00000000012c7983 */ /* 0x000ea20000100800 */
[----:B------:R-:W-:Y:S01]  /*4f30*/  IMAD.WIDE R36, R36, R125, c[0x0][0x1b8] ;  /* 0x00006e0024247625 */ /* 0x000fe200078e027d */
[----:B------:R-:W-:-:S02]  /*4f40*/  MOV R39, c[0x0][0x1d8] ;  /* 0x0000760000277a02 */ /* 0x000fc40000000f00 */
[----:B------:R-:W-:Y:S02]  /*4f50*/  MOV R18, c[0x0][0x1dc] ;  /* 0x0000770000127a02 */ /* 0x000fe40000000f00 */
[CC--:B------:R-:W-:Y:S01]  /*4f60*/  LEA R38, P6, R39.reuse, R36.reuse, 0x2 ;  /* 0x0000002427267211 */ /* 0x0c0fe200078c10ff */
[----:B------:R0:W-:Y:S03]  /*4f70*/  RED.E.ADD.F32.FTZ.RN.STRONG.GPU [R36.64], R32 ;  /* 0x000000202400798e */ /* 0x0001e6000c10e786 */
[----:B------:R-:W-:Y:S02]  /*4f80*/  LEA.HI.X R39, R39, R37, R18, 0x2, P6 ;  /* 0x0000002527277211 */ /* 0x000fe400030f1412 */
[----:B------:R-:W-:-:S04]  /*4f90*/  LEA R40, P6, R119, R36, 0x2 ;  /* 0x0000002477287211 */ /* 0x000fc800078c10ff */
[----:B------:R-:W-:Y:S02]  /*4fa0*/  IADD3.X R41, R37, R123, RZ, P6, !PT ;  /* 0x0000007b25297210 */ /* 0x000fe400037fe4ff */
[----:B------:R-:W-:-:S03]  /*4fb0*/  LEA R42, P6, R120, R36, 0x2 ;  /* 0x00000024782a7211 */ /* 0x000fc600078c10ff */
[----:B------:R0:W-:Y:S04]  /*4fc0*/  RED.E.ADD.F32.FTZ.RN.STRONG.GPU [R40.64], R33 ;  /* 0x000000212800798e */ /* 0x0001e8000c10e786 */
[----:B------:R0:W-:Y:S01]  /*4fd0*/  RED.E.ADD.F32.FTZ.RN.STRONG.GPU [R38.64], R34 ;  /* 0x000000222600798e */ /* 0x0001e2000c10e786 */
[----:B--2---:R-:W-:-:S05]  /*4fe0*/  IADD3.X R43, R37, R44, RZ, P6, !PT ;  /* 0x0000002c252b7210 */ /* 0x004fca00037fe4ff */
[----:B------:R0:W-:Y:S02]  /*4ff0*/  RED.E.ADD.F32.FTZ.RN.STRONG.GPU [R42.64], R35 ;  /* 0x000000232a00798e */ /* 0x0001e4000c10e786 */
.L_x_159:
[----:B------:R-:W-:Y:S05]  /*5000*/  BSYNC B0 ;  /* 0x0000000000007941 */ /* 0x000fea0003800000 */
.L_x_158:
[----:B------:R-:W-:-:S04]  /*5010*/  MOV R18, c[0x0][0xc] ;  /* 0x0000030000127a02 */ /* 0x000fc80000000f00 */
[----:B------:R-:W-:-:S13]  /*5020*/  ISETP.GE.U32.AND P6, PT, R18, 0x2, PT ;  /* 0x000000021200780c */ /* 0x000fda0003fc6070 */
[----:B------:R-:W-:Y:S05]  /*5030*/  @!P6 BRA `(.L_x_160) ;  /* 0x000012a00000e947 */ /* 0x000fea0003800000 */
[----:B------:R-:W-:-:S05]  /*5040*/  LOP3.LUT R18, R80, 0x1, RZ, 0xc0, !PT ;  /* 0x0000000150127812 */ /* 0x000fca00078ec0ff */
[----:B0-----:R-:W-:-:S04]  /*5050*/  IMAD R33, R18, c[0x0][0x10], RZ ;  /* 0x0000040012217a24 */ /* 0x001fc800078e02ff */
[C---:B------:R-:W-:Y:S01]  /*5060*/  IMAD R18, R33.reuse, c[0x0][0xc], RZ ;  /* 0x0000030021127a24 */ /* 0x040fe200078e02ff */
[----:B------:R-:W-:-:S04]  /*5070*/  IADD3 R32, R33, R0, RZ ;  /* 0x0000000021207210 */ /* 0x000fc80007ffe0ff */
[----:B------:R-:W-:Y:S01]  /*5080*/  SHF.L.U32 R18, R18, 0x1, RZ ;  /* 0x0000000112127819 */ /* 0x000fe200000006ff */
[----:B------:R-:W-:-:S04]  /*5090*/  IMAD.WIDE.U32 R32, R32, R125, c[0x0][0x1a8] ;  /* 0x00006a0020207625 */ /* 0x000fc800078e007d */
[----:B------:R-:W-:Y:S01]  /*50a0*/  IMAD.WIDE R34, R18, R125, c[0x0][0x1b0] ;  /* 0x00006c0012227625 */ /* 0x000fe200078e027d */
[----:B------:R-:W-:Y:S05]  /*50b0*/  @P0 BRA `(.L_x_161) ;  /* 0x000001a000000947 */ /* 0x000fea0003800000 */
[----:B------:R-:W-:-:S05]  /*50c0*/  IMAD R38, R2, c[0x0][0x10], R0 ;  /* 0x0000040002267a24 */ /* 0x000fca00078e0200 */
[----:B------:R-:W-:-:S04]  /*50d0*/  LEA R36, P6, R38, R34, 0x3 ;  /* 0x0000002226247211 */ /* 0x000fc800078c18ff */
[----:B------:R-:W-:Y:S02]  /*50e0*/  LEA.HI.X R37, R38, R35, RZ, 0x3, P6 ;  /* 0x0000002326257211 */ /* 0x000fe400030f1cff */
[----:B------:R-:W0:Y:S04]  /*50f0*/  S2R R38, SR_LANEID ;  /* 0x0000000000267919 */ /* 0x000e280000000000 */
[----:B------:R1:W-:Y:S01]  /*5100*/  STG.E.64 [R36.64], R30 ;  /* 0x0000001e24007986 */ /* 0x0003e2000c101b06 */
[----:B------:R-:W-:Y:S06]  /*5110*/  MEMBAR.ALL.GPU ;  /* 0x0000000000007992 */ /* 0x000fec000000a000 */
[----:B------:R-:W-:Y:S01]  /*5120*/  HFMA2.MMA R18, -RZ, RZ, 0, 5.9604644775390625e-08 ;  /* 0x00000001ff127435 */ /* 0x000fe200000001ff */
[----:B------:R-:W-:Y:S01]  /*5130*/  VOTEU.ANY UR5, UPT, PT ;  /* 0x0000000000057886 */ /* 0x000fe200038e0100 */
[----:B------:R-:W-:Y:S01]  /*5140*/  LOP3.LUT P6, RZ, R80, 0x2, RZ, 0xc0, !PT ;  /* 0x0000000250ff7812 */ /* 0x000fe200078cc0ff */
[----:B------:R-:W-:Y:S01]  /*5150*/  UPOPC UR8, UR5 ;  /* 0x00000005000872bf */ /* 0x000fe20008000000 */
[----:B-1----:R-:W-:Y:S01]  /*5160*/  P2R R36, PR, RZ, 0x1 ;  /* 0x00000001ff247803 */ /* 0x002fe20000000000 */
[----:B------:R-:W-:Y:S01]  /*5170*/  UFLO.U32 UR5, UR5 ;  /* 0x00000005000572bd */ /* 0x000fe200080e0000 */
[----:B------:R-:W-:Y:S01]  /*5180*/  SEL R39, RZ, c[0x0][0xc], P6 ;  /* 0x00000300ff277a07 */ /* 0x000fe20003000000 */
[----:B------:R-:W-:-:S00]  /*5190*/  ERRBAR ;  /* 0x00000000000079ab */ /* 0x000fc00000000000 */
[----:B------:R-:W-:Y:S02]  /*51a0*/  SEL R18, R18, 0xffffffff, !P6 ;  /* 0xffffffff12127807 */ /* 0x000fe40007000000 */
[----:B0-----:R-:W-:Y:S02]  /*51b0*/  ISETP.EQ.U32.AND P0, PT, R38, UR5, PT ;  /* 0x0000000526007c0c */ /* 0x001fe4000bf02070 */
[----:B------:R-:W-:Y:S01]  /*51c0*/  ISETP.NE.AND P6, PT, R39, -0x1, PT ;  /* 0xffffffff2700780c */ /* 0x000fe20003fc5270 */
[----:B------:R-:W-:-:S10]  /*51d0*/  IMAD R37, R18, UR8, RZ ;  /* 0x0000000812257c24 */ /* 0x000fd4000f8e02ff */
[----:B------:R0:W-:Y:S01]  /*51e0*/  @P0 RED.E.ADD.S32.STRONG.GPU [R32.64], R37 ;  /* 0x000000252000098e */ /* 0x0001e2000c10e386 */
[----:B------:R-:W-:Y:S01]  /*51f0*/  ISETP.NE.AND P0, PT, R36, RZ, PT ;  /* 0x000000ff2400720c */ /* 0x000fe20003f05270 */
[----:B------:R-:W-:Y:S05]  /*5200*/  @!P6 BRA `(.L_x_161) ;  /* 0x000000500000e947 */ /* 0x000fea0003800000 */
.L_x_162:
[----:B------:R-:W2:Y:S01]  /*5210*/  LDG.E.STRONG.GPU R18, [R32.64] ;  /* 0x0000000620127981 */ /* 0x000ea2000c1ef900 */
[----:B------:R-:W-:Y:S01]  /*5220*/  YIELD ;  /* 0x0000000000007946 */ /* 0x000fe20003800000 */
[----:B--2---:R-:W-:Y:S01]  /*5230*/  ISETP.NE.AND P6, PT, R18, R39, PT ;  /* 0x000000271200720c */ /* 0x004fe20003fc5270 */
[----:B------:R-:W-:-:S12]  /*5240*/  CCTL.IVALL ;  /* 0x00000000ff00798f */ /* 0x000fd80002000000 */
[----:B------:R-:W-:Y:S05]  /*5250*/  @P6 BRA `(.L_x_162) ;  /* 0xffffffb000006947 */ /* 0x000fea000383ffff */
.L_x_161:
[----:B------:R-:W-:Y:S01]  /*5260*/  ISETP.NE.AND P6, PT, RZ, c[0x0][0xc], PT ;  /* 0x00000300ff007a0c */ /* 0x000fe20003fc5270 */
[----:B------:R-:W-:Y:S01]  /*5270*/  WARPSYNC 0xffffffff ;  /* 0xffffffff00007948 */ /* 0x000fe20003800000 */
[----:B------:R-:W-:Y:S11]  /*5280*/  BAR.SYNC.DEFER_BLOCKING 0x0 ;  /* 0x0000000000007b1d */ /* 0x000ff60000010000 */
[----:B------:R-:W-:Y:S05]  /*5290*/  @!P6 BRA `(.L_x_160) ;  /* 0x000010400000e947 */ /* 0x000fea0003800000 */
[----:B------:R-:W-:Y:S01]  /*52a0*/  MOV R18, c[0x0][0xc] ;  /* 0x0000030000127a02 */ /* 0x000fe20000000f00 */
[----:B0-----:R-:W-:-:S03]  /*52b0*/  HFMA2.MMA R32, -RZ, RZ, 0, 0 ;  /* 0x00000000ff207435 */ /* 0x001fc600000001ff */
[----:B------:R-:W-:-:S04]  /*52c0*/  IADD3 R18, R18, -0x1, RZ ;  /* 0xffffffff12127810 */ /* 0x000fc80007ffe0ff */
[----:B------:R-:W-:-:S13]  /*52d0*/  ISETP.GE.U32.AND P6, PT, R18, 0x3, PT ;  /* 0x000000031200780c */ /* 0x000fda0003fc6070 */
[----:B------:R-:W-:Y:S05]  /*52e0*/  @!P6 BRA `(.L_x_163) ;  /* 0x00000e100000e947 */ /* 0x000fea0003800000 */
[----:B------:R-:W-:Y:S02]  /*52f0*/  MOV R36, 0x3 ;  /* 0x0000000300247802 */ /* 0x000fe40000000f00 */
[----:B------:R-:W-:Y:S02]  /*5300*/  MOV R32, RZ ;  /* 0x000000ff00207202 */ /* 0x000fe40000000f00 */
[----:B------:R-:W-:-:S04]  /*5310*/  LOP3.LUT R36, R36, c[0x0][0xc], RZ, 0xc0, !PT ;  /* 0x0000030024247a12 */ /* 0x000fc800078ec0ff */
[----:B------:R-:W-:-:S04]  /*5320*/  IADD3 R33, -R36, c[0x0][0xc], RZ ;  /* 0x0000030024217a10 */ /* 0x000fc80007ffe1ff */
[----:B------:R-:W-:-:S13]  /*5330*/  ISETP.GT.AND P6, PT, R33, RZ, PT ;  /* 0x000000ff2100720c */ /* 0x000fda0003fc4270 */
[----:B------:R-:W-:Y:S05]  /*5340*/  @!P6 BRA `(.L_x_164) ;  /* 0x00000bc00000e947 */ /* 0x000fea0003800000 */
[----:B------:R-:W-:Y:S02]  /*5350*/  ISETP.GT.AND P6, PT, R33, 0xc, PT ;  /* 0x0000000c2100780c */ /* 0x000fe40003fc4270 */
[----:B------:R-:W-:Y:S02]  /*5360*/  P2R R36, PR, RZ, 0x1 ;  /* 0x00000001ff247803 */ /* 0x000fe40000000000 */
[----:B------:R-:W-:-:S04]  /*5370*/  PLOP3.LUT P0, PT, PT, PT, PT, 0x80, 0x0 ;  /* 0x000000000000781c */ /* 0x000fc80003f0f070 */
[----:B------:R-:W-:Y:S02]  /*5380*/  P2R R18, PR, RZ, 0x1 ;  /* 0x00000001ff127803 */ /* 0x000fe40000000000 */
[----:B------:R-:W-:-:S03]  /*5390*/  ISETP.NE.AND P0, PT, R36, RZ, PT ;  /* 0x000000ff2400720c */ /* 0x000fc60003f05270 */
[----:B------:R-:W-:Y:S05]  /*53a0*/  @!P6 BRA `(.L_x_165) ;  /* 0x000007500000e947 */ /* 0x000fea0003800000 */
[----:B------:R-:W-:-:S04]  /*53b0*/  PLOP3.LUT P6, PT, PT, PT, PT, 0x8, 0x0 ;  /* 0x000000000000781c */ /* 0x000fc80003fce170 */
[----:B------:R-:W-:Y:S02]  /*53c0*/  P2R R18, PR, RZ, 0x40 ;  /* 0x00000040ff127803 */ /* 0x000fe40000000000 */
.L_x_166:
[----:B------:R-:W-:-:S13]  /*53d0*/  ISETP.EQ.OR P6, PT, R32, R2, P0 ;  /* 0x000000022000720c */ /* 0x000fda00007c2670 */
[----:B------:R-:W-:-:S04]  /*53e0*/  @!P6 IMAD R37, R32, c[0x0][0x10], R0 ;  /* 0x000004002025ea24 */ /* 0x000fc800078e0200 */
[----:B------:R-:W-:-:S06]  /*53f0*/  @!P6 IMAD.WIDE.U32 R36, R37, 0x8, R34 ;  /* 0x000000082524e825 */ /* 0x000fcc00078e0022 */
[----:B------:R-:W2:Y:S01]  /*5400*/  @!P6 LDG.E.64 R36, [R36.64] ;  /* 0x000000062424e981 */ /* 0x000ea2000c1e1b00 */
[----:B------:R-:W-:Y:S01]  /*5410*/  IADD3 R39, R32, 0x1, RZ ;  /* 0x0000000120277810 */ /* 0x000fe20007ffe0ff */
[----:B--2---:R-:W-:Y:S02]  /*5420*/  @!P6 FADD.FTZ R30, R30, R36 ;  /* 0x000000241e1ee221 */ /* 0x004fe40000010000 */
[----:B------:R-:W-:Y:S01]  /*5430*/  @!P6 FADD.FTZ R31, R31, R37 ;  /* 0x000000251f1fe221 */ /* 0x000fe20000010000 */
        /* <DEDUP_REMOVED lines=102> */
[----:B------:R-:W-:Y:S02]  /*5aa0*/  IADD3 R33, R33, -0x10, RZ ;  /* 0xfffffff021217810 */ /* 0x000fe40007ffe0ff */
[----:B------:R-:W-:Y:S01]  /*5ab0*/  IADD3 R32, R32, 0x10, RZ ;  /* 0x0000001020207810 */ /* 0x000fe20007ffe0ff */
[----:B--2---:R-:W-:Y:S02]  /*5ac0*/  @!P6 FADD.FTZ R30, R30, R36 ;  /* 0x000000241e1ee221 */ /* 0x004fe40000010000 */
[----:B------:R-:W-:Y:S01]  /*5ad0*/  @!P6 FADD.FTZ R31, R31, R37 ;  /* 0x000000251f1fe221 */ /* 0x000fe20000010000 */
[----:B------:R-:W-:-:S13]  /*5ae0*/  ISETP.GT.AND P6, PT, R33, 0xc, PT ;  /* 0x0000000c2100780c */ /* 0x000fda0003fc4270 */
[----:B------:R-:W-:Y:S05]  /*5af0*/  @P6 BRA `(.L_x_166) ;  /* 0xfffff8d000006947 */ /* 0x000fea000383ffff */
.L_x_165:
[----:B------:R-:W-:-:S13]  /*5b00*/  ISETP.GT.AND P6, PT, R33, 0x4, PT ;  /* 0x000000042100780c */ /* 0x000fda0003fc4270 */
[----:B------:R-:W-:Y:S05]  /*5b10*/  @!P6 BRA `(.L_x_167) ;  /* 0x000003c00000e947 */ /* 0x000fea0003800000 */
        /* <DEDUP_REMOVED lines=54> */
[----:B------:R-:W-:Y:S02]  /*5e80*/  IADD3 R32, R41, 0x4, RZ ;  /* 0x0000000429207810 */ /* 0x000fe40007ffe0ff */
[----:B------:R-:W-:Y:S01]  /*5e90*/  IADD3 R33, R33, -0x4, RZ ;  /* 0xfffffffc21217810 */ /* 0x000fe20007ffe0ff */
[----:B--2---:R-:W-:Y:S02]  /*5ea0*/  @!P6 FADD.FTZ R30, R30, R36 ;  /* 0x000000241e1ee221 */ /* 0x004fe40000010000 */
[----:B------:R-:W-:Y:S01]  /*5eb0*/  @!P6 FADD.FTZ R31, R31, R37 ;  /* 0x000000251f1fe221 */ /* 0x000fe20000010000 */
[----:B------:R-:W-:-:S04]  /*5ec0*/  PLOP3.LUT P6, PT, PT, PT, PT, 0x8, 0x0 ;  /* 0x000000000000781c */ /* 0x000fc80003fce170 */
[----:B------:R-:W-:-:S04]  /*5ed0*/  P2R R18, PR, RZ, 0x40 ;  /* 0x00000040ff127803 */ /* 0x000fc80000000000 */
.L_x_167:
[----:B------:R-:W-:-:S04]  /*5ee0*/  ISETP.NE.AND P6, PT, R18, RZ, PT ;  /* 0x000000ff1200720c */ /* 0x000fc80003fc5270 */
[----:B------:R-:W-:-:S13]  /*5ef0*/  ISETP.NE.OR P6, PT, R33, RZ, P6 ;  /* 0x000000ff2100720c */ /* 0x000fda00037c5670 */
[----:B------:R-:W-:Y:S05]  /*5f00*/  @!P6 BRA `(.L_x_163) ;  /* 0x000001f00000e947 */ /* 0x000fea0003800000 */
.L_x_164:
        /* <DEDUP_REMOVED lines=29> */
[----:B------:R-:W-:-:S13]  /*60e0*/  ISETP.NE.AND P6, PT, R33, RZ, PT ;  /* 0x000000ff2100720c */ /* 0x000fda0003fc5270 */
[----:B------:R-:W-:Y:S05]  /*60f0*/  @P6 BRA `(.L_x_164) ;  /* 0xfffffe1000006947 */ /* 0x000fea000383ffff */
.L_x_163:
[----:B------:R-:W-:-:S04]  /*6100*/  MOV R18, 0x3 ;  /* 0x0000000300127802 */ /* 0x000fc80000000f00 */
[----:B------:R-:W-:-:S04]  /*6110*/  LOP3.LUT R18, R18, c[0x0][0xc], RZ, 0xc0, !PT ;  /* 0x0000030012127a12 */ /* 0x000fc800078ec0ff */
[----:B------:R-:W-:-:S13]  /*6120*/  ISETP.NE.AND P6, PT, R18, RZ, PT ;  /* 0x000000ff1200720c */ /* 0x000fda0003fc5270 */
        /* <DEDUP_REMOVED lines=9> */
.L_x_169:
[----:B------:R-:W-:Y:S05]  /*61c0*/  BSYNC B0 ;  /* 0x0000000000007941 */ /* 0x000fea0003800000 */
.L_x_168:
[----:B------:R-:W-:-:S13]  /*61d0*/  ISETP.NE.AND P6, PT, R18, 0x1, PT ;  /* 0x000000011200780c */ /* 0x000fda0003fc5270 */
[----:B------:R-:W-:Y:S05]  /*61e0*/  @!P6 BRA `(.L_x_160) ;  /* 0x000000f00000e947 */ /* 0x000fea0003800000 */
[----:B------:R-:W-:-:S04]  /*61f0*/  IADD3 R37, R32, 0x1, RZ ;  /* 0x0000000120257810 */ /* 0x000fc80007ffe0ff */
[----:B------:R-:W-:-:S13]  /*6200*/  ISETP.EQ.OR P6, PT, R37, R2, P0 ;  /* 0x000000022500720c */ /* 0x000fda00007c2670 */
[----:B------:R-:W-:-:S04]  /*6210*/  @!P6 IMAD R37, R37, c[0x0][0x10], R0 ;  /* 0x000004002525ea24 */ /* 0x000fc800078e0200 */
[----:B------:R-:W-:-:S06]  /*6220*/  @!P6 IMAD.WIDE.U32 R36, R37, 0x8, R34 ;  /* 0x000000082524e825 */ /* 0x000fcc00078e0022 */
[----:B------:R-:W2:Y:S01]  /*6230*/  @!P6 LDG.E.64 R36, [R36.64] ;  /* 0x000000062424e981 */ /* 0x000ea2000c1e1b00 */
[----:B------:R-:W-:Y:S01]  /*6240*/  IADD3 R33, R32, 0x2, RZ ;  /* 0x0000000220217810 */ /* 0x000fe20007ffe0ff */
[----:B--2---:R-:W-:Y:S02]  /*6250*/  @!P6 FADD.FTZ R30, R30, R36 ;  /* 0x000000241e1ee221 */ /* 0x004fe40000010000 */
[----:B------:R-:W-:Y:S01]  /*6260*/  @!P6 FADD.FTZ R31, R31, R37 ;  /* 0x000000251f1fe221 */ /* 0x000fe20000010000 */
[----:B------:R-:W-:-:S04]  /*6270*/  ISETP.EQ.OR P6, PT, R33, R2, P0 ;  /* 0x000000022100720c */ /* 0x000fc800007c2670 */
[----:B------:R-:W-:-:S13]  /*6280*/  ISETP.EQ.OR P6, PT, R18, 0x2, P6 ;  /* 0x000000021200780c */ /* 0x000fda00037c2670 */
[----:B------:R-:W-:-:S04]  /*6290*/  @!P6 IMAD R33, R33, c[0x0][0x10], R0 ;  /* 0x000004002121ea24 */ /* 0x000fc800078e0200 */
[----:B------:R-:W-:-:S06]  /*62a0*/  @!P6 IMAD.WIDE.U32 R34, R33, 0x8, R34 ;  /* 0x000000082122e825 */ /* 0x000fcc00078e0022 */
[----:B------:R-:W2:Y:S02]  /*62b0*/  @!P6 LDG.E.64 R34, [R34.64] ;  /* 0x000000062222e981 */ /* 0x000ea4000c1e1b00 */
[----:B--2---:R-:W-:Y:S02]  /*62c0*/  @!P6 FADD.FTZ R30, R30, R34 ;  /* 0x000000221e1ee221 */ /* 0x004fe40000010000 */
[----:B------:R-:W-:-:S05]  /*62d0*/  @!P6 FADD.FTZ R31, R31, R35 ;  /* 0x000000231f1fe221 */ /* 0x000fca0000010000 */
.L_x_160:
[----:B------:R-:W-:Y:S04]  /*62e0*/  @!P0 STS.64 [0x50], R30 ;  /* 0x0000501eff008388 */ /* 0x000fe80000000a00 */
[----:B------:R-:W-:Y:S01]  /*62f0*/  BAR.SYNC.DEFER_BLOCKING 0x0 ;  /* 0x0000000000007b1d */ /* 0x000fe20000010000 */
[----:B------:R-:W-:Y:S02]  /*6300*/  ISETP.NE.AND P6, PT, RZ, UR9, PT ;  /* 0x00000009ff007c0c */ /* 0x000fe4000bfc5270 */
[----:B0-----:R-:W-:-:S02]  /*6310*/  PRMT R33, RZ, 0x5410, R6 ;  /* 0x00005410ff217816 */ /* 0x001fc40000000006 */
[--C-:B------:R-:W-:Y:S02]  /*6320*/  PRMT R37, RZ, 0x5410, R73.reuse ;  /* 0x00005410ff257816 */ /* 0x100fe40000000049 */
[----:B------:R-:W-:Y:S02]  /*6330*/  PRMT R34, RZ, 0x7610, R73 ;  /* 0x00007610ff227816 */ /* 0x000fe40000000049 */
[----:B------:R-:W-:Y:S01]  /*6340*/  PRMT R35, RZ, 0x7610, R7 ;  /* 0x00007610ff237816 */ /* 0x000fe20000000007 */
[----:B------:R-:W0:Y:S02]  /*6350*/  LDS.64 R30, [0x50] ;  /* 0x00005000ff1e7984 */ /* 0x000e240000000a00 */
[----:B0-----:R-:W-:Y:S01]  /*6360*/  FMUL.FTZ R32, R31, c[0x0][0x20c] ;  /* 0x000083001f207a20 */ /* 0x001fe20000410000 */
[----:B------:R-:W-:Y:S01]  /*6370*/  PRMT R31, RZ, 0x7610, R6 ;  /* 0x00007610ff1f7816 */ /* 0x000fe20000000006 */
[----:B------:R-:W-:Y:S01]  /*6380*/  FADD.FTZ R6, -R24, R33 ;  /* 0x0000002118067221 */ /* 0x000fe20000010100 */
[----:B------:R-:W-:Y:S01]  /*6390*/  PRMT R33, RZ, 0x5410, R7 ;  /* 0x00005410ff217816 */ /* 0x000fe20000000007 */
[----:B------:R-:W-:-:S02]  /*63a0*/  FMUL.FTZ R18, R30, c[0x0][0x20c] ;  /* 0x000083001e127a20 */ /* 0x000fc40000410000 */
        /* <DEDUP_REMOVED lines=22> */
.L_x_170:
[----:B------:R-:W-:Y:S01]  /*6510*/  ISETP.NE.AND P0, PT, R101, RZ, PT ;  /* 0x000000ff6500720c */ /* 0x000fe20003f05270 */
[----:B------:R-:W-:-:S12]  /*6520*/  BSSY B0, `(.L_x_171) ;  /* 0x0000012000007945 */ /* 0x000fd80003800000 */
[----:B------:R-:W-:Y:S05]  /*6530*/  @!P0 BRA `(.L_x_172) ;  /* 0x0000010000008947 */ /* 0x000fea0003800000 */
[----:B------:R-:W-:Y:S01]  /*6540*/  MOV R6, R20 ;  /* 0x0000001400067202 */ /* 0x000fe20000000f00 */
[----:B------:R-:W-:Y:S01]  /*6550*/  IMAD R31, R113, c[0x0][0x1d8], RZ ;  /* 0x00007600711f7a24 */ /* 0x000fe200078e02ff */
[----:B------:R-:W-:Y:S01]  /*6560*/  MOV R7, R23 ;  /* 0x0000001700077202 */ /* 0x000fe20000000f00 */
[----:B------:R-:W-:Y:S02]  /*6570*/  FFMA.FTZ R39, R18, R39, R32 ;  /* 0x0000002712277223 */ /* 0x000fe40000010020 */
[C---:B------:R-:W-:Y:S02]  /*6580*/  IMAD R31, R78.reuse, c[0x0][0x1dc], R31 ;  /* 0x000077004e1f7a24 */ /* 0x040fe400078e021f */
[----:B------:R-:W-:-:S04]  /*6590*/  IMAD.WIDE.U32 R6, R78, c[0x0][0x1d8], R6 ;  /* 0x000076004e067a25 */ /* 0x000fc800078e0006 */
[----:B------:R-:W-:Y:S01]  /*65a0*/  FFMA.FTZ R36, R18, R36, R32 ;  /* 0x0000002412247223 */ /* 0x000fe20000010020 */
[----:B------:R-:W-:Y:S02]  /*65b0*/  IADD3 R31, R7, R31, RZ ;  /* 0x0000001f071f7210 */ /* 0x000fe40007ffe0ff */
[----:B------:R-:W-:Y:S01]  /*65c0*/  LEA R30, P0, R6, c[0x0][0x160], 0x1 ;  /* 0x00005800061e7a11 */ /* 0x000fe200078008ff */
[----:B------:R-:W-:-:S03]  /*65d0*/  FFMA.FTZ R36, R34, R27, -R36 ;  /* 0x0000001b22247223 */ /* 0x000fc60000010824 */
[----:B------:R-:W-:Y:S01]  /*65e0*/  LEA.HI.X R31, R6, c[0x0][0x164], R31, 0x1, P0 ;  /* 0x00005900061f7a11 */ /* 0x000fe200000f0c1f */
[----:B------:R-:W-:-:S04]  /*65f0*/  FFMA.FTZ R6, R37, R26, -R39 ;  /* 0x0000001a25067223 */ /* 0x000fc80000010827 */
[-C--:B------:R-:W-:Y:S02]  /*6600*/  FMUL.FTZ R7, R6, R5.reuse ;  /* 0x0000000506077220 */ /* 0x080fe40000410000 */
[----:B------:R-:W-:-:S05]  /*6610*/  FMUL.FTZ R6, R36, R5 ;  /* 0x0000000524067220 */ /* 0x000fca0000410000 */
[----:B------:R-:W-:-:S05]  /*6620*/  F2FP.BF16.PACK_AB R7, R6, R7 ;  /* 0x000000070607723e */ /* 0x000fca00000010ff */
[----:B------:R0:W-:Y:S02]  /*6630*/  STG.E [R30.64], R7 ;  /* 0x000000071e007986 */ /* 0x0001e4000c101906 */
.L_x_172:
[----:B------:R-:W-:Y:S05]  /*6640*/  BSYNC B0 ;  /* 0x0000000000007941 */ /* 0x000fea0003800000 */
.L_x_171:
[----:B------:R-:W-:Y:S01]  /*6650*/  ISETP.NE.AND P0, PT, RZ, UR9, PT ;  /* 0x00000009ff007c0c */ /* 0x000fe2000bf05270 */
[C---:B------:R-:W-:Y:S01]  /*6660*/  FADD.FTZ R6, -R24.reuse, R33 ;  /* 0x0000002118067221 */ /* 0x040fe20000010100 */
[--C-:B------:R-:W-:Y:S01]  /*6670*/  PRMT R37, RZ, 0x5410, R72.reuse ;  /* 0x00005410ff257816 */ /* 0x100fe20000000048 */
[----:B0-----:R-:W-:Y:S01]  /*6680*/  FADD.FTZ R30, -R24, R35 ;  /* 0x00000023181e7221 */ /* 0x001fe20000010100 */
[----:B------:R-:W-:Y:S01]  /*6690*/  PRMT R72, RZ, 0x7610, R72 ;  /* 0x00007610ff487816 */ /* 0x000fe20000000048 */
[-C--:B------:R-:W-:Y:S01]  /*66a0*/  FMUL.FTZ R43, R6, R5.reuse ;  /* 0x00000005062b7220 */ /* 0x080fe20000410000 */
[--C-:B------:R-:W-:Y:S01]  /*66b0*/  PRMT R33, RZ, 0x5410, R8.reuse ;  /* 0x00005410ff217816 */ /* 0x100fe20000000008 */
[----:B------:R-:W-:Y:S01]  /*66c0*/  FMUL.FTZ R38, R30, R5 ;  /* 0x000000051e267220 */ /* 0x000fe20000410000 */
        /* <DEDUP_REMOVED lines=20> */
.L_x_173:
[----:B------:R-:W-:Y:S01]  /*6810*/  ISETP.NE.AND P0, PT, R100, RZ, PT ;  /* 0x000000ff6400720c */ /* 0x000fe20003f05270 */
[----:B------:R-:W-:-:S12]  /*6820*/  BSSY B0, `(.L_x_174) ;  /* 0x0000012000007945 */ /* 0x000fd80003800000 */
[----:B------:R-:W-:Y:S05]  /*6830*/  @!P0 BRA `(.L_x_175) ;  /* 0x0000010000008947 */ /* 0x000fea0003800000 */
[----:B------:R-:W-:Y:S01]  /*6840*/  MOV R6, R20 ;  /* 0x0000001400067202 */ /* 0x000fe20000000f00 */
[----:B------:R-:W-:Y:S01]  /*6850*/  IMAD R8, R112, c[0x0][0x1d8], RZ ;  /* 0x0000760070087a24 */ /* 0x000fe200078e02ff */
[----:B------:R-:W-:-:S03]  /*6860*/  MOV R7, R23 ;  /* 0x0000001700077202 */ /* 0x000fc60000000f00 */
[C---:B------:R-:W-:Y:S02]  /*6870*/  IMAD R31, R91.reuse, c[0x0][0x1dc], R8 ;  /* 0x000077005b1f7a24 */ /* 0x040fe400078e0208 */
[----:B------:R-:W-:-:S05]  /*6880*/  IMAD.WIDE.U32 R6, R91, c[0x0][0x1d8], R6 ;  /* 0x000076005b067a25 */ /* 0x000fca00078e0006 */
[----:B------:R-:W-:Y:S01]  /*6890*/  IADD3 R31, R7, R31, RZ ;  /* 0x0000001f071f7210 */ /* 0x000fe20007ffe0ff */
[----:B------:R-:W-:Y:S01]  /*68a0*/  FFMA.FTZ R7, R18, R38, R32 ;  /* 0x0000002612077223 */ /* 0x000fe20000010020 */
[----:B------:R-:W-:-:S03]  /*68b0*/  LEA R30, P0, R6, c[0x0][0x160], 0x1 ;  /* 0x00005800061e7a11 */ /* 0x000fc600078008ff */
[----:B------:R-:W-:Y:S01]  /*68c0*/  FFMA.FTZ R72, R72, R27, -R7 ;  /* 0x0000001b48487223 */ /* 0x000fe20000010807 */
[----:B------:R-:W-:Y:S01]  /*68d0*/  LEA.HI.X R31, R6, c[0x0][0x164], R31, 0x1, P0 ;  /* 0x00005900061f7a11 */ /* 0x000fe200000f0c1f */
[----:B------:R-:W-:-:S04]  /*68e0*/  FFMA.FTZ R6, R18, R43, R32 ;  /* 0x0000002b12067223 */ /* 0x000fc80000010020 */
[----:B------:R-:W-:-:S04]  /*68f0*/  FFMA.FTZ R6, R37, R26, -R6 ;  /* 0x0000001a25067223 */ /* 0x000fc80000010806 */
[-C--:B------:R-:W-:Y:S02]  /*6900*/  FMUL.FTZ R7, R6, R5.reuse ;  /* 0x0000000506077220 */ /* 0x080fe40000410000 */
[----:B------:R-:W-:-:S05]  /*6910*/  FMUL.FTZ R6, R72, R5 ;  /* 0x0000000548067220 */ /* 0x000fca0000410000 */
[----:B------:R-:W-:-:S05]  /*6920*/  F2FP.BF16.PACK_AB R7, R6, R7 ;  /* 0x000000070607723e */ /* 0x000fca00000010ff */
[----:B------:R0:W-:Y:S02]  /*6930*/  STG.E [R30.64], R7 ;  /* 0x000000071e007986 */ /* 0x0001e4000c101906 */
.L_x_175:
[----:B------:R-:W-:Y:S05]  /*6940*/  BSYNC B0 ;  /* 0x0000000000007941 */ /* 0x000fea0003800000 */
.L_x_174:
[----:B------:R-:W-:Y:S01]  /*6950*/  ISETP.NE.AND P0, PT, RZ, UR9, PT ;  /* 0x00000009ff007c0c */ /* 0x000fe2000bf05270 */
[C---:B------:R-:W-:Y:S01]  /*6960*/  FADD.FTZ R6, -R24.reuse, R33 ;  /* 0x0000002118067221 */ /* 0x040fe20000010100 */
[----:B------:R-:W-:Y:S01]  /*6970*/  PRMT R37, RZ, 0x5410, R71 ;  /* 0x00005410ff257816 */ /* 0x000fe20000000047 */
[----:B------:R-:W-:Y:S01]  /*6980*/  FADD.FTZ R8, -R24, R35 ;  /* 0x0000002318087221 */ /* 0x000fe20000010100 */
[----:B0-----:R-:W-:Y:S01]  /*6990*/  PRMT R30, RZ, 0x7610, R71 ;  /* 0x00007610ff1e7816 */ /* 0x001fe20000000047 */
        /* <DEDUP_REMOVED lines=23> */
.L_x_176:
        /* <DEDUP_REMOVED lines=19> */
.L_x_178:
[----:B------:R-:W-:Y:S05]  /*6c40*/  BSYNC B0 ;  /* 0x0000000000007941 */ /* 0x000fea0003800000 */
.L_x_177:
        /* <DEDUP_REMOVED lines=28> */
.L_x_179:
        /* <DEDUP_REMOVED lines=19> */
.L_x_181:
[----:B------:R-:W-:Y:S05]  /*6f40*/  BSYNC B0 ;  /* 0x0000000000007941 */ /* 0x000fea0003800000 */
.L_x_180:
[----:B------:R-:W-:Y:S01]  /*6f50*/  ISETP.NE.AND P0, PT, RZ, UR9, PT ;  /* 0x00000009ff007c0c */ /* 0x000fe2000bf05270 */
[C---:B------:R-:W-:Y:S01]  /*6f60*/  FADD.FTZ R6, -R24.reuse, R31 ;  /* 0x0000001f18067221 */ /* 0x040fe20000010100 */
[----:B------:R-:W-:Y:S01]  /*6f70*/  PRMT R31, RZ, 0x5410, R11 ;  /* 0x00005410ff1f7816 */ /* 0x000fe2000000000b */
[----:B0-----:R-:W-:Y:S01]  /*6f80*/  FADD.FTZ R8, -R24, R33 ;  /* 0x0000002118087221 */ /* 0x001fe20000010100 */
[--C-:B------:R-:W-:Y:S01]  /*6f90*/  PRMT R35, RZ, 0x5410, R69.reuse ;  /* 0x00005410ff237816 */ /* 0x100fe20000000045 */
[-C--:B------:R-:W-:Y:S01]  /*6fa0*/  FMUL.FTZ R41, R6, R5.reuse ;  /* 0x0000000506297220 */ /* 0x080fe20000410000 */
[----:B------:R-:W-:Y:S01]  /*6fb0*/  PRMT R10, RZ, 0x7610, R69 ;  /* 0x00007610ff0a7816 */ /* 0x000fe20000000045 */
        /* <DEDUP_REMOVED lines=21> */
.L_x_182:
        /* <DEDUP_REMOVED lines=19> */
.L_x_184:
[----:B------:R-:W-:Y:S05]  /*7240*/  BSYNC B0 ;  /* 0x0000000000007941 */ /* 0x000fea0003800000 */
.L_x_183:
        /* <DEDUP_REMOVED lines=28> */
.L_x_185:
        /* <DEDUP_REMOVED lines=19> */
.L_x_187:
[----:B------:R-:W-:Y:S05]  /*7540*/  BSYNC B0 ;  /* 0x0000000000007941 */ /* 0x000fea0003800000 */
.L_x_186:
[----:B------:R-:W-:Y:S01]  /*7550*/  ISETP.NE.AND P0, PT, RZ, UR9, PT ;  /* 0x00000009ff007c0c */ /* 0x000fe2000bf05270 */
[C---:B------:R-:W-:Y:S01]  /*7560*/  FADD.FTZ R6, -R24.reuse, R11 ;  /* 0x0000000b18067221 */ /* 0x040fe20000010100 */
[----:B------:R-:W-:Y:S01]  /*7570*/  PRMT R33, RZ, 0x5410, R67 ;  /* 0x00005410ff217816 */ /* 0x000fe20000000043 */
        /* <DEDUP_REMOVED lines=25> */
.L_x_188:
        /* <DEDUP_REMOVED lines=19> */
.L_x_190:
[----:B------:R-:W-:Y:S05]  /*7840*/  BSYNC B0 ;  /* 0x0000000000007941 */ /* 0x000fea0003800000 */
.L_x_189:
        /* <DEDUP_REMOVED lines=28> */
.L_x_191:
[----:B------:R-:W-:Y:S01]  /*7a10*/  BSSY B0, `(.L_x_192) ;  /* 0x0000012000007945 */ /* 0x000fe20003800000 */
        /* <DEDUP_REMOVED lines=17> */
.L_x_193:
[----:B------:R-:W-:Y:S05]  /*7b30*/  BSYNC B0 ;  /* 0x0000000000007941 */ /* 0x000fea0003800000 */
.L_x_192:
[C---:B------:R-:W-:Y:S01]  /*7b40*/  FADD.FTZ R6, -R24.reuse, R35 ;  /* 0x0000002318067221 */ /* 0x040fe20000010100 */
[----:B------:R-:W-:Y:S01]  /*7b50*/  PRMT R11, RZ, 0x5410, R65 ;  /* 0x00005410ff0b7816 */ /* 0x000fe20000000041 */
[----:B0-----:R-:W-:Y:S01]  /*7b60*/  FADD.FTZ R8, -R24, R37 ;  /* 0x0000002518087221 */ /* 0x001fe20000010100 */
[----:B------:R-:W-:Y:S01]  /*7b70*/  PRMT R10, RZ, 0x7610, R65 ;  /* 0x00007610ff0a7816 */ /* 0x000fe20000000041 */
[-C--:B------:R-:W-:Y:S01]  /*7b80*/  FMUL.FTZ R33, R6, R5.reuse ;  /* 0x0000000506217220 */ /* 0x080fe20000410000 */
[--C-:B------:R-:W-:Y:S01]  /*7b90*/  PRMT R35, RZ, 0x5410, R15.reuse ;  /* 0x00005410ff237816 */ /* 0x100fe2000000000f */
[----:B------:R-:W-:Y:S01]  /*7ba0*/  FMUL.FTZ R34, R8, R5 ;  /* 0x0000000508227220 */ /* 0x000fe20000410000 */
        /* <DEDUP_REMOVED lines=20> */
.L_x_194:
        /* <DEDUP_REMOVED lines=18> */
.L_x_196:
[----:B------:R-:W-:Y:S05]  /*7e10*/  BSYNC B0 ;  /* 0x0000000000007941 */ /* 0x000fea0003800000 */
.L_x_195:
[C---:B------:R-:W-:Y:S01]  /*7e20*/  FADD.FTZ R6, -R24.reuse, R35 ;  /* 0x0000002318067221 */ /* 0x040fe20000010100 */
[----:B------:R-:W-:Y:S01]  /*7e30*/  PRMT R11, RZ, 0x5410, R64 ;  /* 0x00005410ff0b7816 */ /* 0x000fe20000000040 */
[----:B0-----:R-:W-:Y:S01]  /*7e40*/  FADD.FTZ R8, -R24, R37 ;  /* 0x0000002518087221 */ /* 0x001fe20000010100 */
[--C-:B------:R-:W-:Y:S01]  /*7e50*/  PRMT R33, RZ, 0x5410, R16.reuse ;  /* 0x00005410ff217816 */ /* 0x100fe20000000010 */
[-C--:B------:R-:W-:Y:S01]  /*7e60*/  FMUL.FTZ R31, R6, R5.reuse ;  /* 0x00000005061f7220 */ /* 0x080fe20000410000 */
[----:B------:R-:W-:Y:S01]  /*7e70*/  PRMT R35, RZ, 0x7610, R16 ;  /* 0x00007610ff237816 */ /* 0x000fe20000000010 */
        /* <DEDUP_REMOVED lines=21> */
.L_x_197:
        /* <DEDUP_REMOVED lines=18> */
.L_x_199:
[----:B------:R-:W-:Y:S05]  /*80f0*/  BSYNC B0 ;  /* 0x0000000000007941 */ /* 0x000fea0003800000 */
.L_x_198:
        /* <DEDUP_REMOVED lines=27> */
.L_x_200:
        /* <DEDUP_REMOVED lines=18> */
.L_x_202:
[----:B------:R-:W-:Y:S05]  /*83d0*/  BSYNC B0 ;  /* 0x0000000000007941 */ /* 0x000fea0003800000 */
.L_x_201:
[----:B0-----:R-:W-:Y:S01]  /*83e0*/  SHF.R.U32.HI R7, RZ, 0x3, R3 ;  /* 0x00000003ff077819 */ /* 0x001fe20000011603 */
[C---:B------:R-:W-:Y:S01]  /*83f0*/  FADD.FTZ R6, -R24.reuse, R33 ;  /* 0x0000002118067221 */ /* 0x040fe20000010100 */
[----:B------:R-:W-:Y:S01]  /*8400*/  PRMT R11, RZ, 0x5410, R25 ;  /* 0x00005410ff0b7816 */ /* 0x000fe20000000019 */
[----:B------:R-:W-:Y:S01]  /*8410*/  FADD.FTZ R8, -R24, R35 ;  /* 0x0000002318087221 */ /* 0x000fe20000010100 */
[----:B------:R-:W-:Y:S01]  /*8420*/  PRMT R12, RZ, 0x7610, R25 ;  /* 0x00007610ff0c7816 */ /* 0x000fe20000000019 */
[----:B------:R-:W-:Y:S01]  /*8430*/  IMAD R10, R2, c[0x0][0x1fc], R7 ;  /* 0x00007f00020a7a24 */ /* 0x000fe200078e0207 */
[----:B------:R-:W-:Y:S01]  /*8440*/  PRMT R31, RZ, 0x5410, R61 ;  /* 0x00005410ff1f7816 */ /* 0x000fe2000000003d */
        /* <DEDUP_REMOVED lines=21> */
.L_x_203:
        /* <DEDUP_REMOVED lines=18> */
.L_x_205:
[----:B------:R-:W-:Y:S05]  /*86c0*/  BSYNC B0 ;  /* 0x0000000000007941 */ /* 0x000fea0003800000 */
.L_x_204:
[----:B------:R-:W-:Y:S01]  /*86d0*/  PRMT R61, RZ, 0x7610, R61 ;  /* 0x00007610ff3d7816 */ /* 0x000fe2000000003d */
[----:B------:R-:W-:Y:S01]  /*86e0*/  FADD.FTZ R6, -R24, R31 ;  /* 0x0000001f18067221 */ /* 0x000fe20000010100 */
[----:B------:R-:W-:Y:S02]  /*86f0*/  IADD3 R31, R10, 0x180, RZ ;  /* 0x000001800a1f7810 */ /* 0x000fe40007ffe0ff */
[----:B------:R-:W-:Y:S01]  /*8700*/  PRMT R11, RZ, 0x5410, R77 ;  /* 0x00005410ff0b7816 */ /* 0x000fe2000000004d */
[----:B0-----:R-:W-:Y:S01]  /*8710*/  FADD.FTZ R8, -R24, R61 ;  /* 0x0000003d18087221 */ /* 0x001fe20000010100 */
[----:B------:R-:W-:Y:S01]  /*8720*/  PRMT R12, RZ, 0x7610, R77 ;  /* 0x00007610ff0c7816 */ /* 0x000fe2000000004d */
[-C--:B------:R-:W-:Y:S01]  /*8730*/  FMUL.FTZ R25, R6, R5.reuse ;  /* 0x0000000506197220 */ /* 0x080fe20000410000 */
[----:B------:R-:W-:Y:S01]  /*8740*/  SHF.R.S32.HI R33, RZ, 0x1f, R31 ;  /* 0x0000001fff217819 */ /* 0x000fe2000001141f */
        /* <DEDUP_REMOVED lines=20> */
.L_x_206:
[----:B------:R-:W-:Y:S01]  /*8890*/  ISETP.GE.U32.AND P0, PT, R31, c[0x0][0x1e0], PT ;  /* 0x000078001f007a0c */ /* 0x000fe20003f06070 */
[----:B------:R-:W-:Y:S01]  /*88a0*/  BSSY B0, `(.L_x_207) ;  /* 0x0000016000007945 */ /* 0x000fe20003800000 */
[--C-:B------:R-:W-:Y:S02]  /*88b0*/  PRMT R13, RZ, 0x5410, R62.reuse ;  /* 0x00005410ff0d7816 */ /* 0x100fe4000000003e */
[----:B------:R-:W-:Y:S02]  /*88c0*/  ISETP.GE.AND.EX P0, PT, R33, c[0x0][0x1e4], PT, P0 ;  /* 0x0000790021007a0c */ /* 0x000fe40003f06300 */
[----:B------:R-:W-:Y:S02]  /*88d0*/  PRMT R15, RZ, 0x7610, R62 ;  /* 0x00007610ff0f7816 */ /* 0x000fe4000000003e */
[----:B------:R-:W-:-:S13]  /*88e0*/  ISETP.LT.U32.AND P0, PT, R3, 0x100, !P0 ;  /* 0x000001000300780c */ /* 0x000fda0004701070 */
        /* <DEDUP_REMOVED lines=17> */
.L_x_208:
[----:B------:R-:W-:Y:S05]  /*8a00*/  BSYNC B0 ;  /* 0x0000000000007941 */ /* 0x000fea0003800000 */
.L_x_207:
[----:B------:R-:W-:Y:S01]  /*8a10*/  FADD.FTZ R6, -R24, R13 ;  /* 0x0000000d18067221 */ /* 0x000fe20000010100 */
[----:B------:R-:W-:Y:S01]  /*8a20*/  IADD3 R31, R10, 0x1a0, RZ ;  /* 0x000001a00a1f7810 */ /* 0x000fe20007ffe0ff */
[----:B0-----:R-:W-:Y:S01]  /*8a30*/  FADD.FTZ R8, -R24, R15 ;  /* 0x0000000f18087221 */ /* 0x001fe20000010100 */
[--C-:B------:R-:W-:Y:S01]  /*8a40*/  PRMT R11, RZ, 0x5410, R76.reuse ;  /* 0x00005410ff0b7816 */ /* 0x100fe2000000004c */
[-C--:B------:R-:W-:Y:S01]  /*8a50*/  FMUL.FTZ R25, R6, R5.reuse ;  /* 0x0000000506197220 */ /* 0x080fe20000410000 */
[----:B------:R-:W-:Y:S01]  /*8a60*/  PRMT R76, RZ, 0x7610, R76 ;  /* 0x00007610ff4c7816 */ /* 0x000fe2000000004c */
[----:B------:R-:W-:Y:S01]  /*8a70*/  FMUL.FTZ R30, R8, R5 ;  /* 0x00000005081e7220 */ /* 0x000fe20000410000 */
[----:B------:R-:W-:Y:S01]  /*8a80*/  SHF.R.S32.HI R33, RZ, 0x1f, R31 ;  /* 0x0000001fff217819 */ /* 0x000fe2000001141f */
        /* <DEDUP_REMOVED lines=19> */
.L_x_209:
        /* <DEDUP_REMOVED lines=23> */
.L_x_211:
[----:B------:R-:W-:Y:S05]  /*8d30*/  BSYNC B0 ;  /* 0x0000000000007941 */ /* 0x000fea0003800000 */
.L_x_210:
        /* <DEDUP_REMOVED lines=27> */
.L_x_212:
[----:B------:R-:W-:Y:S01]  /*8ef0*/  ISETP.GE.U32.AND P0, PT, R30, c[0x0][0x1e0], PT ;  /* 0x000078001e007a0c */ /* 0x000fe20003f06070 */
[----:B------:R-:W-:Y:S01]  /*8f00*/  BSSY B0, `(.L_x_213) ;  /* 0x0000018000007945 */ /* 0x000fe20003800000 */
[--C-:B------:R-:W-:Y:S02]  /*8f10*/  PRMT R7, RZ, 0x5410, R60.reuse ;  /* 0x00005410ff077816 */ /* 0x100fe4000000003c */
[----:B------:R-:W-:Y:S02]  /*8f20*/  ISETP.GE.AND.EX P0, PT, R31, c[0x0][0x1e4], PT, P0 ;  /* 0x000079001f007a0c */ /* 0x000fe40003f06300 */
[----:B------:R-:W-:Y:S01]  /*8f30*/  PRMT R9, RZ, 0x7610, R60 ;  /* 0x00007610ff097816 */ /* 0x000fe2000000003c */
[----:B------:R-:W-:Y:S01]  /*8f40*/  FADD.FTZ R14, -R24, R7 ;  /* 0x00000007180e7221 */ /* 0x000fe20000010100 */
[----:B------:R-:W-:-:S03]  /*8f50*/  ISETP.LT.U32.AND P0, PT, R3, 0x100, !P0 ;  /* 0x000001000300780c */ /* 0x000fc60004701070 */
[----:B------:R-:W-:-:S10]  /*8f60*/  FADD.FTZ R24, -R24, R9 ;  /* 0x0000000918187221 */ /* 0x000fd40000010100 */
        /* <DEDUP_REMOVED lines=17> */
.L_x_214:
[----:B------:R-:W-:Y:S05]  /*9080*/  BSYNC B0 ;  /* 0x0000000000007941 */ /* 0x000fea0003800000 */
.L_x_213:
[----:B------:R-:W-:Y:S01]  /*9090*/  IADD3 R16, R10, 0x1e0, RZ ;  /* 0x000001e00a107810 */ /* 0x000fe20007ffe0ff */
[-C--:B------:R-:W-:Y:S01]  /*90a0*/  FMUL.FTZ R17, R14, R5.reuse ;  /* 0x000000050e117220 */ /* 0x080fe20000410000 */
[--C-:B------:R-:W-:Y:S01]  /*90b0*/  PRMT R11, RZ, 0x5410, R74.reuse ;  /* 0x00005410ff0b7816 */ /* 0x100fe2000000004a */
[----:B------:R-:W-:Y:S01]  /*90c0*/  FMUL.FTZ R24, R24, R5 ;  /* 0x0000000518187220 */ /* 0x000fe20000410000 */
[----:B------:R-:W-:Y:S02]  /*90d0*/  PRMT R74, RZ, 0x7610, R74 ;  /* 0x00007610ff4a7816 */ /* 0x000fe4000000004a */
[----:B------:R-:W-:Y:S01]  /*90e0*/  SHF.R.S32.HI R14, RZ, 0x1f, R16 ;  /* 0x0000001fff0e7819 */ /* 0x000fe20000011410 */
[----:B------:R-:W-:Y:S05]  /*90f0*/  @!P6 BRA `(.L_x_215) ;  /* 0x000001200000e947 */ /* 0x000fea0003800000 */
[----:B------:R-:W-:Y:S02]  /*9100*/  FFMA.FTZ R28, R17, R26, R28 ;  /* 0x0000001a111c7223 */ /* 0x000fe4000001001c */
[----:B------:R-:W-:Y:S02]  /*9110*/  FFMA.FTZ R29, R24, R27, R29 ;  /* 0x0000001b181d7223 */ /* 0x000fe4000001001d */
[----:B------:R-:W-:-:S02]  /*9120*/  FMUL.FTZ R6, R28, -1.4426950216293334961 ;  /* 0xbfb8aa3b1c067820 */ /* 0x000fc40000410000 */
        /* <DEDUP_REMOVED lines=15> */
.L_x_215:
[----:B------:R-:W-:Y:S01]  /*9220*/  ISETP.GE.U32.AND P0, PT, R16, c[0x0][0x1e0], PT ;  /* 0x0000780010007a0c */ /* 0x000fe20003f06070 */
[----:B------:R-:W-:Y:S03]  /*9230*/  BSSY B0, `(.L_x_216) ;  /* 0x0000014000007945 */ /* 0x000fe60003800000 */
[----:B------:R-:W-:-:S04]  /*9240*/  ISETP.GE.AND.EX P0, PT, R14, c[0x0][0x1e4], PT, P0 ;  /* 0x000079000e007a0c */ /* 0x000fc80003f06300 */
[----:B------:R-:W-:-:S13]  /*9250*/  ISETP.LT.U32.AND P0, PT, R3, 0x100, !P0 ;  /* 0x000001000300780c */ /* 0x000fda0004701070 */
[----:B------:R-:W-:Y:S05]  /*9260*/  @!P0 BRA `(.L_x_217) ;  /* 0x0000010000008947 */ /* 0x000fea0003800000 */
[----:B0-----:R-:W-:Y:S01]  /*9270*/  MOV R8, R20 ;  /* 0x0000001400087202 */ /* 0x001fe20000000f00 */
[----:B------:R-:W-:Y:S01]  /*9280*/  IMAD R7, R114, c[0x0][0x1d8], RZ ;  /* 0x0000760072077a24 */ /* 0x000fe200078e02ff */
[----:B------:R-:W-:-:S03]  /*9290*/  MOV R9, R23 ;  /* 0x0000001700097202 */ /* 0x000fc60000000f00 */
[C---:B------:R-:W-:Y:S02]  /*92a0*/  IMAD R7, R92.reuse, c[0x0][0x1dc], R7 ;  /* 0x000077005c077a24 */ /* 0x040fe400078e0207 */
[----:B------:R-:W-:-:S05]  /*92b0*/  IMAD.WIDE.U32 R8, R92, c[0x0][0x1d8], R8 ;  /* 0x000076005c087a25 */ /* 0x000fca00078e0008 */
[----:B------:R-:W-:Y:S02]  /*92c0*/  IADD3 R7, R9, R7, RZ ;  /* 0x0000000709077210 */ /* 0x000fe40007ffe0ff */
[----:B------:R-:W-:-:S04]  /*92d0*/  LEA R6, P0, R8, c[0x0][0x160], 0x1 ;  /* 0x0000580008067a11 */ /* 0x000fc800078008ff */
[----:B------:R-:W-:Y:S01]  /*92e0*/  LEA.HI.X R7, R8, c[0x0][0x164], R7, 0x1, P0 ;  /* 0x0000590008077a11 */ /* 0x000fe200000f0c07 */
[C-C-:B------:R-:W-:Y:S02]  /*92f0*/  FFMA.FTZ R8, R18.reuse, R17, R32.reuse ;  /* 0x0000001112087223 */ /* 0x140fe40000010020 */
[----:B------:R-:W-:Y:S02]  /*9300*/  FFMA.FTZ R18, R18, R24, R32 ;  /* 0x0000001812127223 */ /* 0x000fe40000010020 */
[----:B------:R-:W-:Y:S02]  /*9310*/  FFMA.FTZ R8, R11, R26, -R8 ;  /* 0x0000001a0b087223 */ /* 0x000fe40000010808 */
[----:B------:R-:W-:Y:S02]  /*9320*/  FFMA.FTZ R18, R74, R27, -R18 ;  /* 0x0000001b4a127223 */ /* 0x000fe40000010812 */
[-C--:B------:R-:W-:Y:S02]  /*9330*/  FMUL.FTZ R8, R8, R5.reuse ;  /* 0x0000000508087220 */ /* 0x080fe40000410000 */
[----:B------:R-:W-:-:S05]  /*9340*/  FMUL.FTZ R5, R18, R5 ;  /* 0x0000000512057220 */ /* 0x000fca0000410000 */
[----:B------:R-:W-:-:S05]  /*9350*/  F2FP.BF16.PACK_AB R5, R5, R8 ;  /* 0x000000080505723e */ /* 0x000fca00000010ff */
[----:B------:R0:W-:Y:S02]  /*9360*/  STG.E [R6.64], R5 ;  /* 0x0000000506007986 */ /* 0x0001e4000c101906 */
.L_x_217:
[----:B------:R-:W-:Y:S05]  /*9370*/  BSYNC B0 ;  /* 0x0000000000007941 */ /* 0x000fea0003800000 */
.L_x_216:
[----:B------:R-:W-:Y:S02]  /*9380*/  IADD3 R4, R4, c[0x0][0x10], RZ ;  /* 0x0000040004047a10 */ /* 0x000fe40007ffe0ff */
[----:B------:R-:W-:Y:S02]  /*9390*/  IADD3 R80, R80, 0x1, RZ ;  /* 0x0000000150507810 */ /* 0x000fe40007ffe0ff */
[----:B------:R-:W-:-:S13]  /*93a0*/  ISETP.GE.AND P0, PT, R4, UR4, PT ;  /* 0x0000000404007c0c */ /* 0x000fda000bf06270 */
[----:B------:R-:W-:Y:S01]  /*93b0*/  @P0 CALL.REL.NOINC `(.L_x_135) ;  /* 0x0000001000000944 */ /* 0x000fe20003c00000 */
[----:B------:R-:W-:Y:S05]  /*93c0*/  BRA `(.L_x_218) ;  /* 0xffff728000007947 */ /* 0x000fea000383ffff */
.L_x_135:
[----:B012---:R-:W-:Y:S01]  /*93d0*/  MOV R6, c[0x0][0xc] ;  /* 0x0000030000067a02 */ /* 0x007fe20000000f00 */
[----:B------:R-:W-:Y:S01]  /*93e0*/  HFMA2.MMA R27, -RZ, RZ, 0, 2.384185791015625e-07 ;  /* 0x00000004ff1b7435 */ /* 0x000fe200000001ff */
[----:B------:R-:W-:Y:S01]  /*93f0*/  ISETP.NE.AND P2, PT, R3, RZ, PT ;  /* 0x000000ff0300720c */ /* 0x000fe20003f45270 */
[----:B------:R-:W-:Y:S01]  /*9400*/  BSSY B0, `(.L_x_219) ;  /* 0x0000013000007945 */ /* 0x000fe20003800000 */
[----:B------:R-:W-:Y:S02]  /*9410*/  IADD3 R7, R6, -0x1, RZ ;  /* 0xffffffff06077810 */ /* 0x000fe40007ffe0ff */
[----:B------:R-:W-:Y:S02]  /*9420*/  MOV R4, c[0x0][0x10] ;  /* 0x0000040000047a02 */ /* 0x000fe40000000f00 */
[----:B------:R-:W-:Y:S02]  /*9430*/  ISETP.NE.AND P0, PT, R2, R7, PT ;  /* 0x000000070200720c */ /* 0x000fe40003f05270 */
[----:B------:R-:W-:-:S02]  /*9440*/  ISETP.NE.AND P1, PT, R6, 0x1, PT ;  /* 0x000000010600780c */ /* 0x000fc40003f25270 */
[C---:B------:R-:W-:Y:S02]  /*9450*/  SHF.L.U32 R2, R4.reuse, 0x1, RZ ;  /* 0x0000000104027819 */ /* 0x040fe400000006ff */
[----:B------:R-:W-:Y:S02]  /*9460*/  IADD3 R5, R4, -0x1, RZ ;  /* 0xffffffff04057810 */ /* 0x000fe40007ffe0ff */
[----:B------:R-:W-:Y:S02]  /*9470*/  SEL R2, R2, RZ, P1 ;  /* 0x000000ff02027207 */ /* 0x000fe40000800000 */
[----:B------:R-:W-:-:S03]  /*9480*/  ISETP.NE.OR P0, PT, R0, R5, P0 ;  /* 0x000000050000720c */ /* 0x000fc60000705670 */
[----:B------:R-:W-:Y:S01]  /*9490*/  IMAD.WIDE.U32 R4, R2, R27, c[0x0][0x1a8] ;  /* 0x00006a0002047625 */ /* 0x000fe200078e001b */
[----:B------:R-:W-:Y:S05]  /*94a0*/  @P2 BRA `(.L_x_220) ;  /* 0x0000008000002947 */ /* 0x000fea0003800000 */
[----:B------:R-:W-:Y:S06]  /*94b0*/  MEMBAR.ALL.GPU ;  /* 0x0000000000007992 */ /* 0x000fec000000a000 */
[----:B------:R-:W0:Y:S01]  /*94c0*/  S2R R0, SR_LANEID ;  /* 0x0000000000007919 */ /* 0x000e220000000000 */
[----:B------:R-:W-:Y:S01]  /*94d0*/  VOTEU.ANY UR4, UPT, PT ;  /* 0x0000000000047886 */ /* 0x000fe200038e0100 */
[----:B------:R-:W-:-:S00]  /*94e0*/  ERRBAR ;  /* 0x00000000000079ab */ /* 0x000fc00000000000 */
[----:B------:R-:W-:Y:S01]  /*94f0*/  UFLO.U32 UR5, UR4 ;  /* 0x00000004000572bd */ /* 0x000fe200080e0000 */
[----:B------:R-:W1:Y:S05]  /*9500*/  POPC R7, UR4 ;  /* 0x0000000400077d09 */ /* 0x000e6a0008000000 */
[----:B0-----:R-:W-:-:S13]  /*9510*/  ISETP.EQ.U32.AND P1, PT, R0, UR5, PT ;  /* 0x0000000500007c0c */ /* 0x001fda000bf22070 */
[----:B-1----:R0:W-:Y:S02]  /*9520*/  @P1 RED.E.ADD.S32.STRONG.GPU [R4.64], R7 ;  /* 0x000000070400198e */ /* 0x0021e4000c10e386 */
.L_x_220:
[----:B------:R-:W-:Y:S05]  /*9530*/  BSYNC B0 ;  /* 0x0000000000007941 */ /* 0x000fea0003800000 */
.L_x_219:
[----:B------:R-:W-:Y:S05]  /*9540*/  @P0 EXIT ;  /* 0x000000000000094d */ /* 0x000fea0003800000 */
[----:B------:R-:W-:Y:S05]  /*9550*/  @P2 BRA `(.L_x_221) ;  /* 0x0000008000002947 */ /* 0x000fea0003800000 */
[----:B------:R-:W-:-:S05]  /*9560*/  IMAD R0, R6, c[0x0][0x10], RZ ;  /* 0x0000040006007a24 */ /* 0x000fca00078e02ff */
[----:B------:R-:W-:-:S13]  /*9570*/  ISETP.NE.AND P0, PT, R0, -0x1, PT ;  /* 0xffffffff0000780c */ /* 0x000fda0003f05270 */
[----:B------:R-:W-:Y:S05]  /*9580*/  @!P0 BRA `(.L_x_221) ;  /* 0x0000005000008947 */ /* 0x000fea0003800000 */
.L_x_222:
[----:B0-----:R-:W2:Y:S01]  /*9590*/  LDG.E.STRONG.GPU R7, [R4.64] ;  /* 0x0000000604077981 */ /* 0x001ea2000c1ef900 */
[----:B------:R-:W-:Y:S01]  /*95a0*/  YIELD ;  /* 0x0000000000007946 */ /* 0x000fe20003800000 */
[----:B--2---:R-:W-:Y:S01]  /*95b0*/  ISETP.NE.AND P0, PT, R7, R0, PT ;  /* 0x000000000700720c */ /* 0x004fe20003f05270 */
[----:B------:R-:W-:-:S12]  /*95c0*/  CCTL.IVALL ;  /* 0x00000000ff00798f */ /* 0x000fd80002000000 */
[----:B------:R-:W-:Y:S05]  /*95d0*/  @P0 BRA `(.L_x_222) ;  /* 0xffffffb000000947 */ /* 0x000fea000383ffff */
.L_x_221:
[----:B------:R-:W-:Y:S02]  /*95e0*/  WARPSYNC 0xffffffff ;  /* 0xffffffff00007948 */ /* 0x000fe40003800000 */
[----:B------:R-:W-:Y:S01]  /*95f0*/  MOV R21, c[0x0][0x1dc] ;  /* 0x0000770000157a02 */ /* 0x000fe20000000f00 */
[----:B------:R-:W-:Y:S03]  /*9600*/  BAR.SYNC.DEFER_BLOCKING 0x0 ;  /* 0x0000000000007b1d */ /* 0x000fe60000010000 */
[----:B------:R-:W-:-:S04]  /*9610*/  LEA.HI R0, P0, R21, c[0x0][0x1d8], RZ, 0x1 ;  /* 0x0000760015007a11 */ /* 0x000fc800078108ff */
[----:B0-----:R-:W-:-:S04]  /*9620*/  IADD3.X R5, RZ, c[0x0][0x1dc], RZ, P0, !PT ;  /* 0x00007700ff057a10 */ /* 0x001fc800007fe4ff */
        /* <DEDUP_REMOVED lines=20> */
.L_x_223:
[----:B------:R-:W-:-:S04]  /*9770*/  LEA R8, P0, R3, c[0x0][0x1b8], 0x2 ;  /* 0x00006e0003087a11 */ /* 0x000fc800078010ff */
[----:B------:R-:W-:Y:S02]  /*9780*/  LEA.HI.X R9, R3, c[0x0][0x1bc], R20, 0x2, P0 ;  /* 0x00006f0003097a11 */ /* 0x000fe400000f1414 */
[-C--:B------:R-:W-:Y:S02]  /*9790*/  LEA R10, P0, R22, R8.reuse, 0x2 ;  /* 0x00000008160a7211 */ /* 0x080fe400078010ff */
[-C--:B------:R-:W-:Y:S01]  /*97a0*/  LEA R14, P1, R24, R8.reuse, 0x2 ;  /* 0x00000008180e7211 */ /* 0x080fe200078210ff */
[----:B0-----:R-:W2:Y:S01]  /*97b0*/  LDG.E R16, [R8.64] ;  /* 0x0000000608107981 */ /* 0x001ea2000c1e1900 */
        /* <DEDUP_REMOVED lines=18> */
.L_x_224:
        /* <DEDUP_REMOVED lines=10> */
.L_x_3335:


//--------------------- .text._Z35group_norm_nhwc_bwd_one_pass_kernelI11Bf16IOBf16WLi64ELi16ELi256EEv26Group_norm_nhwc_bwd_params --------------------------
	.section	.text._Z35group_norm_nhwc_bwd_one_pass_kernelI11Bf16IOBf16WLi64ELi16ELi256EEv26Group_norm_nhwc_bwd_params,"ax",@progbits
	.sectioninfo	@"SHI_REGISTERS=48"
	.align	128
        .global         _Z35group_norm_nhwc_bwd_one_pass_kernelI11Bf16IOBf16WLi64ELi16ELi256EEv26Group_norm_nhwc_bwd_params
        .type           _Z35group_norm_nhwc_bwd_one_pass_kernelI11Bf16IOBf16WLi64ELi16ELi256EEv26Group_norm_nhwc_bwd_params,@function
        .size           _Z35group_norm_nhwc_bwd_one_pass_kernelI11Bf16IOBf16WLi64ELi16ELi256EEv26Group_norm_nhwc_bwd_params,(.L_x_3336 - _Z35group_norm_nhwc_bwd_one_pass_kernelI11Bf16IOBf16WLi64ELi16ELi256EEv26Group_norm_nhwc_bwd_params)
        .other          _Z35group_norm_nhwc_bwd_one_pass_kernelI11Bf16IOBf16WLi64ELi16ELi256EEv26Group_norm_nhwc_bwd_params,@"STO_CUDA_ENTRY STV_DEFAULT"
_Z35group_norm_nhwc_bwd_one_pass_kernelI11Bf16IOBf16WLi64ELi16ELi256EEv26Group_norm_nhwc_bwd_params:
.text._Z35group_norm_nhwc_bwd_one_pass_kernelI11Bf16IOBf16WLi64ELi16ELi256EEv26Group_norm_nhwc_bwd_params:
        /* <DEDUP_REMOVED lines=19> */
[C---:B------:R-:W-:Y:S01]  /*0130*/  IMAD R0, R27.reuse, c[0x0][0x1fc], R0 ;  /* 0x00007f001b007a24 */ /* 0x040fe200078e0200 */
        /* <DEDUP_REMOVED lines=13> */
[----:B------:R-:W-:Y:S01]  /*0210*/  LOP3.LUT R4, R6, 0xe, RZ, 0xc0, !PT ;  /* 0x0000000e06047812 */ /* 0x000fe200078ec0ff */
[----:B------:R-:W-:Y:S01]  /*0220*/  UIADD3.X UR8, URZ, UR8, URZ, UP0, !UPT ;  /* 0x000000083f087290 */ /* 0x000fe200087fe43f */
[----:B------:R-:W-:Y:S01]  /*0230*/  IMAD R38, R27, c[0x0][0x10], R26 ;  /* 0x000004001b267a24 */ /* 0x000fe200078e021a */
[----:B------:R-:W-:Y:S01]  /*0240*/  USHF.R.S32.HI UR9, URZ, 0x1, UR9 ;  /* 0x000000013f097899 */ /* 0x000fe20008011409 */
[----:B------:R-:W-:Y:S01]  /*0250*/  ISETP.LT.U32.AND P1, PT, R39, 0x100, !P1 ;  /* 0x000001002700780c */ /* 0x000fe20004f21070 */
[----:B------:R-:W-:Y:S01]  /*0260*/  USHF.R.S64 UR10, UR10, 0x1, UR8 ;  /* 0x000000010a0a7899 */ /* 0x000fe20008001008 */
[----:B------:R-:W-:Y:S01]  /*0270*/  MOV R36, R26 ;  /* 0x0000001a00247202 */ /* 0x000fe20000000f00 */
[----:B------:R-:W-:Y:S01]  /*0280*/  USHF.R.S32.HI UR8, URZ, 0x1, UR8 ;  /* 0x000000013f087899 */ /* 0x000fe20008011408 */
[----:B------:R-:W-:Y:S01]  /*0290*/  SHF.R.S32.HI R5, RZ, 0x5, R5 ;  /* 0x00000005ff057819 */ /* 0x000fe20000011405 */
[----:B------:R-:W-:Y:S01]  /*02a0*/  USHF.L.U64.HI UR9, UR11, 0x2, UR9 ;  /* 0x000000020b097899 */ /* 0x000fe20008010209 */
[----:B------:R-:W-:Y:S01]  /*02b0*/  SHF.R.S32.HI R6, RZ, 0x1f, R3 ;  /* 0x0000001fff067819 */ /* 0x000fe20000011403 */
[----:B------:R-:W-:-:S02]  /*02c0*/  USHF.L.U64.HI UR8, UR10, 0x2, UR8 ;  /* 0x000000020a087899 */ /* 0x000fc40008010208 */
[----:B0-----:R-:W-:Y:S02]  /*02d0*/  ULDC.U8 UR16, c[0x0][0x1f4] ;  /* 0x00007d0000107ab9 */ /* 0x001fe40000000000 */
.L_x_252:
[----:B------:R-:W-:-:S04]  /*02e0*/  IABS R13, c[0x0][0x1f0] ;  /* 0x00007c00000d7a13 */ /* 0x000fc80000000000 */
[----:B0-----:R-:W0:Y:S08]  /*02f0*/  I2F.RP R10, R13 ;  /* 0x0000000d000a7306 */ /* 0x001e300000209400 */
[----:B0-----:R-:W0:Y:S02]  /*0300*/  MUFU.RCP R10, R10 ;  /* 0x0000000a000a7308 */ /* 0x001e240000001000 */
[----:B0-----:R-:W-:-:S06]  /*0310*/  IADD3 R8, R10, 0xffffffe, RZ ;  /* 0x0ffffffe0a087810 */ /* 0x001fcc0007ffe0ff */
[----:B------:R0:W1:Y:S02]  /*0320*/  F2I.FTZ.U32.TRUNC.NTZ R9, R8 ;  /* 0x0000000800097305 */ /* 0x000064000021f000 */
[----:B0-----:R-:W-:Y:S02]  /*0330*/  MOV R8, RZ ;  /* 0x000000ff00087202 */ /* 0x001fe40000000f00 */
[----:B-1----:R-:W-:-:S05]  /*0340*/  IADD3 R12, RZ, -R9, RZ ;  /* 0x80000009ff0c7210 */ /* 0x002fca0007ffe0ff */
[----:B------:R-:W-:Y:S01]  /*0350*/  IMAD R11, R12, R13, RZ ;  /* 0x0000000d0c0b7224 */ /* 0x000fe200078e02ff */
[----:B------:R-:W-:-:S03]  /*0360*/  IABS R12, R36 ;  /* 0x00000024000c7213 */ /* 0x000fc60000000000 */
[----:B------:R-:W-:Y:S01]  /*0370*/  IMAD.HI.U32 R9, R9, R11, R8 ;  /* 0x0000000b09097227 */ /* 0x000fe200078e0008 */
[----:B------:R-:W-:-:S05]  /*0380*/  MOV R11, 0x8 ;  /* 0x00000008000b7802 */ /* 0x000fca0000000f00 */
[----:B------:R-:W-:-:S04]  /*0390*/  IMAD.WIDE R10, R36, R11, c[0x0][0x198] ;  /* 0x00006600240a7625 */ /* 0x000fc800078e020b */
[----:B------:R-:W-:Y:S02]  /*03a0*/  IMAD.HI.U32 R9, R9, R12, RZ ;  /* 0x0000000c09097227 */ /* 0x000fe400078e00ff */
[----:B------:R-:W2:Y:S03]  /*03b0*/  LDG.E.64 R10, [R10.64] ;  /* 0x0000000c0a0a7981 */ /* 0x000ea6000c1e1b00 */
[----:B------:R-:W-:-:S05]  /*03c0*/  IADD3 R8, -R9, RZ, RZ ;  /* 0x000000ff09087210 */ /* 0x000fca0007ffe1ff */
[----:B------:R-:W-:-:S05]  /*03d0*/  IMAD R8, R13, R8, R12 ;  /* 0x000000080d087224 */ /* 0x000fca00078e020c */
[----:B------:R-:W-:Y:S02]  /*03e0*/  ISETP.GT.U32.AND P2, PT, R13, R8, PT ;  /* 0x000000080d00720c */ /* 0x000fe40003f44070 */
[----:B------:R-:W-:-:S11]  /*03f0*/  LOP3.LUT R12, R36, c[0x0][0x1f0], RZ, 0x3c, !PT ;  /* 0x00007c00240c7a12 */ /* 0x000fd600078e3cff */
[----:B------:R-:W-:-:S04]  /*0400*/  @!P2 IADD3 R8, R8, -R13, RZ ;  /* 0x8000000d0808a210 */ /* 0x000fc80007ffe0ff */
[----:B------:R-:W-:Y:S02]  /*0410*/  ISETP.GE.U32.AND P0, PT, R8, R13, PT ;  /* 0x0000000d0800720c */ /* 0x000fe40003f06070 */
[----:B------:R-:W-:Y:S02]  /*0420*/  ISETP.GE.AND P4, PT, R12, RZ, PT ;  /* 0x000000ff0c00720c */ /* 0x000fe40003f86270 */
[----:B------:R-:W-:Y:S02]  /*0430*/  ISETP.GE.AND P3, PT, R36, RZ, PT ;  /* 0x000000ff2400720c */ /* 0x000fe40003f66270 */
[----:B------:R-:W-:Y:S02]  /*0440*/  @!P2 IADD3 R9, R9, 0x1, RZ ;  /* 0x000000010909a810 */ /* 0x000fe40007ffe0ff */
[----:B------:R-:W-:Y:S02]  /*0450*/  ISETP.GT.U32.AND P2, PT, R13, R8, PT ;  /* 0x000000080d00720c */ /* 0x000fe40003f44070 */
[----:B------:R-:W-:-:S02]  /*0460*/  SHF.R.U32.HI R12, RZ, 0x3, R39 ;  /* 0x00000003ff0c7819 */ /* 0x000fc40000011627 */
[----:B------:R-:W-:Y:S02]  /*0470*/  IADD3 R13, R8, -R13, RZ ;  /* 0x8000000d080d7210 */ /* 0x000fe40007ffe0ff */
[----:B------:R-:W-:Y:S02]  /*0480*/  @P0 IADD3 R9, R9, 0x1, RZ ;  /* 0x0000000109090810 */ /* 0x000fe40007ffe0ff */
[----:B------:R-:W-:Y:S01]  /*0490*/  SEL R8, R13, R8, !P2 ;  /* 0x000000080d087207 */ /* 0x000fe20005000000 */
[----:B------:R-:W-:Y:S01]  /*04a0*/  IMAD R13, R27, c[0x0][0x1fc], R12 ;  /* 0x00007f001b0d7a24 */ /* 0x000fe200078e020c */
[----:B------:R-:W-:Y:S02]  /*04b0*/  MOV R12, R9 ;  /* 0x00000009000c7202 */ /* 0x000fe40000000f00 */
[----:B------:R-:W-:Y:S02]  /*04c0*/  ISETP.NE.AND P0, PT, RZ, c[0x0][0x1f0], PT ;  /* 0x00007c00ff007a0c */ /* 0x000fe40003f05270 */
[----:B------:R-:W-:-:S02]  /*04d0*/  LOP3.LUT R9, RZ, c[0x0][0x1f0], RZ, 0x33, !PT ;  /* 0x00007c00ff097a12 */ /* 0x000fc400078e33ff */
[----:B------:R-:W-:Y:S02]  /*04e0*/  @!P4 IADD3 R12, -R12, RZ, RZ ;  /* 0x000000ff0c0cc210 */ /* 0x000fe40007ffe1ff */
[----:B------:R-:W-:Y:S02]  /*04f0*/  @!P3 IADD3 R8, -R8, RZ, RZ ;  /* 0x000000ff0808b210 */ /* 0x000fe40007ffe1ff */
[----:B------:R-:W-:Y:S02]  /*0500*/  IADD3 R13, R13, 0x20, RZ ;  /* 0x000000200d0d7810 */ /* 0x000fe40007ffe0ff */
[C---:B------:R-:W-:Y:S02]  /*0510*/  SEL R43, R9.reuse, R12, !P0 ;  /* 0x0000000c092b7207 */ /* 0x040fe40004000000 */
[----:B------:R-:W-:Y:S02]  /*0520*/  SEL R40, R9, R8, !P0 ;  /* 0x0000000809287207 */ /* 0x000fe40004000000 */
[----:B------:R-:W-:-:S02]  /*0530*/  ISETP.GE.U32.AND P0, PT, R13, c[0x0][0x1e0], PT ;  /* 0x000078000d007a0c */ /* 0x000fc40003f06070 */
[----:B------:R-:W-:Y:S02]  /*0540*/  SHF.R.S32.HI R13, RZ, 0x1f, R13 ;  /* 0x0000001fff0d7819 */ /* 0x000fe4000001140d */
[----:B------:R-:W-:Y:S02]  /*0550*/  SHF.R.S32.HI R12, RZ, 0x1f, R43 ;  /* 0x0000001fff0c7819 */ /* 0x000fe4000001142b */
[----:B------:R-:W-:Y:S02]  /*0560*/  LEA R8, R40, R4, 0x4 ;  /* 0x0000000428087211 */ /* 0x000fe400078e20ff */
[----:B------:R-:W-:Y:S01]  /*0570*/  ISETP.GE.AND.EX P0, PT, R13, c[0x0][0x1e4], PT, P0 ;  /* 0x000079000d007a0c */ /* 0x000fe20003f06300 */
[----:B------:R-:W-:Y:S01]  /*0580*/  IMAD R12, R12, c[0x0][0x1e8], RZ ;  /* 0x00007a000c0c7a24 */ /* 0x000fe200078e02ff */
[----:B------:R-:W-:Y:S02]  /*0590*/  SHF.R.S32.HI R9, RZ, 0x1f, R8 ;  /* 0x0000001fff097819 */ /* 0x000fe40000011408 */
[----:B------:R-:W-:Y:S01]  /*05a0*/  ISETP.LT.U32.AND P0, PT, R39, 0x100, !P0 ;  /* 0x000001002700780c */ /* 0x000fe20004701070 */
[----:B------:R-:W-:-:S02]  /*05b0*/  IMAD R45, R43, c[0x0][0x1ec], R12 ;  /* 0x00007b002b2d7a24 */ /* 0x000fc400078e020c */
[----:B------:R-:W-:-:S04]  /*05c0*/  IMAD.WIDE.U32 R42, R43, c[0x0][0x1e8], R8 ;  /* 0x00007a002b2a7a25 */ /* 0x000fc800078e0008 */
[----:B------:R-:W-:Y:S01]  /*05d0*/  @P1 IMAD R13, R2, c[0x0][0x1d8], RZ ;  /* 0x00007600020d1a24 */ /* 0x000fe200078e02ff */
[----:B------:R-:W-:Y:S02]  /*05e0*/  IADD3 R45, R43, R45, RZ ;  /* 0x0000002d2b2d7210 */ /* 0x000fe40007ffe0ff */
[----:B------:R-:W-:Y:S01]  /*05f0*/  @P1 MOV R44, R42 ;  /* 0x0000002a002c1202 */ /* 0x000fe20000000f00 */
[----:B------:R-:W-:Y:S02]  /*0600*/  @P1 IMAD R13, R0, c[0x0][0x1dc], R13 ;  /* 0x00007700000d1a24 */ /* 0x000fe400078e020d */
[----:B------:R-:W-:Y:S02]  /*0610*/  @P0 IMAD R12, R6, c[0x0][0x1d8], RZ ;  /* 0x00007600060c0a24 */ /* 0x000fe400078e02ff */
[----:B------:R-:W-:-:S04]  /*0620*/  @P1 IMAD.WIDE.U32 R14, R0, c[0x0][0x1d8], R44 ;  /* 0x00007600000e1a25 */ /* 0x000fc800078e002c */
[----:B------:R-:W-:Y:S01]  /*0630*/  @P0 IMAD R19, R3, c[0x0][0x1dc], R12 ;  /* 0x0000770003130a24 */ /* 0x000fe200078e020c */
[----:B------:R-:W-:Y:S02]  /*0640*/  @P1 IADD3 R17, R15, R13, RZ ;  /* 0x0000000d0f111210 */ /* 0x000fe40007ffe0ff */
[----:B------:R-:W-:Y:S02]  /*0650*/  @P0 MOV R12, R42 ;  /* 0x0000002a000c0202 */ /* 0x000fe40000000f00 */
[----:B------:R-:W-:Y:S02]  /*0660*/  @P0 MOV R13, R45 ;  /* 0x0000002d000d0202 */ /* 0x000fe40000000f00 */
[----:B------:R-:W-:-:S03]  /*0670*/  @P1 SHF.L.U32 R16, R14, 0x1, RZ ;  /* 0x000000010e101819 */ /* 0x000fc600000006ff */
[----:B------:R-:W-:Y:S01]  /*0680*/  @P0 IMAD.WIDE.U32 R12, R3, c[0x0][0x1d8], R12 ;  /* 0x00007600030c0a25 */ /* 0x000fe200078e000c */
[----:B------:R-:W-:Y:S02]  /*0690*/  @P1 SHF.L.U64.HI R17, R14, 0x1, R17 ;  /* 0x000000010e111819 */ /* 0x000fe40000010211 */
[C---:B------:R-:W-:Y:S02]  /*06a0*/  @P1 IADD3 R18, P2, R16.reuse, c[0x0][0x180], RZ ;  /* 0x0000600010121a10 */ /* 0x040fe40007f5e0ff */
[----:B------:R-:W-:Y:S02]  /*06b0*/  @P0 IADD3 R15, R13, R19, RZ ;  /* 0x000000130d0f0210 */ /* 0x000fe40007ffe0ff */
[----:B------:R-:W-:Y:S02]  /*06c0*/  @P1 IADD3.X R19, R17, c[0x0][0x184], RZ, P2, !PT ;  /* 0x0000610011131a10 */ /* 0x000fe400017fe4ff */
[----:B------:R-:W-:Y:S01]  /*06d0*/  @P1 IADD3 R16, P2, R16, c[0x0][0x178], RZ ;  /* 0x00005e0010101a10 */ /* 0x000fe20007f5e0ff */
[----:B------:R-:W-:-:S03]  /*06e0*/  CS2R R32, SRZ ;  /* 0x0000000000207805 */ /* 0x000fc6000001ff00 */
[----:B------:R-:W-:-:S05]  /*06f0*/  @P1 IADD3.X R17, R17, c[0x0][0x17c], RZ, P2, !PT ;  /* 0x00005f0011111a10 */ /* 0x000fca00017fe4ff */
[----:B------:R0:W5:Y:S01]  /*0700*/  @P1 LDG.E R33, [R16.64] ;  /* 0x0000000c10211981 */ /* 0x000162000c1e1900 */
[----:B------:R-:W-:Y:S01]  /*0710*/  CS2R R34, SRZ ;  /* 0x0000000000227805 */ /* 0x000fe2000001ff00 */
[C---:B------:R-:W-:Y:S02]  /*0720*/  @P0 SHF.L.U32 R13, R12.reuse, 0x1, RZ ;  /* 0x000000010c0d0819 */ /* 0x040fe400000006ff */
[----:B------:R-:W-:Y:S02]  /*0730*/  @P0 SHF.L.U64.HI R20, R12, 0x1, R15 ;  /* 0x000000010c140819 */ /* 0x000fe4000001020f */
[C---:B------:R-:W-:Y:S01]  /*0740*/  @P0 IADD3 R14, P3, R13.reuse, c[0x0][0x180], RZ ;  /* 0x000060000d0e0a10 */ /* 0x040fe20007f7e0ff */
[----:B------:R1:W5:Y:S01]  /*0750*/  @P1 LDG.E R34, [R18.64] ;  /* 0x0000000c12221981 */ /* 0x000362000c1e1900 */
[----:B------:R-:W-:Y:S02]  /*0760*/  @P0 IADD3 R12, P4, R13, c[0x0][0x178], RZ ;  /* 0x00005e000d0c0a10 */ /* 0x000fe40007f9e0ff */
[----:B------:R-:W-:-:S02]  /*0770*/  @P0 IADD3.X R15, R20, c[0x0][0x184], RZ, P3, !PT ;  /* 0x00006100140f0a10 */ /* 0x000fc40001ffe4ff */
[----:B------:R-:W-:-:S03]  /*0780*/  @P0 IADD3.X R13, R20, c[0x0][0x17c], RZ, P4, !PT ;  /* 0x00005f00140d0a10 */ /* 0x000fc600027fe4ff */
[----:B------:R0:W5:Y:S04]  /*0790*/  @P0 LDG.E R35, [R14.64] ;  /* 0x0000000c0e230981 */ /* 0x000168000c1e1900 */
[----:B------:R0:W5:Y:S01]  /*07a0*/  @P0 LDG.E R32, [R12.64] ;  /* 0x0000000c0c200981 */ /* 0x000162000c1e1900 */
[----:B------:R-:W-:Y:S01]  /*07b0*/  UMOV UR14, 0x3f800000 ;  /* 0x3f800000000e7882 */ /* 0x000fe20000000000 */
[----:B------:R-:W-:Y:S01]  /*07c0*/  BSSY B0, `(.L_x_226) ;  /* 0x000001e000007945 */ /* 0x000fe20003800000 */
[----:B------:R-:W-:Y:S01]  /*07d0*/  CS2R R30, SRZ ;  /* 0x00000000001e7805 */ /* 0x000fe2000001ff00 */
[----:B------:R-:W-:Y:S01]  /*07e0*/  CS2R R28, SRZ ;  /* 0x00000000001c7805 */ /* 0x000fe2000001ff00 */
        /* <DEDUP_REMOVED lines=10> */
[----:B-1----:R-:W-:-:S12]  /*0890*/  @UP0 UMOV UR14, UR4 ;  /* 0x00000004000e0c82 */ /* 0x002fd80008000000 */
[----:B------:R-:W-:Y:S05]  /*08a0*/  @P0 BRA `(.L_x_227) ;  /* 0x000000f000000947 */ /* 0x000fea0003800000 */
[----:B0-----:R-:W-:Y:S02]  /*08b0*/  ISETP.NE.AND P0, PT, RZ, UR16, PT ;  /* 0x00000010ff007c0c */ /* 0x001fe4000bf05270 */
[C---:B------:R-:W-:Y:S02]  /*08c0*/  SHF.L.U32 R11, R8.reuse, 0x1, RZ ;  /* 0x00000001080b7819 */ /* 0x040fe400000006ff */
[----:B------:R-:W-:Y:S02]  /*08d0*/  SHF.L.U64.HI R9, R8, 0x1, R9 ;  /* 0x0000000108097819 */ /* 0x000fe40000010209 */
[----:B------:R-:W-:-:S07]  /*08e0*/  IADD3 R10, P2, R11, c[0x0][0x188], RZ ;  /* 0x000062000b0a7a10 */ /* 0x000fce0007f5e0ff */
[----:B------:R-:W-:Y:S02]  /*08f0*/  @P0 IADD3 R8, P3, R11, c[0x0][0x190], RZ ;  /* 0x000064000b080a10 */ /* 0x000fe40007f7e0ff */
[C---:B------:R-:W-:Y:S02]  /*0900*/  IADD3.X R11, R9.reuse, c[0x0][0x18c], RZ, P2, !PT ;  /* 0x00006300090b7a10 */ /* 0x040fe400017fe4ff */
[----:B------:R-:W-:-:S03]  /*0910*/  @P0 IADD3.X R9, R9, c[0x0][0x194], RZ, P3, !PT ;  /* 0x0000650009090a10 */ /* 0x000fc60001ffe4ff */
[----:B------:R-:W2:Y:S04]  /*0920*/  LDG.E.U16 R31, [R10.64] ;  /* 0x0000000c0a1f7981 */ /* 0x000ea8000c1e1500 */
[----:B------:R-:W3:Y:S04]  /*0930*/  @P0 LDG.E.U16 R13, [R8.64] ;  /* 0x0000000c080d0981 */ /* 0x000ee8000c1e1500 */
[----:B------:R-:W4:Y:S04]  /*0940*/  @P0 LDG.E.U16 R12, [R8.64+0x2] ;  /* 0x0000020c080c0981 */ /* 0x000f28000c1e1500 */
[----:B------:R-:W4:Y:S01]  /*0950*/  LDG.E.U16 R28, [R10.64+0x2] ;  /* 0x0000020c0a1c7981 */ /* 0x000f22000c1e1500 */
[----:B--2---:R-:W-:-:S02]  /*0960*/  PRMT R31, RZ, 0x5410, R31 ;  /* 0x00005410ff1f7816 */ /* 0x004fc4000000001f */
[----:B---3--:R-:W-:Y:S02]  /*0970*/  @P0 PRMT R30, RZ, 0x5410, R13 ;  /* 0x00005410ff1e0816 */ /* 0x008fe4000000000d */
[----:B----4-:R-:W-:Y:S02]  /*0980*/  @P0 PRMT R29, RZ, 0x5410, R12 ;  /* 0x00005410ff1d0816 */ /* 0x010fe4000000000c */
[----:B------:R-:W-:Y:S02]  /*0990*/  PRMT R28, RZ, 0x5410, R28 ;  /* 0x00005410ff1c7816 */ /* 0x000fe4000000001c */
.L_x_227:
[----:B0-----:R-:W-:Y:S05]  /*09a0*/  BSYNC B0 ;  /* 0x0000000000007941 */ /* 0x001fea0003800000 */
.L_x_226:
        /* <DEDUP_REMOVED lines=33> */
.L_x_228:
        /* <DEDUP_REMOVED lines=26> */
.L_x_229:
[----:B------:R-:W-:Y:S01]  /*0d60*/  FFMA.FTZ R19, R8, R17, R16 ;  /* 0x0000001108137223 */ /* 0x000fe20000010010 */
[C---:B------:R-:W-:Y:S01]  /*0d70*/  ISETP.GT.AND P0, PT, R7.reuse, 0x1e, PT ;  /* 0x0000001e0700780c */ /* 0x040fe20003f04270 */
        /* <DEDUP_REMOVED lines=13> */
[----:B------:R-:W0:Y:S04]  /*0e50*/  SHFL.DOWN PT, R17, R24, 0x1, 0x1f ;  /* 0x08201f0018117f89 */ /* 0x000e2800000e0000 */
[----:B------:R-:W1:Y:S01]  /*0e60*/  SHFL.DOWN PT, R16, R25, 0x1, 0x1f ;  /* 0x08201f0019107f89 */ /* 0x000e6200000e0000 */
        /* <DEDUP_REMOVED lines=21> */
[----:B------:R-:W-:Y:S02]  /*0fc0*/  FADD.FTZ R17, RZ, R12 ;  /* 0x0000000cff117221 */ /* 0x000fe40000010000 */
[----:B-1----:R-:W-:Y:S02]  /*0fd0*/  @!P0 FADD.FTZ R25, R25, R16 ;  /* 0x0000001019198221 */ /* 0x002fe40000010000 */
[----:B------:R-:W-:Y:S02]  /*0fe0*/  FFMA.FTZ R16, R8, R13, RZ ;  /* 0x0000000d08107223 */ /* 0x000fe400000100ff */
[----:B------:R-:W-:Y:S02]  /*0ff0*/  FADD.FTZ R12, RZ, R13 ;  /* 0x0000000dff0c7221 */ /* 0x000fe40000010000 */
[----:B------:R-:W-:Y:S02]  /*1000*/  FFMA.FTZ R8, R15, R10, R9 ;  /* 0x0000000a0f087223 */ /* 0x000fe40000010009 */
[----:B------:R-:W-:-:S02]  /*1010*/  FFMA.FTZ R9, R14, R11, R16 ;  /* 0x0000000b0e097223 */ /* 0x000fc40000010010 */
[----:B------:R-:W-:Y:S02]  /*1020*/  FADD.FTZ R10, R17, R10 ;  /* 0x0000000a110a7221 */ /* 0x000fe40000010000 */
[----:B------:R-:W-:-:S05]  /*1030*/  FADD.FTZ R11, R12, R11 ;  /* 0x0000000b0c0b7221 */ /* 0x000fca0000010000 */
        /* <DEDUP_REMOVED lines=22> */
.L_x_231:
[----:B------:R-:W-:Y:S05]  /*11a0*/  BSYNC B0 ;  /* 0x0000000000007941 */ /* 0x000fea0003800000 */
.L_x_230:
        /* <DEDUP_REMOVED lines=158> */
.L_x_233:
[----:B------:R-:W-:Y:S05]  /*1b90*/  BSYNC B0 ;  /* 0x0000000000007941 */ /* 0x000fea0003800000 */
.L_x_232:
        /* <DEDUP_REMOVED lines=21> */
.L_x_235:
[----:B------:R-:W-:Y:S05]  /*1cf0*/  BSYNC B0 ;  /* 0x0000000000007941 */ /* 0x000fea0003800000 */
.L_x_234:
        /* <DEDUP_REMOVED lines=27> */
.L_x_238:
[----:B------:R-:W2:Y:S01]  /*1eb0*/  LDG.E.STRONG.GPU R10, [R8.64] ;  /* 0x0000000c080a7981 */ /* 0x000ea2000c1ef900 */
[----:B------:R-:W-:Y:S01]  /*1ec0*/  YIELD ;  /* 0x0000000000007946 */ /* 0x000fe20003800000 */
[----:B--2---:R-:W-:Y:S01]  /*1ed0*/  ISETP.NE.AND P0, PT, R10, R13, PT ;  /* 0x0000000d0a00720c */ /* 0x004fe20003f05270 */
[----:B------:R-:W-:-:S12]  /*1ee0*/  CCTL.IVALL ;  /* 0x00000000ff00798f */ /* 0x000fd80002000000 */
[----:B------:R-:W-:Y:S05]  /*1ef0*/  @P0 BRA `(.L_x_238) ;  /* 0xffffffb000000947 */ /* 0x000fea000383ffff */
.L_x_237:
        /* <DEDUP_REMOVED lines=17> */
.L_x_242:
        /* <DEDUP_REMOVED lines=116> */
.L_x_241:
        /* <DEDUP_REMOVED lines=62> */
.L_x_243:
[----:B------:R-:W-:-:S13]  /*2b30*/  ISETP.NE.OR P0, PT, RZ, UR4, P0 ;  /* 0x00000004ff007c0c */ /* 0x000fda0008705670 */
[----:B------:R-:W-:Y:S05]  /*2b40*/  @!P0 BRA `(.L_x_239) ;  /* 0x000001f000008947 */ /* 0x000fea0003800000 */
.L_x_240:
        /* <DEDUP_REMOVED lines=31> */
.L_x_239:
        /* <DEDUP_REMOVED lines=10> */
.L_x_245:
[----:B------:R-:W-:Y:S05]  /*2de0*/  BSYNC B0 ;  /* 0x0000000000007941 */ /* 0x000fea0003800000 */
.L_x_244:
        /* <DEDUP_REMOVED lines=19> */
.L_x_236:
[----:B------:R-:W-:Y:S01]  /*2f20*/  @!P3 STS.64 [0x50], R24 ;  /* 0x00005018ff00b388 */ /* 0x000fe20000000a00 */
[----:B01----:R-:W-:Y:S02]  /*2f30*/  SHF.R.U32.HI R10, RZ, 0x3, R39 ;  /* 0x00000003ff0a7819 */ /* 0x003fe40000011627 */
[----:B------:R-:W-:Y:S01]  /*2f40*/  PRMT R14, RZ, 0x5410, R35 ;  /* 0x00005410ff0e7816 */ /* 0x000fe20000000023 */
[----:B------:R-:W-:Y:S02]  /*2f50*/  BAR.SYNC.DEFER_BLOCKING 0x0 ;  /* 0x0000000000007b1d */ /* 0x000fe40000010000 */
[----:B------:R-:W-:-:S05]  /*2f60*/  IMAD R10, R27, c[0x0][0x1fc], R10 ;  /* 0x00007f001b0a7a24 */ /* 0x000fca00078e020a */
[----:B------:R-:W-:-:S04]  /*2f70*/  IADD3 R10, R10, 0x20, RZ ;  /* 0x000000200a0a7810 */ /* 0x000fc80007ffe0ff */
[----:B------:R-:W-:Y:S02]  /*2f80*/  ISETP.GE.U32.AND P0, PT, R10, c[0x0][0x1e0], PT ;  /* 0x000078000a007a0c */ /* 0x000fe40003f06070 */
[----:B------:R-:W-:-:S04]  /*2f90*/  SHF.R.S32.HI R10, RZ, 0x1f, R10 ;  /* 0x0000001fff0a7819 */ /* 0x000fc8000001140a */
[----:B------:R-:W-:Y:S02]  /*2fa0*/  ISETP.GE.AND.EX P0, PT, R10, c[0x0][0x1e4], PT, P0 ;  /* 0x000079000a007a0c */ /* 0x000fe40003f06300 */
[--C-:B------:R-:W-:Y:S02]  /*2fb0*/  PRMT R10, RZ, 0x5410, R33.reuse ;  /* 0x00005410ff0a7816 */ /* 0x100fe40000000021 */
[----:B------:R-:W-:Y:S02]  /*2fc0*/  ISETP.LT.U32.AND P0, PT, R39, 0x100, !P0 ;  /* 0x000001002700780c */ /* 0x000fe40004701070 */
[----:B------:R-:W-:Y:S01]  /*2fd0*/  PRMT R33, RZ, 0x7610, R33 ;  /* 0x00007610ff217816 */ /* 0x000fe20000000021 */
[----:B------:R-:W0:Y:S02]  /*2fe0*/  LDS.64 R8, [0x50] ;  /* 0x00005000ff087984 */ /* 0x000e240000000a00 */
[----:B0-----:R-:W-:Y:S01]  /*2ff0*/  FMUL.FTZ R12, R8, c[0x0][0x20c] ;  /* 0x00008300080c7a20 */ /* 0x001fe20000410000 */
[--C-:B------:R-:W-:Y:S01]  /*3000*/  PRMT R8, RZ, 0x5410, R34.reuse ;  /* 0x00005410ff087816 */ /* 0x100fe20000000022 */
[----:B------:R-:W-:Y:S01]  /*3010*/  FMUL.FTZ R13, R9, c[0x0][0x20c] ;  /* 0x00008300090d7a20 */ /* 0x000fe20000410000 */
[----:B------:R-:W-:-:S03]  /*3020*/  PRMT R34, RZ, 0x7610, R34 ;  /* 0x00007610ff227816 */ /* 0x000fc60000000022 */
[----:B------:R-:W-:Y:S02]  /*3030*/  FADD.FTZ R8, R8, -UR17 ;  /* 0x8000001108087e21 */ /* 0x000fe40008010000 */
        /* <DEDUP_REMOVED lines=22> */
.L_x_246:
        /* <DEDUP_REMOVED lines=18> */
.L_x_248:
[----:B------:R-:W-:Y:S05]  /*32c0*/  BSYNC B0 ;  /* 0x0000000000007941 */ /* 0x000fea0003800000 */
.L_x_247:
        /* <DEDUP_REMOVED lines=10> */
[----:B0-----:R-:W-:Y:S02]  /*3370*/  FMUL.FTZ R10, R30, -1.4426950216293334961 ;  /* 0xbfb8aa3b1e0a7820 */ /* 0x001fe40000410000 */
        /* <DEDUP_REMOVED lines=15> */
.L_x_249:
[----:B------:R-:W-:Y:S01]  /*3470*/  BSSY B0, `(.L_x_250) ;  /* 0x0000011000007945 */ /* 0x000fe20003800000 */
[----:B------:R-:W-:Y:S05]  /*3480*/  @!P0 BRA `(.L_x_251) ;  /* 0x000000f000008947 */ /* 0x000fea0003800000 */
[C-C-:B0-----:R-:W-:Y:S01]  /*3490*/  FFMA.FTZ R10, R12.reuse, R19, R13.reuse ;  /* 0x000000130c0a7223 */ /* 0x141fe2000001000d */
        /* <DEDUP_REMOVED lines=14> */
.L_x_251:
[----:B------:R-:W-:Y:S05]  /*3580*/  BSYNC B0 ;  /* 0x0000000000007941 */ /* 0x000fea0003800000 */
.L_x_250:
[----:B------:R-:W-:Y:S02]  /*3590*/  IADD3 R36, R36, c[0x0][0x10], RZ ;  /* 0x0000040024247a10 */ /* 0x000fe40007ffe0ff */
[----:B------:R-:W-:Y:S02]  /*35a0*/  IADD3 R37, R37, 0x1, RZ ;  /* 0x0000000125257810 */ /* 0x000fe40007ffe0ff */
[----:B------:R-:W-:-:S13]  /*35b0*/  ISETP.GE.AND P0, PT, R36, UR6, PT ;  /* 0x0000000624007c0c */ /* 0x000fda000bf06270 */
[----:B------:R-:W-:Y:S01]  /*35c0*/  @P0 CALL.REL.NOINC `(.L_x_225) ;  /* 0x0000001000000944 */ /* 0x000fe20003c00000 */
[----:B------:R-:W-:Y:S05]  /*35d0*/  BRA `(.L_x_252) ;  /* 0xffffcd0000007947 */ /* 0x000fea000383ffff */
.L_x_225:
[----:B-12---:R-:W-:Y:S01]  /*35e0*/  MOV R4, c[0x0][0xc] ;  /* 0x0000030000047a02 */ /* 0x006fe20000000f00 */
[----:B------:R-:W-:Y:S01]  /*35f0*/  BSSY B0, `(.L_x_253) ;  /* 0x0000015000007945 */ /* 0x000fe20003800000 */
[----:B------:R-:W-:Y:S02]  /*3600*/  MOV R0, c[0x0][0x10] ;  /* 0x0000040000007a02 */ /* 0x000fe40000000f00 */
[----:B------:R-:W-:Y:S02]  /*3610*/  IADD3 R2, R4, -0x1, RZ ;  /* 0xffffffff04027810 */ /* 0x000fe40007ffe0ff */
[----:B------:R-:W-:Y:S02]  /*3620*/  IADD3 R3, R0, -0x1, RZ ;  /* 0xffffffff00037810 */ /* 0x000fe40007ffe0ff */
[----:B------:R-:W-:Y:S02]  /*3630*/  ISETP.NE.AND P0, PT, R27, R2, PT ;  /* 0x000000021b00720c */ /* 0x000fe40003f05270 */
[----:B------:R-:W-:-:S02]  /*3640*/  ISETP.NE.AND P2, PT, R39, RZ, PT ;  /* 0x000000ff2700720c */ /* 0x000fc40003f45270 */
[----:B------:R-:W-:Y:S01]  /*3650*/  ISETP.NE.OR P0, PT, R26, R3, P0 ;  /* 0x000000031a00720c */ /* 0x000fe20000705670 */
[----:B------:R-:W-:Y:S01]  /*3660*/  HFMA2.MMA R3, -RZ, RZ, 0, 2.384185791015625e-07 ;  /* 0x00000004ff037435 */ /* 0x000fe200000001ff */
[----:B------:R-:W-:Y:S02]  /*3670*/  ISETP.NE.AND P1, PT, R4, 0x1, PT ;  /* 0x000000010400780c */ /* 0x000fe40003f25270 */
[----:B------:R-:W-:-:S04]  /*3680*/  SHF.L.U32 R0, R0, 0x1, RZ ;  /* 0x0000000100007819 */ /* 0x000fc800000006ff */
        /* <DEDUP_REMOVED lines=11> */
.L_x_254:
[----:B------:R-:W-:Y:S05]  /*3740*/  BSYNC B0 ;  /* 0x0000000000007941 */ /* 0x000fea0003800000 */
.L_x_253:
[----:B------:R-:W-:Y:S05]  /*3750*/  @P0 EXIT ;  /* 0x000000000000094d */ /* 0x000fea0003800000 */
[----:B------:R-:W-:Y:S05]  /*3760*/  @P2 BRA `(.L_x_255) ;  /* 0x0000008000002947 */ /* 0x000fea0003800000 */
[----:B------:R-:W-:-:S05]  /*3770*/  IMAD R0, R4, c[0x0][0x10], RZ ;  /* 0x0000040004007a24 */ /* 0x000fca00078e02ff */
[----:B------:R-:W-:-:S13]  /*3780*/  ISETP.NE.AND P0, PT, R0, -0x1, PT ;  /* 0xffffffff0000780c */ /* 0x000fda0003f05270 */
[----:B------:R-:W-:Y:S05]  /*3790*/  @!P0 BRA `(.L_x_255) ;  /* 0x0000005000008947 */ /* 0x000fea0003800000 */
.L_x_256:
[----:B-1----:R-:W2:Y:S01]  /*37a0*/  LDG.E.STRONG.GPU R5, [R2.64] ;  /* 0x0000000c02057981 */ /* 0x002ea2000c1ef900 */
[----:B------:R-:W-:Y:S01]  /*37b0*/  YIELD ;  /* 0x0000000000007946 */ /* 0x000fe20003800000 */
[----:B--2---:R-:W-:Y:S01]  /*37c0*/  ISETP.NE.AND P0, PT, R5, R0, PT ;  /* 0x000000000500720c */ /* 0x004fe20003f05270 */
[----:B------:R-:W-:-:S12]  /*37d0*/  CCTL.IVALL ;  /* 0x00000000ff00798f */ /* 0x000fd80002000000 */
[----:B------:R-:W-:Y:S05]  /*37e0*/  @P0 BRA `(.L_x_256) ;  /* 0xffffffb000000947 */ /* 0x000fea000383ffff */
.L_x_255:
        /* <DEDUP_REMOVED lines=14> */
[----:B0-----:R-:W-:Y:S01]  /*38d0*/  MOV R8, R0 ;  /* 0x0000000000087202 */ /* 0x001fe20000000f00 */
        /* <DEDUP_REMOVED lines=10> */
.L_x_257:
[----:B------:R-:W-:-:S04]  /*3980*/  LEA R6, P0, R39, c[0x0][0x1b8], 0x2 ;  /* 0x00006e0027067a11 */ /* 0x000fc800078010ff */
[----:B------:R-:W-:Y:S02]  /*3990*/  LEA.HI.X R7, R39, c[0x0][0x1bc], R8, 0x2, P0 ;  /* 0x00006f0027077a11 */ /* 0x000fe400000f1408 */
[-C--:B------:R-:W-:Y:S02]  /*39a0*/  LEA R8, P0, R14, R6.reuse, 0x2 ;  /* 0x000000060e087211 */ /* 0x080fe400078010ff */
[-C--:B------:R-:W-:Y:S01]  /*39b0*/  LEA R12, P2, R23, R6.reuse, 0x2 ;  /* 0x00000006170c7211 */ /* 0x080fe200078410ff */
[----:B------:R-:W2:Y:S01]  /*39c0*/  LDG.E R0, [R6.64] ;  /* 0x0000000c06007981 */ /* 0x000ea2000c1e1900 */
[----:B------:R-:W-:Y:S02]  /*39d0*/  LEA R10, P1, R16, R6, 0x2 ;  /* 0x00000006100a7211 */ /* 0x000fe400078210ff */
[C---:B------:R-:W-:Y:S02]  /*39e0*/  IADD3.X R9, R7.reuse, R27, RZ, P0, !PT ;  /* 0x0000001b07097210 */ /* 0x040fe400007fe4ff */
[----:B------:R-:W-:-:S02]  /*39f0*/  IADD3.X R13, R7, R21, RZ, P2, !PT ;  /* 0x00000015070d7210 */ /* 0x000fc400017fe4ff */
[----:B------:R-:W-:Y:S02]  /*3a00*/  IADD3.X R11, R19, R7, RZ, P1, !PT ;  /* 0x00000007130b7210 */ /* 0x000fe40000ffe4ff */
[----:B0-----:R0:W2:Y:S04]  /*3a10*/  LDG.E R9, [R8.64] ;  /* 0x0000000c08097981 */ /* 0x0010a8000c1e1900 */
[----:B------:R-:W3:Y:S04]  /*3a20*/  LDG.E R10, [R10.64] ;  /* 0x0000000c0a0a7981 */ /* 0x000ee8000c1e1900 */
[----:B------:R-:W3:Y:S01]  /*3a30*/  LDG.E R13, [R12.64] ;  /* 0x0000000c0c0d7981 */ /* 0x000ee2000c1e1900 */
[----:B------:R-:W-:Y:S01]  /*3a40*/  HFMA2.MMA R5, -RZ, RZ, 0, 1.1920928955078125e-07 ;  /* 0x00000002ff057435 */ /* 0x000fe200000001ff */
[----:B------:R-:W-:-:S02]  /*3a50*/  SHF.L.U32 R4, R39, 0x1, RZ ;  /* 0x0000000127047819 */ /* 0x000fc400000006ff */
[----:B------:R-:W-:-:S07]  /*3a60*/  IADD3 R39, R39, 0x100, RZ ;  /* 0x0000010027277810 */ /* 0x000fce0007ffe0ff */
[----:B------:R-:W-:-:S04]  /*3a70*/  IMAD.WIDE R2, R4, R5, c[0x0][0x168] ;  /* 0x00005a0004027625 */ /* 0x000fc800078e0205 */
[----:B------:R-:W-:Y:S01]  /*3a80*/  IMAD.WIDE R4, R4, R5, c[0x0][0x170] ;  /* 0x00005c0004047625 */ /* 0x000fe200078e0205 */
[----:B------:R-:W-:Y:S02]  /*3a90*/  ISETP.GT.U32.AND P0, PT, R14, R39, PT ;  /* 0x000000270e00720c */ /* 0x000fe40003f04070 */
[----:B0-----:R-:W-:-:S04]  /*3aa0*/  SHF.R.S32.HI R8, RZ, 0x1f, R39 ;  /* 0x0000001fff087819 */ /* 0x001fc80000011427 */
[----:B------:R-:W-:Y:S02]  /*3ab0*/  ISETP.GT.AND.EX P0, PT, R25, R8, PT, P0 ;  /* 0x000000081900720c */ /* 0x000fe40003f04300 */
[----:B--2---:R-:W-:Y:S02]  /*3ac0*/  F2FP.BF16.PACK_AB R15, R9, R0 ;  /* 0x00000000090f723e */ /* 0x004fe400000010ff */
[----:B---3--:R-:W-:-:S03]  /*3ad0*/  F2FP.BF16.PACK_AB R17, R13, R10 ;  /* 0x0000000a0d11723e */ /* 0x008fc600000010ff */
[----:B------:R0:W-:Y:S04]  /*3ae0*/  STG.E [R2.64], R15 ;  /* 0x0000000f02007986 */ /* 0x0001e8000c10190c */
[----:B------:R0:W-:Y:S02]  /*3af0*/  STG.E [R4.64], R17 ;  /* 0x0000001104007986 */ /* 0x0001e4000c10190c */
[----:B------:R-:W-:Y:S05]  /*3b00*/  @P0 BRA `(.L_x_257) ;  /* 0xfffffe7000000947 */ /* 0x000fea000383ffff */
[----:B------:R-:W-:Y:S05]  /*3b10*/  EXIT ;  /* 0x000000000000794d */ /* 0x000fea0003800000 */
.L_x_258:
        /* <DEDUP_REMOVED lines=14> */
.L_x_3336:


//--------------------- .text._Z35group_norm_nhwc_bwd_one_pass_kernelI11Bf16IOBf16WLi128ELi16ELi256EEv26Group_norm_nhwc_bwd_params --------------------------
	.section	.text._Z35group_norm_nhwc_bwd_one_pass_kernelI11Bf16IOBf16WLi128ELi16ELi256EEv26Group_norm_nhwc_bwd_params,"ax",@progbits
	.sectioninfo	@"SHI_REGISTERS=64"
	.align	128
        .global         _Z35group_norm_nhwc_bwd_one_pass_kernelI11Bf16IOBf16WLi128ELi16ELi256EEv26Group_norm_nhwc_bwd_params
        .type           _Z35group_norm_nhwc_bwd_one_pass_kernelI11Bf16IOBf16WLi128ELi16ELi256EEv26Group_norm_nhwc_bwd_params,@function
        .size           _Z35group_norm_nhwc_bwd_one_pass_kernelI11Bf16IOBf16WLi128ELi16ELi256EEv26Group_norm_nhwc_bwd_params,(.L_x_3337 - _Z35group_norm_nhwc_bwd_one_pass_kernelI11Bf16IOBf16WLi128ELi16ELi256EEv26Group_norm_nhwc_bwd_params)
        .other          _Z35group_norm_nhwc_bwd_one_pass_kernelI11Bf16IOBf16WLi128ELi16ELi256EEv26Group_norm_nhwc_bwd_params,@"STO_CUDA_ENTRY STV_DEFAULT"
_Z35group_norm_nhwc_bwd_one_pass_kernelI11Bf16IOBf16WLi128ELi16ELi256EEv26Group_norm_nhwc_bwd_params:
.text._Z35group_norm_nhwc_bwd_one_pass_kernelI11Bf16IOBf16WLi128ELi16ELi256EEv26Group_norm_nhwc_bwd_params:
        /* <DEDUP_REMOVED lines=46> */
.L_x_294:
[----:B------:R-:W-:Y:S01]  /*02e0*/  IABS R8, c[0x0][0x1f0] ;  /* 0x00007c0000087a13 */ /* 0x000fe20000000000 */
[----:B------:R-:W-:Y:S01]  /*02f0*/  UMOV UR11, 0x8 ;  /* 0x00000008000b7882 */ /* 0x000fe20000000000 */
[----:B------:R-:W-:Y:S01]  /*0300*/  IABS R6, UR14 ;  /* 0x0000000e00067c13 */ /* 0x000fe20008000000 */
[----:B------:R-:W-:Y:S01]  /*0310*/  ULDC.64 UR4, c[0x0][0x198] ;  /* 0x0000660000047ab9 */ /* 0x000fe20000000a00 */
[----:B0-----:R-:W0:Y:S01]  /*0320*/  I2F.RP R3, R8 ;  /* 0x0000000800037306 */ /* 0x001e220000209400 */
[----:B------:R-:W-:Y:S01]  /*0330*/  UIMAD.WIDE UR4, UR14, UR11, UR4 ;  /* 0x0000000b0e0472a5 */ /* 0x000fe2000f8e0204 */
[----:B------:R-:W-:-:S05]  /*0340*/  SHF.R.U32.HI R10, RZ, 0x3, R0 ;  /* 0x00000003ff0a7819 */ /* 0x000fca0000011600 */
[----:B------:R-:W-:Y:S01]  /*0350*/  IMAD R10, R55, c[0x0][0x1fc], R10 ;  /* 0x00007f00370a7a24 */ /* 0x000fe200078e020a */
[----:B0-----:R-:W0:Y:S02]  /*0360*/  MUFU.RCP R3, R3 ;  /* 0x0000000300037308 */ /* 0x001e240000001000 */
[----:B0-----:R-:W-:-:S06]  /*0370*/  IADD3 R4, R3, 0xffffffe, RZ ;  /* 0x0ffffffe03047810 */ /* 0x001fcc0007ffe0ff */
[----:B------:R0:W1:Y:S02]  /*0380*/  F2I.FTZ.U32.TRUNC.NTZ R5, R4 ;  /* 0x0000000400057305 */ /* 0x000064000021f000 */
[----:B0-----:R-:W-:Y:S02]  /*0390*/  MOV R4, RZ ;  /* 0x000000ff00047202 */ /* 0x001fe40000000f00 */
[----:B-1----:R-:W-:-:S05]  /*03a0*/  IADD3 R7, RZ, -R5, RZ ;  /* 0x80000005ff077210 */ /* 0x002fca0007ffe0ff */
[----:B------:R-:W-:-:S04]  /*03b0*/  IMAD R7, R7, R8, RZ ;  /* 0x0000000807077224 */ /* 0x000fc800078e02ff */
[----:B------:R-:W-:Y:S01]  /*03c0*/  IMAD.HI.U32 R5, R5, R7, R4 ;  /* 0x0000000705057227 */ /* 0x000fe200078e0004 */
[----:B------:R-:W-:Y:S02]  /*03d0*/  MOV R7, R6 ;  /* 0x0000000600077202 */ /* 0x000fe40000000f00 */
[----:B------:R-:W-:Y:S01]  /*03e0*/  MOV R4, UR4 ;  /* 0x0000000400047c02 */ /* 0x000fe20008000f00 */
[----:B------:R-:W-:Y:S02]  /*03f0*/  ULDC UR4, c[0x0][0x1f0] ;  /* 0x00007c0000047ab9 */ /* 0x000fe40000000800 */
[----:B------:R-:W-:Y:S01]  /*0400*/  IMAD.HI.U32 R6, R5, R7, RZ ;  /* 0x0000000705067227 */ /* 0x000fe200078e00ff */
[----:B------:R-:W-:Y:S01]  /*0410*/  MOV R5, UR5 ;  /* 0x0000000500057c02 */ /* 0x000fe20008000f00 */
[----:B------:R-:W-:-:S03]  /*0420*/  ULOP3.LUT UR4, UR14, UR4, URZ, 0x3c, !UPT ;  /* 0x000000040e047292 */ /* 0x000fc6000f8e3c3f */
[----:B------:R-:W-:Y:S02]  /*0430*/  IADD3 R3, -R6, RZ, RZ ;  /* 0x000000ff06037210 */ /* 0x000fe40007ffe1ff */
[----:B------:R-:W2:Y:S03]  /*0440*/  LDG.E.64 R4, [R4.64] ;  /* 0x0000000c04047981 */ /* 0x000ea6000c1e1b00 */
[----:B------:R-:W-:-:S05]  /*0450*/  IMAD R3, R8, R3, R7 ;  /* 0x0000000308037224 */ /* 0x000fca00078e0207 */
[----:B------:R-:W-:Y:S02]  /*0460*/  ISETP.GT.U32.AND P5, PT, R8, R3, PT ;  /* 0x000000030800720c */ /* 0x000fe40003fa4070 */
[----:B------:R-:W-:-:S11]  /*0470*/  IADD3 R7, R10, 0x40, RZ ;  /* 0x000000400a077810 */ /* 0x000fd60007ffe0ff */
[----:B------:R-:W-:-:S04]  /*0480*/  @!P5 IADD3 R3, R3, -R8, RZ ;  /* 0x800000080303d210 */ /* 0x000fc80007ffe0ff */
[----:B------:R-:W-:Y:S02]  /*0490*/  ISETP.GE.U32.AND P6, PT, R3, R8, PT ;  /* 0x000000080300720c */ /* 0x000fe40003fc6070 */
[----:B------:R-:W-:Y:S02]  /*04a0*/  ISETP.LE.AND P4, PT, RZ, UR4, PT ;  /* 0x00000004ff007c0c */ /* 0x000fe4000bf83270 */
[----:B------:R-:W-:Y:S02]  /*04b0*/  ISETP.LE.AND P3, PT, RZ, UR14, PT ;  /* 0x0000000eff007c0c */ /* 0x000fe4000bf63270 */
[----:B------:R-:W-:Y:S02]  /*04c0*/  @!P5 IADD3 R6, R6, 0x1, RZ ;  /* 0x000000010606d810 */ /* 0x000fe40007ffe0ff */
[----:B------:R-:W-:Y:S02]  /*04d0*/  ISETP.GE.U32.AND P0, PT, R7, c[0x0][0x1e0], PT ;  /* 0x0000780007007a0c */ /* 0x000fe40003f06070 */
[----:B------:R-:W-:-:S02]  /*04e0*/  SHF.R.S32.HI R7, RZ, 0x1f, R7 ;  /* 0x0000001fff077819 */ /* 0x000fc40000011407 */
[-C--:B------:R-:W-:Y:S02]  /*04f0*/  ISETP.GT.U32.AND P5, PT, R8, R3.reuse, PT ;  /* 0x000000030800720c */ /* 0x080fe40003fa4070 */
[----:B------:R-:W-:Y:S02]  /*0500*/  @P6 IADD3 R6, R6, 0x1, RZ ;  /* 0x0000000106066810 */ /* 0x000fe40007ffe0ff */
[----:B------:R-:W-:Y:S02]  /*0510*/  IADD3 R8, R3, -R8, RZ ;  /* 0x8000000803087210 */ /* 0x000fe40007ffe0ff */
[----:B------:R-:W-:Y:S02]  /*0520*/  ISETP.GE.AND.EX P0, PT, R7, c[0x0][0x1e4], PT, P0 ;  /* 0x0000790007007a0c */ /* 0x000fe40003f06300 */
[----:B------:R-:W-:Y:S02]  /*0530*/  MOV R7, R6 ;  /* 0x0000000600077202 */ /* 0x000fe40000000f00 */
[----:B------:R-:W-:-:S02]  /*0540*/  SEL R3, R8, R3, !P5 ;  /* 0x0000000308037207 */ /* 0x000fc40006800000 */
[----:B------:R-:W-:Y:S02]  /*0550*/  ISETP.NE.AND P5, PT, RZ, c[0x0][0x1f0], PT ;  /* 0x00007c00ff007a0c */ /* 0x000fe40003fa5270 */
[----:B------:R-:W-:Y:S02]  /*0560*/  LOP3.LUT R6, RZ, c[0x0][0x1f0], RZ, 0x33, !PT ;  /* 0x00007c00ff067a12 */ /* 0x000fe400078e33ff */
[----:B------:R-:W-:Y:S02]  /*0570*/  @!P4 IADD3 R7, -R7, RZ, RZ ;  /* 0x000000ff0707c210 */ /* 0x000fe40007ffe1ff */
[----:B------:R-:W-:Y:S02]  /*0580*/  SHF.L.U32 R8, R0, 0x1, RZ ;  /* 0x0000000100087819 */ /* 0x000fe400000006ff */
[----:B------:R-:W-:Y:S02]  /*0590*/  @!P3 IADD3 R3, -R3, RZ, RZ ;  /* 0x000000ff0303b210 */ /* 0x000fe40007ffe1ff */
[----:B------:R-:W-:-:S02]  /*05a0*/  SEL R7, R6, R7, !P5 ;  /* 0x0000000706077207 */ /* 0x000fc40006800000 */
[----:B------:R-:W-:Y:S02]  /*05b0*/  LOP3.LUT R11, R8, 0xe, RZ, 0xc0, !PT ;  /* 0x0000000e080b7812 */ /* 0x000fe400078ec0ff */
[----:B------:R-:W-:Y:S02]  /*05c0*/  SEL R56, R6, R3, !P5 ;  /* 0x0000000306387207 */ /* 0x000fe40006800000 */
[----:B------:R-:W-:Y:S02]  /*05d0*/  IADD3 R9, R10, 0x60, RZ ;  /* 0x000000600a097810 */ /* 0x000fe40007ffe0ff */
[----:B------:R-:W-:Y:S02]  /*05e0*/  SHF.R.S32.HI R3, RZ, 0x1f, R7 ;  /* 0x0000001fff037819 */ /* 0x000fe40000011407 */
[----:B------:R-:W-:Y:S02]  /*05f0*/  LEA R10, R56, R11, 0x4 ;  /* 0x0000000b380a7211 */ /* 0x000fe400078e20ff */
[----:B------:R-:W-:Y:S01]  /*0600*/  ISETP.GE.U32.AND P3, PT, R9, c[0x0][0x1e0], PT ;  /* 0x0000780009007a0c */ /* 0x000fe20003f66070 */
[----:B------:R-:W-:Y:S01]  /*0610*/  IMAD R6, R3, c[0x0][0x1e8], RZ ;  /* 0x00007a0003067a24 */ /* 0x000fe200078e02ff */
[----:B------:R-:W-:-:S02]  /*0620*/  SHF.R.S32.HI R9, RZ, 0x1f, R9 ;  /* 0x0000001fff097819 */ /* 0x000fc40000011409 */
[----:B------:R-:W-:Y:S02]  /*0630*/  ISETP.LT.U32.AND P0, PT, R0, 0x100, !P0 ;  /* 0x000001000000780c */ /* 0x000fe40004701070 */
        /* <DEDUP_REMOVED lines=65> */
[----:B------:R-:W-:Y:S01]  /*0a50*/  UMOV UR11, 0x3f800000 ;  /* 0x3f800000000b7882 */ /* 0x000fe20000000000 */
[----:B------:R-:W-:Y:S01]  /*0a60*/  BSSY B0, `(.L_x_260) ;  /* 0x000001f000007945 */ /* 0x000fe20003800000 */
[----:B------:R-:W-:Y:S01]  /*0a70*/  MOV R3, RZ ;  /* 0x000000ff00037202 */ /* 0x000fe20000000f00 */
        /* <DEDUP_REMOVED lines=10> */
[----:B------:R-:W-:Y:S02]  /*0b20*/  ISETP.GT.U32.AND P0, PT, R0, 0xff, PT ;  /* 0x000000ff0000780c */ /* 0x000fe40003f04070 */
[----:B------:R-:W-:Y:S01]  /*0b30*/  MOV R4, RZ ;  /* 0x000000ff00047202 */ /* 0x000fe20000000f00 */
[----:B-1----:R-:W-:-:S10]  /*0b40*/  @UP0 UMOV UR11, UR4 ;  /* 0x00000004000b0c82 */ /* 0x002fd40008000000 */
[----:B------:R-:W-:Y:S05]  /*0b50*/  @P0 BRA `(.L_x_261) ;  /* 0x000000f000000947 */ /* 0x000fea0003800000 */
[----:B0-----:R-:W-:Y:S02]  /*0b60*/  ISETP.NE.AND P0, PT, RZ, UR16, PT ;  /* 0x00000010ff007c0c */ /* 0x001fe4000bf05270 */
[C---:B------:R-:W-:Y:S02]  /*0b70*/  SHF.L.U32 R3, R10.reuse, 0x1, RZ ;  /* 0x000000010a037819 */ /* 0x040fe400000006ff */
[----:B------:R-:W-:Y:S02]  /*0b80*/  SHF.L.U64.HI R11, R10, 0x1, R11 ;  /* 0x000000010a0b7819 */ /* 0x000fe4000001020b */
[----:B------:R-:W-:-:S04]  /*0b90*/  IADD3 R4, P3, R3, c[0x0][0x188], RZ ;  /* 0x0000620003047a10 */ /* 0x000fc80007f7e0ff */
[----:B------:R-:W-:-:S03]  /*0ba0*/  IADD3.X R5, R11, c[0x0][0x18c], RZ, P3, !PT ;  /* 0x000063000b057a10 */ /* 0x000fc60001ffe4ff */
[----:B------:R-:W-:Y:S02]  /*0bb0*/  @P0 IADD3 R10, P4, R3, c[0x0][0x190], RZ ;  /* 0x00006400030a0a10 */ /* 0x000fe40007f9e0ff */
[----:B------:R-:W2:Y:S02]  /*0bc0*/  LDG.E.U16 R3, [R4.64] ;  /* 0x0000000c04037981 */ /* 0x000ea4000c1e1500 */
[----:B------:R-:W-:Y:S02]  /*0bd0*/  @P0 IADD3.X R11, R11, c[0x0][0x194], RZ, P4, !PT ;  /* 0x000065000b0b0a10 */ /* 0x000fe400027fe4ff */
[----:B------:R-:W3:Y:S04]  /*0be0*/  LDG.E.U16 R12, [R4.64+0x2] ;  /* 0x0000020c040c7981 */ /* 0x000ee8000c1e1500 */
[----:B------:R-:W4:Y:S04]  /*0bf0*/  @P0 LDG.E.U16 R14, [R10.64] ;  /* 0x0000000c0a0e0981 */ /* 0x000f28000c1e1500 */
[----:B------:R-:W4:Y:S01]  /*0c00*/  @P0 LDG.E.U16 R13, [R10.64+0x2] ;  /* 0x0000020c0a0d0981 */ /* 0x000f22000c1e1500 */
[----:B--2---:R-:W-:-:S02]  /*0c10*/  PRMT R3, RZ, 0x5410, R3 ;  /* 0x00005410ff037816 */ /* 0x004fc40000000003 */
[----:B---3--:R-:W-:Y:S02]  /*0c20*/  PRMT R4, RZ, 0x5410, R12 ;  /* 0x00005410ff047816 */ /* 0x008fe4000000000c */
[----:B----4-:R-:W-:Y:S02]  /*0c30*/  @P0 PRMT R41, RZ, 0x5410, R14 ;  /* 0x00005410ff290816 */ /* 0x010fe4000000000e */
[----:B------:R-:W-:Y:S02]  /*0c40*/  @P0 PRMT R40, RZ, 0x5410, R13 ;  /* 0x00005410ff280816 */ /* 0x000fe4000000000d */
.L_x_261:
[----:B0-----:R-:W-:Y:S05]  /*0c50*/  BSYNC B0 ;  /* 0x0000000000007941 */ /* 0x001fea0003800000 */
.L_x_260:
        /* <DEDUP_REMOVED lines=33> */
.L_x_262:
        /* <DEDUP_REMOVED lines=26> */
.L_x_263:
[----:B------:R-:W-:Y:S02]  /*1010*/  FFMA.FTZ R17, R13, R18, R17 ;  /* 0x000000120d117223 */ /* 0x000fe40000010011 */
[----:B------:R-:W-:Y:S02]  /*1020*/  FMUL.FTZ R21, R10, R3 ;  /* 0x000000030a157220 */ /* 0x000fe40000410000 */
[----:B------:R-:W-:Y:S01]  /*1030*/  FADD.FTZ R18, R18, R19 ;  /* 0x0000001312127221 */ /* 0x000fe20000010000 */
[--C-:B------:R-:W-:Y:S01]  /*1040*/  PRMT R19, RZ, 0x7610, R42.reuse ;  /* 0x00007610ff137816 */ /* 0x100fe2000000002a */
[----:B------:R-:W-:Y:S01]  /*1050*/  FFMA.FTZ R22, R16, R21, R17 ;  /* 0x0000001510167223 */ /* 0x000fe20000010011 */
[----:B------:R-:W-:Y:S01]  /*1060*/  PRMT R17, RZ, 0x5410, R42 ;  /* 0x00005410ff117816 */ /* 0x000fe2000000002a */
[----:B------:R-:W-:Y:S01]  /*1070*/  FADD.FTZ R21, R18, R21 ;  /* 0x0000001512157221 */ /* 0x000fe20000010000 */
[----:B------:R-:W-:Y:S01]  /*1080*/  PRMT R18, RZ, 0x5410, R47 ;  /* 0x00005410ff127816 */ /* 0x000fe2000000002f */
[----:B------:R-:W-:-:S02]  /*1090*/  FADD.FTZ R19, R19, -UR17 ;  /* 0x8000001113137e21 */ /* 0x000fc40008010000 */
[----:B------:R-:W-:Y:S01]  /*10a0*/  FADD.FTZ R20, R17, -UR17 ;  /* 0x8000001111147e21 */ /* 0x000fe20008010000 */
[----:B------:R-:W-:Y:S01]  /*10b0*/  PRMT R17, RZ, 0x7610, R47 ;  /* 0x00007610ff117816 */ /* 0x000fe2000000002f */
[----:B------:R-:W-:Y:S02]  /*10c0*/  FMUL.FTZ R24, R11, R4 ;  /* 0x000000040b187220 */ /* 0x000fe40000410000 */
        /* <DEDUP_REMOVED lines=21> */
.L_x_264:
[----:B------:R-:W-:Y:S01]  /*1220*/  FFMA.FTZ R22, R15, R24, R22 ;  /* 0x000000180f167223 */ /* 0x000fe20000010016 */
[----:B------:R-:W-:Y:S01]  /*1230*/  PRMT R23, RZ, 0x7610, R43 ;  /* 0x00007610ff177816 */ /* 0x000fe2000000002b */
[----:B------:R-:W-:Y:S02]  /*1240*/  FMUL.FTZ R25, R18, R3 ;  /* 0x0000000312197220 */ /* 0x000fe40000410000 */
[----:B------:R-:W-:Y:S01]  /*1250*/  FADD.FTZ R24, R24, R21 ;  /* 0x0000001518187221 */ /* 0x000fe20000010000 */
[----:B------:R-:W-:Y:S01]  /*1260*/  PRMT R21, RZ, 0x5410, R43 ;  /* 0x00005410ff157816 */ /* 0x000fe2000000002b */
[----:B------:R-:W-:Y:S01]  /*1270*/  FFMA.FTZ R26, R20, R25, R22 ;  /* 0x00000019141a7223 */ /* 0x000fe20000010016 */
[----:B------:R-:W-:Y:S01]  /*1280*/  PRMT R22, RZ, 0x5410, R46 ;  /* 0x00005410ff167816 */ /* 0x000fe2000000002e */
[----:B------:R-:W-:-:S02]  /*1290*/  FADD.FTZ R25, R24, R25 ;  /* 0x0000001918197221 */ /* 0x000fc40000010000 */
[----:B------:R-:W-:Y:S01]  /*12a0*/  FADD.FTZ R24, R21, -UR17 ;  /* 0x8000001115187e21 */ /* 0x000fe20008010000 */
[----:B------:R-:W-:Y:S01]  /*12b0*/  PRMT R21, RZ, 0x7610, R46 ;  /* 0x00007610ff157816 */ /* 0x000fe2000000002e */
[----:B------:R-:W-:Y:S02]  /*12c0*/  FADD.FTZ R23, R23, -UR17 ;  /* 0x8000001117177e21 */ /* 0x000fe40008010000 */
[----:B------:R-:W-:Y:S02]  /*12d0*/  FMUL.FTZ R24, R24, UR11 ;  /* 0x0000000b18187c20 */ /* 0x000fe40008410000 */
[----:B------:R-:W-:Y:S02]  /*12e0*/  FMUL.FTZ R28, R17, R4 ;  /* 0x00000004111c7220 */ /* 0x000fe40000410000 */
        /* <DEDUP_REMOVED lines=20> */
.L_x_265:
        /* <DEDUP_REMOVED lines=18> */
[----:B------:R-:W-:Y:S01]  /*1550*/  FADD.FTZ R12, RZ, R5 ;  /* 0x00000005ff0c7221 */ /* 0x000fe20000010000 */
[----:B------:R-:W-:Y:S01]  /*1560*/  SHF.L.U32 R5, R0, 0x4, RZ ;  /* 0x0000000400057819 */ /* 0x000fe200000006ff */
[----:B------:R-:W-:Y:S01]  /*1570*/  FFMA.FTZ R14, R15, R11, R14 ;  /* 0x0000000b0f0e7223 */ /* 0x000fe2000001000e */
[----:B0-----:R-:W-:Y:S01]  /*1580*/  ISETP.GT.AND P0, PT, R32, 0x1e, PT ;  /* 0x0000001e2000780c */ /* 0x001fe20003f04270 */
[----:B------:R-:W-:-:S02]  /*1590*/  FFMA.FTZ R31, R16, R10, R31 ;  /* 0x0000000a101f7223 */ /* 0x000fc4000001001f */
[----:B------:R-:W-:Y:S02]  /*15a0*/  FADD.FTZ R29, R29, R10 ;  /* 0x0000000a1d1d7221 */ /* 0x000fe40000010000 */
[----:B------:R-:W-:Y:S02]  /*15b0*/  FADD.FTZ R12, R12, R11 ;  /* 0x0000000b0c0c7221 */ /* 0x000fe40000010000 */
[----:B------:R-:W-:Y:S02]  /*15c0*/  FFMA.FTZ R14, R19, R17, R14 ;  /* 0x00000011130e7223 */ /* 0x000fe4000001000e */
[----:B------:R-:W-:Y:S02]  /*15d0*/  FFMA.FTZ R31, R20, R18, R31 ;  /* 0x00000012141f7223 */ /* 0x000fe4000001001f */
[----:B------:R-:W-:Y:S02]  /*15e0*/  FADD.FTZ R29, R29, R18 ;  /* 0x000000121d1d7221 */ /* 0x000fe40000010000 */
[----:B------:R-:W-:-:S02]  /*15f0*/  FADD.FTZ R10, R12, R17 ;  /* 0x000000110c0a7221 */ /* 0x000fc40000010000 */
[----:B------:R-:W-:Y:S02]  /*1600*/  FFMA.FTZ R13, R23, R21, R14 ;  /* 0x00000015170d7223 */ /* 0x000fe4000001000e */
[----:B-1----:R-:W-:Y:S02]  /*1610*/  @!P0 FADD.FTZ R25, R25, R28 ;  /* 0x0000001c19198221 */ /* 0x002fe40000010000 */
[----:B------:R-:W-:Y:S02]  /*1620*/  FFMA.FTZ R12, R24, R22, R31 ;  /* 0x00000016180c7223 */ /* 0x000fe4000001001f */
[----:B--2---:R-:W-:Y:S01]  /*1630*/  @!P0 FADD.FTZ R26, R26, R27 ;  /* 0x0000001b1a1a8221 */ /* 0x004fe20000010000 */
[----:B------:R-:W0:Y:S01]  /*1640*/  SHFL.DOWN PT, R28, R25, 0x2, 0x1f ;  /* 0x08401f00191c7f89 */ /* 0x000e2200000e0000 */
[----:B------:R-:W-:Y:S01]  /*1650*/  ISETP.GT.AND P0, PT, R32, 0x1d, PT ;  /* 0x0000001d2000780c */ /* 0x000fe20003f04270 */
[----:B------:R-:W-:Y:S02]  /*1660*/  FADD.FTZ R14, R29, R22 ;  /* 0x000000161d0e7221 */ /* 0x000fe40000010000 */
        /* <DEDUP_REMOVED lines=31> */
[----:B0-----:R-:W-:Y:S02]  /*1860*/  FADD.FTZ R10, R11, R17 ;  /* 0x000000110b0a7221 */ /* 0x001fe40000010000 */
        /* <DEDUP_REMOVED lines=12> */
.L_x_267:
[----:B------:R-:W-:Y:S05]  /*1930*/  BSYNC B0 ;  /* 0x0000000000007941 */ /* 0x000fea0003800000 */
.L_x_266:
        /* <DEDUP_REMOVED lines=158> */
.L_x_269:
[----:B------:R-:W-:Y:S05]  /*2320*/  BSYNC B0 ;  /* 0x0000000000007941 */ /* 0x000fea0003800000 */
.L_x_268:
        /* <DEDUP_REMOVED lines=19> */
.L_x_271:
[----:B------:R-:W-:Y:S05]  /*2460*/  BSYNC B0 ;  /* 0x0000000000007941 */ /* 0x000fea0003800000 */
.L_x_270:
        /* <DEDUP_REMOVED lines=31> */
.L_x_274:
[----:B-1----:R-:W2:Y:S01]  /*2660*/  LDG.E.STRONG.GPU R5, [R14.64] ;  /* 0x0000000c0e057981 */ /* 0x002ea2000c1ef900 */
[----:B------:R-:W-:Y:S01]  /*2670*/  YIELD ;  /* 0x0000000000007946 */ /* 0x000fe20003800000 */
[----:B--2---:R-:W-:Y:S01]  /*2680*/  ISETP.NE.AND P0, PT, R5, R16, PT ;  /* 0x000000100500720c */ /* 0x004fe20003f05270 */
[----:B------:R-:W-:-:S12]  /*2690*/  CCTL.IVALL ;  /* 0x00000000ff00798f */ /* 0x000fd80002000000 */
[----:B------:R-:W-:Y:S05]  /*26a0*/  @P0 BRA `(.L_x_274) ;  /* 0xffffffb000000947 */ /* 0x000fea000383ffff */
.L_x_273:
        /* <DEDUP_REMOVED lines=20> */
.L_x_278:
        /* <DEDUP_REMOVED lines=116> */
.L_x_277:
        /* <DEDUP_REMOVED lines=13> */
[C---:B------:R-:W-:Y:S02]  /*3000*/  IADD3 R19, R5.reuse, 0x3, RZ ;  /* 0x0000000305137810 */ /* 0x040fe40007ffe0ff */
[-C--:B------:R-:W-:Y:S02]  /*3010*/  ISETP.EQ.OR P0, PT, R18, R55.reuse, P3 ;  /* 0x000000371200720c */ /* 0x080fe40001f02670 */
[----:B------:R-:W-:Y:S01]  /*3020*/  IADD3 R5, R5, 0x4, RZ ;  /* 0x0000000405057810 */ /* 0x000fe20007ffe0ff */
[----:B0-2---:R-:W-:Y:S02]  /*3030*/  @!P6 FADD.FTZ R10, R10, R14 ;  /* 0x0000000e0a0ae221 */ /* 0x005fe40000010000 */
[----:B------:R-:W-:Y:S01]  /*3040*/  @!P6 FADD.FTZ R11, R11, R15 ;  /* 0x0000000f0b0be221 */ /* 0x000fe20000010000 */
[----:B------:R-:W-:Y:S01]  /*3050*/  ISETP.EQ.OR P6, PT, R19, R55, P3 ;  /* 0x000000371300720c */ /* 0x000fe20001fc2670 */
[----:B---3--:R-:W-:-:S02]  /*3060*/  @!P5 FADD.FTZ R10, R10, R16 ;  /* 0x000000100a0ad221 */ /* 0x008fc40000010000 */
[----:B------:R-:W-:Y:S01]  /*3070*/  @!P5 FADD.FTZ R11, R11, R17 ;  /* 0x000000110b0bd221 */ /* 0x000fe20000010000 */
[----:B------:R-:W-:-:S03]  /*3080*/  ISETP.EQ.OR P5, PT, R5, R55, P3 ;  /* 0x000000370500720c */ /* 0x000fc60001fa2670 */
[----:B------:R-:W-:-:S06]  /*3090*/  @!P0 IMAD R17, R18, c[0x0][0x10], R2 ;  /* 0x0000040012118a24 */ /* 0x000fcc00078e0202 */
        /* <DEDUP_REMOVED lines=39> */
.L_x_279:
[----:B------:R-:W-:-:S13]  /*3310*/  ISETP.NE.OR P0, PT, RZ, UR4, P0 ;  /* 0x00000004ff007c0c */ /* 0x000fda0008705670 */
[----:B------:R-:W-:Y:S05]  /*3320*/  @!P0 BRA `(.L_x_275) ;  /* 0x000001f000008947 */ /* 0x000fea0003800000 */
.L_x_276:
        /* <DEDUP_REMOVED lines=31> */
.L_x_275:
        /* <DEDUP_REMOVED lines=12> */
.L_x_281:
[----:B------:R-:W-:Y:S05]  /*35e0*/  BSYNC B0 ;  /* 0x0000000000007941 */ /* 0x000fea0003800000 */
.L_x_280:
        /* <DEDUP_REMOVED lines=16> */
.L_x_272:
[----:B------:R2:W-:Y:S01]  /*36f0*/  @!P3 STS.64 [0x50], R10 ;  /* 0x0000500aff00b388 */ /* 0x0005e20000000a00 */
[----:B-1----:R-:W-:-:S03]  /*3700*/  SHF.R.U32.HI R14, RZ, 0x3, R0 ;  /* 0x00000003ff0e7819 */ /* 0x002fc60000011600 */
[----:B------:R-:W-:Y:S02]  /*3710*/  BAR.SYNC.DEFER_BLOCKING 0x0 ;  /* 0x0000000000007b1d */ /* 0x000fe40000010000 */
[----:B------:R-:W-:Y:S01]  /*3720*/  IMAD R14, R55, c[0x0][0x1fc], R14 ;  /* 0x00007f00370e7a24 */ /* 0x000fe200078e020e */
[----:B0-2---:R-:W-:-:S04]  /*3730*/  PRMT R11, RZ, 0x5410, R44 ;  /* 0x00005410ff0b7816 */ /* 0x005fc8000000002c */
[C---:B------:R-:W-:Y:S02]  /*3740*/  IADD3 R5, R14.reuse, 0x40, RZ ;  /* 0x000000400e057810 */ /* 0x040fe40007ffe0ff */
[----:B------:R-:W-:Y:S01]  /*3750*/  IADD3 R14, R14, 0x60, RZ ;  /* 0x000000600e0e7810 */ /* 0x000fe20007ffe0ff */
[----:B------:R-:W-:Y:S01]  /*3760*/  FADD.FTZ R11, R11, -UR17 ;  /* 0x800000110b0b7e21 */ /* 0x000fe20008010000 */
[----:B------:R-:W-:Y:S02]  /*3770*/  PRMT R44, RZ, 0x7610, R44 ;  /* 0x00007610ff2c7816 */ /* 0x000fe4000000002c */
[----:B------:R-:W-:Y:S01]  /*3780*/  ISETP.GE.U32.AND P0, PT, R5, c[0x0][0x1e0], PT ;  /* 0x0000780005007a0c */ /* 0x000fe20003f06070 */
[----:B------:R-:W-:Y:S01]  /*3790*/  FMUL.FTZ R24, R11, UR11 ;  /* 0x0000000b0b187c20 */ /* 0x000fe20008410000 */
[----:B------:R-:W-:Y:S01]  /*37a0*/  SHF.R.S32.HI R5, RZ, 0x1f, R5 ;  /* 0x0000001fff057819 */ /* 0x000fe20000011405 */
[----:B------:R-:W-:Y:S01]  /*37b0*/  FADD.FTZ R44, R44, -UR17 ;  /* 0x800000112c2c7e21 */ /* 0x000fe20008010000 */
[----:B------:R-:W-:-:S02]  /*37c0*/  ISETP.GE.U32.AND P3, PT, R14, c[0x0][0x1e0], PT ;  /* 0x000078000e007a0c */ /* 0x000fc40003f66070 */
[----:B------:R-:W-:Y:S01]  /*37d0*/  SHF.R.S32.HI R14, RZ, 0x1f, R14 ;  /* 0x0000001fff0e7819 */ /* 0x000fe2000001140e */
[----:B------:R-:W-:Y:S01]  /*37e0*/  FMUL.FTZ R19, R44, UR11 ;  /* 0x0000000b2c137c20 */ /* 0x000fe20008410000 */
[----:B------:R-:W-:Y:S01]  /*37f0*/  ISETP.GE.AND.EX P0, PT, R5, c[0x0][0x1e4], PT, P0 ;  /* 0x0000790005007a0c */ /* 0x000fe20003f06300 */
[----:B------:R-:W0:Y:S01]  /*3800*/  LDS.64 R12, [0x50] ;  /* 0x00005000ff0c7984 */ /* 0x000e220000000a00 */
[----:B------:R-:W-:Y:S01]  /*3810*/  ISETP.GE.AND.EX P3, PT, R14, c[0x0][0x1e4], PT, P3 ;  /* 0x000079000e007a0c */ /* 0x000fe20003f66330 */
[----:B0-----:R-:W-:Y:S01]  /*3820*/  FMUL.FTZ R5, R12, c[0x0][0x20c] ;  /* 0x000083000c057a20 */ /* 0x001fe20000410000 */
[--C-:B------:R-:W-:Y:S01]  /*3830*/  PRMT R12, RZ, 0x5410, R49.reuse ;  /* 0x00005410ff0c7816 */ /* 0x100fe20000000031 */
[----:B------:R-:W-:Y:S01]  /*3840*/  FMUL.FTZ R10, R13, c[0x0][0x20c] ;  /* 0x000083000d0a7a20 */ /* 0x000fe20000410000 */
        /* <DEDUP_REMOVED lines=20> */
.L_x_282:
        /* <DEDUP_REMOVED lines=18> */
.L_x_284:
[----:B------:R-:W-:Y:S05]  /*3ab0*/  BSYNC B0 ;  /* 0x0000000000007941 */ /* 0x000fea0003800000 */
.L_x_283:
[--C-:B0-----:R-:W-:Y:S02]  /*3ac0*/  PRMT R11, RZ, 0x5410, R45.reuse ;  /* 0x00005410ff0b7816 */ /* 0x101fe4000000002d */
[----:B------:R-:W-:Y:S02]  /*3ad0*/  PRMT R45, RZ, 0x7610, R45 ;  /* 0x00007610ff2d7816 */ /* 0x000fe4000000002d */
[--C-:B------:R-:W-:Y:S01]  /*3ae0*/  PRMT R12, RZ, 0x5410, R48.reuse ;  /* 0x00005410ff0c7816 */ /* 0x100fe20000000030 */
[----:B------:R-:W-:Y:S01]  /*3af0*/  FADD.FTZ R13, R11, -UR17 ;  /* 0x800000110b0d7e21 */ /* 0x000fe20008010000 */
        /* <DEDUP_REMOVED lines=23> */
.L_x_285:
[----:B------:R-:W-:Y:S01]  /*3c70*/  BSSY B0, `(.L_x_286) ;  /* 0x0000012000007945 */ /* 0x000fe20003800000 */
[----:B------:R-:W-:Y:S05]  /*3c80*/  @!P1 BRA `(.L_x_287) ;  /* 0x0000010000009947 */ /* 0x000fea0003800000 */
[C-C-:B------:R-:W-:Y:S02]  /*3c90*/  FFMA.FTZ R13, R5.reuse, R24, R10.reuse ;  /* 0x00000018050d7223 */ /* 0x140fe4000001000a */
[----:B------:R-:W-:Y:S02]  /*3ca0*/  FFMA.FTZ R15, R5, R45, R10 ;  /* 0x0000002d050f7223 */ /* 0x000fe4000001000a */
[----:B------:R-:W-:Y:S01]  /*3cb0*/  FFMA.FTZ R14, R12, R3, -R13 ;  /* 0x000000030c0e7223 */ /* 0x000fe2000001080d */
[----:B------:R-:W-:Y:S01]  /*3cc0*/  MOV R12, R6 ;  /* 0x00000006000c7202 */ /* 0x000fe20000000f00 */
[----:B------:R-:W-:Y:S01]  /*3cd0*/  IMAD R16, R57, c[0x0][0x1d8], RZ ;  /* 0x0000760039107a24 */ /* 0x000fe200078e02ff */
[----:B------:R-:W-:Y:S01]  /*3ce0*/  MOV R13, R9 ;  /* 0x00000009000d7202 */ /* 0x000fe20000000f00 */
[----:B------:R-:W-:-:S02]  /*3cf0*/  FFMA.FTZ R11, R11, R4, -R15 ;  /* 0x000000040b0b7223 */ /* 0x000fc4000001080f */
[C---:B------:R-:W-:Y:S02]  /*3d00*/  IMAD R15, R51.reuse, c[0x0][0x1dc], R16 ;  /* 0x00007700330f7a24 */ /* 0x040fe400078e0210 */
[----:B------:R-:W-:-:S04]  /*3d10*/  IMAD.WIDE.U32 R12, R51, c[0x0][0x1d8], R12 ;  /* 0x00007600330c7a25 */ /* 0x000fc800078e000c */
[----:B------:R-:W-:Y:S01]  /*3d20*/  FMUL.FTZ R16, R14, UR11 ;  /* 0x0000000b0e107c20 */ /* 0x000fe20008410000 */
[----:B------:R-:W-:Y:S01]  /*3d30*/  IADD3 R15, R13, R15, RZ ;  /* 0x0000000f0d0f7210 */ /* 0x000fe20007ffe0ff */
[----:B------:R-:W-:Y:S01]  /*3d40*/  FMUL.FTZ R11, R11, UR11 ;  /* 0x0000000b0b0b7c20 */ /* 0x000fe20008410000 */
[----:B------:R-:W-:-:S04]  /*3d50*/  LEA R14, P5, R12, c[0x0][0x160], 0x1 ;  /* 0x000058000c0e7a11 */ /* 0x000fc800078a08ff */
[----:B------:R-:W-:Y:S02]  /*3d60*/  LEA.HI.X R15, R12, c[0x0][0x164], R15, 0x1, P5 ;  /* 0x000059000c0f7a11 */ /* 0x000fe400028f0c0f */
[----:B------:R-:W-:-:S05]  /*3d70*/  F2FP.BF16.PACK_AB R11, R11, R16 ;  /* 0x000000100b0b723e */ /* 0x000fca00000010ff */
[----:B------:R0:W-:Y:S02]  /*3d80*/  STG.E [R14.64], R11 ;  /* 0x0000000b0e007986 */ /* 0x0001e4000c10190c */
.L_x_287:
[----:B------:R-:W-:Y:S05]  /*3d90*/  BSYNC B0 ;  /* 0x0000000000007941 */ /* 0x000fea0003800000 */
.L_x_286:
[--C-:B0-----:R-:W-:Y:S02]  /*3da0*/  PRMT R11, RZ, 0x5410, R42.reuse ;  /* 0x00005410ff0b7816 */ /* 0x101fe4000000002a */
[----:B------:R-:W-:Y:S02]  /*3db0*/  PRMT R42, RZ, 0x7610, R42 ;  /* 0x00007610ff2a7816 */ /* 0x000fe4000000002a */
[--C-:B------:R-:W-:Y:S01]  /*3dc0*/  PRMT R12, RZ, 0x5410, R47.reuse ;  /* 0x00005410ff0c7816 */ /* 0x100fe2000000002f */
[----:B------:R-:W-:Y:S01]  /*3dd0*/  FADD.FTZ R13, R11, -UR17 ;  /* 0x800000110b0d7e21 */ /* 0x000fe20008010000 */
[----:B------:R-:W-:Y:S01]  /*3de0*/  ISETP.LT.U32.AND P0, PT, R0, 0x100, !P0 ;  /* 0x000001000000780c */ /* 0x000fe20004701070 */
[----:B------:R-:W-:Y:S01]  /*3df0*/  FADD.FTZ R42, R42, -UR17 ;  /* 0x800000112a2a7e21 */ /* 0x000fe20008010000 */
[----:B------:R-:W-:Y:S01]  /*3e00*/  ISETP.LT.U32.AND P3, PT, R0, 0x100, !P3 ;  /* 0x000001000000780c */ /* 0x000fe20005f61070 */
        /* <DEDUP_REMOVED lines=23> */
.L_x_288:
        /* <DEDUP_REMOVED lines=18> */
.L_x_290:
[----:B------:R-:W-:Y:S05]  /*40a0*/  BSYNC B0 ;  /* 0x0000000000007941 */ /* 0x000fea0003800000 */
.L_x_289:
[----:B------:R-:W-:Y:S01]  /*40b0*/  PRMT R43, RZ, 0x7610, R43 ;  /* 0x00007610ff2b7816 */ /* 0x000fe2000000002b */
[----:B0-----:R-:W-:Y:S01]  /*40c0*/  FADD.FTZ R13, R11, -UR17 ;  /* 0x800000110b0d7e21 */ /* 0x001fe20008010000 */
        /* <DEDUP_REMOVED lines=24> */
.L_x_291:
        /* <DEDUP_REMOVED lines=17> */
.L_x_293:
[----:B------:R-:W-:Y:S05]  /*4360*/  BSYNC B0 ;  /* 0x0000000000007941 */ /* 0x000fea0003800000 */
.L_x_292:
[----:B------:R-:W-:Y:S01]  /*4370*/  ULDC UR4, c[0x0][0x10] ;  /* 0x0000040000047ab9 */ /* 0x000fe20000000800 */
[----:B------:R-:W-:Y:S01]  /*4380*/  IADD3 R52, R52, 0x1, RZ ;  /* 0x0000000134347810 */ /* 0x000fe20007ffe0ff */
[----:B------:R-:W-:-:S04]  /*4390*/  UIADD3 UR14, UR14, UR4, URZ ;  /* 0x000000040e0e7290 */ /* 0x000fc8000fffe03f */
[----:B------:R-:W-:-:S06]  /*43a0*/  UISETP.GE.AND UP0, UPT, UR14, UR6, UPT ;  /* 0x000000060e00728c */ /* 0x000fcc000bf06270 */
[----:B------:R-:W-:-:S13]  /*43b0*/  PLOP3.LUT P0, PT, PT, PT, UP0, 0x80, 0x0 ;  /* 0x000000000000781c */ /* 0x000fda0003f0f008 */
[----:B------:R-:W-:Y:S01]  /*43c0*/  @P0 CALL.REL.NOINC `(.L_x_259) ;  /* 0x0000001000000944 */ /* 0x000fe20003c00000 */
[----:B------:R-:W-:Y:S05]  /*43d0*/  BRA `(.L_x_294) ;  /* 0xffffbf0000007947 */ /* 0x000fea000383ffff */
.L_x_259:
[----:B012---:R-:W-:Y:S01]  /*43e0*/  MOV R4, c[0x0][0xc] ;  /* 0x0000030000047a02 */ /* 0x007fe20000000f00 */
        /* <DEDUP_REMOVED lines=21> */
.L_x_296:
[----:B------:R-:W-:Y:S05]  /*4540*/  BSYNC B0 ;  /* 0x0000000000007941 */ /* 0x000fea0003800000 */
.L_x_295:
[----:B------:R-:W-:Y:S05]  /*4550*/  @P0 EXIT ;  /* 0x000000000000094d */ /* 0x000fea0003800000 */
[----:B------:R-:W-:Y:S05]  /*4560*/  @P2 BRA `(.L_x_297) ;  /* 0x0000008000002947 */ /* 0x000fea0003800000 */
[----:B------:R-:W-:-:S05]  /*4570*/  IMAD R4, R4, c[0x0][0x10], RZ ;  /* 0x0000040004047a24 */ /* 0x000fca00078e02ff */
[----:B------:R-:W-:-:S13]  /*4580*/  ISETP.NE.AND P0, PT, R4, -0x1, PT ;  /* 0xffffffff0400780c */ /* 0x000fda0003f05270 */
[----:B------:R-:W-:Y:S05]  /*4590*/  @!P0 BRA `(.L_x_297) ;  /* 0x0000005000008947 */ /* 0x000fea0003800000 */
.L_x_298:
[----:B0-----:R-:W2:Y:S01]  /*45a0*/  LDG.E.STRONG.GPU R5, [R2.64] ;  /* 0x0000000c02057981 */ /* 0x001ea2000c1ef900 */
[----:B------:R-:W-:Y:S01]  /*45b0*/  YIELD ;  /* 0x0000000000007946 */ /* 0x000fe20003800000 */
[----:B--2---:R-:W-:Y:S01]  /*45c0*/  ISETP.NE.AND P0, PT, R5, R4, PT ;  /* 0x000000040500720c */ /* 0x004fe20003f05270 */
[----:B------:R-:W-:-:S12]  /*45d0*/  CCTL.IVALL ;  /* 0x00000000ff00798f */ /* 0x000fd80002000000 */
[----:B------:R-:W-:Y:S05]  /*45e0*/  @P0 BRA `(.L_x_298) ;  /* 0xffffffb000000947 */ /* 0x000fea000383ffff */
.L_x_297:
[----:B------:R-:W-:Y:S02]  /*45f0*/  WARPSYNC 0xffffffff ;  /* 0xffffffff00007948 */ /* 0x000fe40003800000 */
[----:B------:R-:W-:Y:S01]  /*4600*/  MOV R19, c[0x0][0x1dc] ;  /* 0x0000770000137a02 */ /* 0x000fe20000000f00 */
[----:B------:R-:W-:Y:S03]  /*4610*/  BAR.SYNC.DEFER_BLOCKING 0x0 ;  /* 0x0000000000007b1d */ /* 0x000fe60000010000 */
[----:B0-----:R-:W-:-:S04]  /*4620*/  LEA.HI R2, P0, R19, c[0x0][0x1d8], RZ, 0x1 ;  /* 0x0000760013027a11 */ /* 0x001fc800078108ff */
        /* <DEDUP_REMOVED lines=21> */
.L_x_299:
[----:B------:R-:W-:-:S04]  /*4780*/  LEA R6, P0, R0, c[0x0][0x1b8], 0x2 ;  /* 0x00006e0000067a11 */ /* 0x000fc800078010ff */
[----:B------:R-:W-:Y:S02]  /*4790*/  LEA.HI.X R7, R0, c[0x0][0x1bc], R7, 0x2, P0 ;  /* 0x00006f0000077a11 */ /* 0x000fe400000f1407 */
[-C--:B------:R-:W-:Y:S02]  /*47a0*/  LEA R8, P0, R25, R6.reuse, 0x2 ;  /* 0x0000000619087211 */ /* 0x080fe400078010ff */
[-C--:B------:R-:W-:Y:S01]  /*47b0*/  LEA R12, P2, R23, R6.reuse, 0x2 ;  /* 0x00000006170c7211 */ /* 0x080fe200078410ff */
[----:B0-----:R0:W2:Y:S01]  /*47c0*/  LDG.E R2, [R6.64] ;  /* 0x0000000c06027981 */ /* 0x0010a2000c1e1900 */
[----:B------:R-:W-:Y:S02]  /*47d0*/  LEA R10, P1, R16, R6, 0x2 ;  /* 0x00000006100a7211 */ /* 0x000fe400078210ff */
[C---:B------:R-:W-:Y:S02]  /*47e0*/  IADD3.X R9, R7.reuse, R27, RZ, P0, !PT ;  /* 0x0000001b07097210 */ /* 0x040fe400007fe4ff */
[----:B------:R-:W-:-:S02]  /*47f0*/  IADD3.X R13, R7, R21, RZ, P2, !PT ;  /* 0x00000015070d7210 */ /* 0x000fc400017fe4ff */
[----:B------:R-:W-:Y:S02]  /*4800*/  IADD3.X R11, R19, R7, RZ, P1, !PT ;  /* 0x00000007130b7210 */ /* 0x000fe40000ffe4ff */
[----:B------:R-:W2:Y:S04]  /*4810*/  LDG.E R9, [R8.64] ;  /* 0x0000000c08097981 */ /* 0x000ea8000c1e1900 */
[----:B------:R-:W3:Y:S04]  /*4820*/  LDG.E R10, [R10.64] ;  /* 0x0000000c0a0a7981 */ /* 0x000ee8000c1e1900 */
[----:B------:R-:W3:Y:S01]  /*4830*/  LDG.E R13, [R12.64] ;  /* 0x0000000c0c0d7981 */ /* 0x000ee2000c1e1900 */
[----:B------:R-:W-:Y:S01]  /*4840*/  HFMA2.MMA R5, -RZ, RZ, 0, 1.1920928955078125e-07 ;  /* 0x00000002ff057435 */ /* 0x000fe200000001ff */
[----:B------:R-:W-:-:S02]  /*4850*/  SHF.L.U32 R4, R0, 0x1, RZ ;  /* 0x0000000100047819 */ /* 0x000fc400000006ff */
[----:B------:R-:W-:-:S04]  /*4860*/  IADD3 R0, R0, 0x100, RZ ;  /* 0x0000010000007810 */ /* 0x000fc80007ffe0ff */
[----:B------:R-:W-:Y:S02]  /*4870*/  ISETP.GT.U32.AND P0, PT, R25, R0, PT ;  /* 0x000000001900720c */ /* 0x000fe40003f04070 */
[----:B0-----:R-:W-:-:S04]  /*4880*/  SHF.R.S32.HI R7, RZ, 0x1f, R0 ;  /* 0x0000001fff077819 */ /* 0x001fc80000011400 */
[----:B------:R-:W-:Y:S02]  /*4890*/  ISETP.GT.AND.EX P0, PT, R14, R7, PT, P0 ;  /* 0x000000070e00720c */ /* 0x000fe40003f04300 */
[----:B--2---:R-:W-:Y:S01]  /*48a0*/  F2FP.BF16.PACK_AB R15, R9, R2 ;  /* 0x00000002090f723e */ /* 0x004fe200000010ff */
[----:B------:R-:W-:-:S04]  /*48b0*/  IMAD.WIDE R2, R4, R5, c[0x0][0x168] ;  /* 0x00005a0004027625 */ /* 0x000fc800078e0205 */
[----:B------:R-:W-:Y:S01]  /*48c0*/  IMAD.WIDE R4, R4, R5, c[0x0][0x170] ;  /* 0x00005c0004047625 */ /* 0x000fe200078e0205 */
[----:B---3--:R-:W-:Y:S01]  /*48d0*/  F2FP.BF16.PACK_AB R17, R13, R10 ;  /* 0x0000000a0d11723e */ /* 0x008fe200000010ff */
[----:B------:R0:W-:Y:S04]  /*48e0*/  STG.E [R2.64], R15 ;  /* 0x0000000f02007986 */ /* 0x0001e8000c10190c */
[----:B------:R0:W-:Y:S01]  /*48f0*/  STG.E [R4.64], R17 ;  /* 0x0000001104007986 */ /* 0x0001e2000c10190c */
[----:B------:R-:W-:Y:S05]  /*4900*/  @P0 BRA `(.L_x_299) ;  /* 0xfffffe7000000947 */ /* 0x000fea000383ffff */
[----:B------:R-:W-:Y:S05]  /*4910*/  EXIT ;  /* 0x000000000000794d */ /* 0x000fea0003800000 */
.L_x_300:
        /* <DEDUP_REMOVED lines=14> */
.L_x_3337:


//--------------------- .text._Z35group_norm_nhwc_bwd_one_pass_kernelI11Bf16IOBf16WLi256ELi16ELi256EEv26Group_norm_nhwc_bwd_params --------------------------
	.section	.text._Z35group_norm_nhwc_bwd_one_pass_kernelI11Bf16IOBf16WLi256ELi16ELi256EEv26Group_norm_nhwc_bwd_params,"ax",@progbits
	.sectioninfo	@"SHI_REGISTERS=64"
	.align	128
        .global         _Z35group_norm_nhwc_bwd_one_pass_kernelI11Bf16IOBf16WLi256ELi16ELi256EEv26Group_norm_nhwc_bwd_params
        .type           _Z35group_norm_nhwc_bwd_one_pass_kernelI11Bf16IOBf16WLi256ELi16ELi256EEv26Group_norm_nhwc_bwd_params,@function
        .size           _Z35group_norm_nhwc_bwd_one_pass_kernelI11Bf16IOBf16WLi256ELi16ELi256EEv26Group_norm_nhwc_bwd_params,(.L_x_3338 - _Z35group_norm_nhwc_bwd_one_pass_kernelI11Bf16IOBf16WLi256ELi16ELi256EEv26Group_norm_nhwc_bwd_params)
        .other          _Z35group_norm_nhwc_bwd_one_pass_kernelI11Bf16IOBf16WLi256ELi16ELi256EEv26Group_norm_nhwc_bwd_params,@"STO_CUDA_ENTRY STV_DEFAULT"
_Z35group_norm_nhwc_bwd_one_pass_kernelI11Bf16IOBf16WLi256ELi16ELi256EEv26Group_norm_nhwc_bwd_params:
.text._Z35group_norm_nhwc_bwd_one_pass_kernelI11Bf16IOBf16WLi256ELi16ELi256EEv26Group_norm_nhwc_bwd_params:
        /* <DEDUP_REMOVED lines=15> */
[----:B------:R-:W-:Y:S01]  /*00f0*/  SHF.R.S32.HI R8, RZ, 0x1f, R47 ;  /* 0x0000001fff087819 */ /* 0x000fe2000001142f */
[----:B------:R-:W-:Y:S01]  /*0100*/  IMAD R2, R0, c[0x0][0x1fc], R5 ;  /* 0x00007f0000027a24 */ /* 0x000fe200078e0205 */
[----:B------:R-:W-:Y:S01]  /*0110*/  UIMAD.WIDE.U32 UR4, UR7, UR10, URZ ;  /* 0x0000000a070472a5 */ /* 0x000fe2000f8e003f */
[----:B------:R-:W2:Y:S01]  /*0120*/  S2R R5, SR_LANEID ;  /* 0x0000000000057919 */ /* 0x000ea20000000000 */
[----:B------:R-:W-:Y:S01]  /*0130*/  UIMAD UR7, UR7, UR11, URZ ;  /* 0x0000000b070772a4 */ /* 0x000fe2000f8e023f */
[----:B------:R-:W-:Y:S01]  /*0140*/  LEA.HI R8, R8, R47, RZ, 0x5 ;  /* 0x0000002f08087211 */ /* 0x000fe200078f28ff */
[----:B------:R-:W-:Y:S01]  /*0150*/  ULEA.HI UR10, UP0, UR11, UR10, URZ, 0x1 ;  /* 0x0000000a0b0a7291 */ /* 0x000fe2000f81083f */
[C---:B------:R-:W-:Y:S01]  /*0160*/  IADD3 R4, R2.reuse, 0xc0, RZ ;  /* 0x000000c002047810 */ /* 0x040fe20007ffe0ff */
[----:B------:R-:W-:Y:S01]  /*0170*/  UIADD3 UR7, UR5, UR7, URZ ;  /* 0x0000000705077290 */ /* 0x000fe2000fffe03f */
[----:B------:R-:W-:Y:S01]  /*0180*/  IADD3 R7, R2, 0xe0, RZ ;  /* 0x000000e002077810 */ /* 0x000fe20007ffe0ff */
[----:B------:R-:W-:Y:S01]  /*0190*/  UIADD3.X UR8, URZ, UR11, URZ, UP0, !UPT ;  /* 0x0000000b3f087290 */ /* 0x000fe200087fe43f */
[----:B------:R-:W-:Y:S01]  /*01a0*/  ISETP.GE.U32.AND P0, PT, R4, c[0x0][0x1e0], PT ;  /* 0x0000780004007a0c */ /* 0x000fe20003f06070 */
[----:B------:R-:W-:Y:S01]  /*01b0*/  ULEA.HI UR9, UP0, UR7, UR4, URZ, 0x1 ;  /* 0x0000000407097291 */ /* 0x000fe2000f81083f */
[----:B------:R-:W-:Y:S01]  /*01c0*/  SHF.R.S32.HI R6, RZ, 0x1f, R4 ;  /* 0x0000001fff067819 */ /* 0x000fe20000011404 */
[----:B------:R-:W-:Y:S01]  /*01d0*/  USHF.R.S64 UR10, UR10, 0x1, UR8 ;  /* 0x000000010a0a7899 */ /* 0x000fe20008001008 */
[----:B------:R-:W-:Y:S01]  /*01e0*/  HFMA2.MMA R46, -RZ, RZ, 0, 0 ;  /* 0x00000000ff2e7435 */ /* 0x000fe200000001ff */
[----:B------:R-:W-:Y:S01]  /*01f0*/  UIADD3.X UR7, URZ, UR7, URZ, UP0, !UPT ;  /* 0x000000073f077290 */ /* 0x000fe200087fe43f */
[----:B------:R-:W-:Y:S01]  /*0200*/  ISETP.GE.AND.EX P0, PT, R6, c[0x0][0x1e4], PT, P0 ;  /* 0x0000790006007a0c */ /* 0x000fe20003f06300 */
[----:B------:R-:W-:Y:S01]  /*0210*/  USHF.R.S32.HI UR8, URZ, 0x1, UR8 ;  /* 0x000000013f087899 */ /* 0x000fe20008011408 */
[----:B------:R-:W-:Y:S01]  /*0220*/  SHF.R.S32.HI R8, RZ, 0x5, R8 ;  /* 0x00000005ff087819 */ /* 0x000fe20000011408 */
[----:B------:R-:W-:Y:S01]  /*0230*/  USHF.R.S64 UR9, UR9, 0x1, UR7 ;  /* 0x0000000109097899 */ /* 0x000fe20008001007 */
[----:B------:R-:W-:Y:S01]  /*0240*/  ISETP.LT.U32.AND P0, PT, R47, 0x100, !P0 ;  /* 0x000001002f00780c */ /* 0x000fe20004701070 */
[----:B------:R-:W-:Y:S01]  /*0250*/  USHF.R.S32.HI UR7, URZ, 0x1, UR7 ;  /* 0x000000013f077899 */ /* 0x000fe20008011407 */
[----:B------:R-:W-:Y:S01]  /*0260*/  SHF.R.S32.HI R9, RZ, 0x1f, R7 ;  /* 0x0000001fff097819 */ /* 0x000fe20000011407 */
[----:B------:R-:W-:Y:S01]  /*0270*/  USHF.L.U64.HI UR8, UR10, 0x2, UR8 ;  /* 0x000000020a087899 */ /* 0x000fe20008010208 */
[----:B------:R-:W-:Y:S01]  /*0280*/  P2R R49, PR, RZ, 0x1 ;  /* 0x00000001ff317803 */ /* 0x000fe20000000000 */
[----:B------:R-:W-:-:S02]  /*0290*/  USHF.L.U64.HI UR7, UR9, 0x2, UR7 ;  /* 0x0000000209077899 */ /* 0x000fc40008010207 */
[----:B012---:R-:W-:Y:S02]  /*02a0*/  ULDC.U8 UR16, c[0x0][0x1f4] ;  /* 0x00007d0000107ab9 */ /* 0x007fe40000000000 */
.L_x_352:
        /* <DEDUP_REMOVED lines=24> */
[----:B------:R-:W-:Y:S01]  /*0430*/  IMAD.HI.U32 R11, R11, R15, R10 ;  /* 0x0000000f0b0b7227 */ /* 0x000fe200078e000a */
[----:B------:R-:W-:-:S05]  /*0440*/  SHF.R.S32.HI R15, RZ, 0x1f, R23 ;  /* 0x0000001fff0f7819 */ /* 0x000fca0000011417 */
[----:B------:R-:W-:-:S05]  /*0450*/  IMAD.HI.U32 R11, R11, R14, RZ ;  /* 0x0000000e0b0b7227 */ /* 0x000fca00078e00ff */
[----:B------:R-:W-:-:S05]  /*0460*/  IADD3 R12, -R11, RZ, RZ ;  /* 0x000000ff0b0c7210 */ /* 0x000fca0007ffe1ff */
[----:B------:R-:W-:Y:S01]  /*0470*/  IMAD R12, R13, R12, R14 ;  /* 0x0000000c0d0c7224 */ /* 0x000fe200078e020e */
[----:B------:R-:W-:-:S04]  /*0480*/  SHF.R.S32.HI R14, RZ, 0x1f, R21 ;  /* 0x0000001fff0e7819 */ /* 0x000fc80000011415 */
        /* <DEDUP_REMOVED lines=22> */
[----:B------:R-:W-:Y:S01]  /*05f0*/  ISETP.GE.OR.EX P5, PT, R14, c[0x0][0x1e4], P0, P5 ;  /* 0x000079000e007a0c */ /* 0x000fe200007a6750 */
[----:B------:R-:W-:Y:S01]  /*0600*/  IMAD R53, R11, c[0x0][0x1ec], R10 ;  /* 0x00007b000b357a24 */ /* 0x000fe200078e020a */
[----:B------:R-:W-:Y:S01]  /*0610*/  ISETP.GE.OR.EX P4, PT, R15, c[0x0][0x1e4], P0, P4 ;  /* 0x000079000f007a0c */ /* 0x000fe20000786740 */
[----:B------:R-:W-:Y:S01]  /*0620*/  IMAD.WIDE.U32 R54, R11, c[0x0][0x1e8], R12 ;  /* 0x00007a000b367a25 */ /* 0x000fe200078e000c */
[----:B------:R-:W-:-:S02]  /*0630*/  ISETP.GE.U32.AND P3, PT, R17, c[0x0][0x1e0], PT ;  /* 0x0000780011007a0c */ /* 0x000fc40003f66070 */
[----:B------:R-:W-:Y:S01]  /*0640*/  ISETP.GE.U32.AND P2, PT, R16, c[0x0][0x1e0], PT ;  /* 0x0000780010007a0c */ /* 0x000fe20003f46070 */
[----:B------:R-:W-:Y:S01]  /*0650*/  @P6 IMAD R11, R6, c[0x0][0x1d8], RZ ;  /* 0x00007600060b6a24 */ /* 0x000fe200078e02ff */
[----:B------:R-:W-:Y:S02]  /*0660*/  IADD3 R53, R55, R53, RZ ;  /* 0x0000003537357210 */ /* 0x000fe40007ffe0ff */
[----:B------:R-:W-:Y:S01]  /*0670*/  @P6 MOV R52, R54 ;  /* 0x0000003600346202 */ /* 0x000fe20000000f00 */
[----:B------:R-:W-:Y:S01]  /*0680*/  @P6 IMAD R11, R4, c[0x0][0x1dc], R11 ;  /* 0x00007700040b6a24 */ /* 0x000fe200078e020b */
[----:B------:R-:W-:Y:S01]  /*0690*/  ISETP.GE.OR.EX P3, PT, R20, c[0x0][0x1e4], P0, P3 ;  /* 0x0000790014007a0c */ /* 0x000fe20000766730 */
        /* <DEDUP_REMOVED lines=16> */
[----:B------:R-:W-:Y:S02]  /*07a0*/  @!P5 IADD3 R19, R15, R25, RZ ;  /* 0x000000190f13d210 */ /* 0x000fe40007ffe0ff */
[----:B------:R-:W-:Y:S02]  /*07b0*/  @P6 IADD3.X R61, R18, c[0x0][0x184], RZ, P1, !PT ;  /* 0x00006100123d6a10 */ /* 0x000fe40000ffe4ff */
[----:B------:R-:W-:Y:S02]  /*07c0*/  @P6 IADD3 R36, P1, R36, c[0x0][0x178], RZ ;  /* 0x00005e0024246a10 */ /* 0x000fe40007f3e0ff */
[----:B------:R-:W-:Y:S02]  /*07d0*/  @!P4 MOV R10, R54 ;  /* 0x00000036000ac202 */ /* 0x000fe40000000f00 */
[----:B------:R-:W-:-:S02]  /*07e0*/  @!P4 MOV R11, R53 ;  /* 0x00000035000bc202 */ /* 0x000fc40000000f00 */
[C---:B------:R-:W-:Y:S02]  /*07f0*/  @!P5 SHF.L.U32 R58, R14.reuse, 0x1, RZ ;  /* 0x000000010e3ad819 */ /* 0x040fe400000006ff */
[----:B------:R-:W-:Y:S01]  /*0800*/  SHF.R.S32.HI R21, RZ, 0x1f, R16 ;  /* 0x0000001fff157819 */ /* 0x000fe20000011410 */
[----:B------:R-:W-:Y:S01]  /*0810*/  @!P4 IMAD.WIDE.U32 R10, R23, c[0x0][0x1d8], R10 ;  /* 0x00007600170aca25 */ /* 0x000fe200078e000a */
[----:B------:R-:W-:Y:S02]  /*0820*/  @!P5 SHF.L.U64.HI R19, R14, 0x1, R19 ;  /* 0x000000010e13d819 */ /* 0x000fe40000010213 */
[----:B------:R-:W-:Y:S01]  /*0830*/  @P6 IADD3.X R37, R18, c[0x0][0x17c], RZ, P1, !PT ;  /* 0x00005f0012256a10 */ /* 0x000fe20000ffe4ff */
[----:B------:R-:W-:Y:S01]  /*0840*/  @!P3 IMAD R23, R17, c[0x0][0x1dc], R20 ;  /* 0x000077001117ba24 */ /* 0x000fe200078e0214 */
[----:B------:R-:W-:Y:S02]  /*0850*/  @!P5 IADD3 R34, P1, R58, c[0x0][0x180], RZ ;  /* 0x000060003a22da10 */ /* 0x000fe40007f3e0ff */
[----:B------:R-:W-:-:S02]  /*0860*/  @!P3 MOV R14, R54 ;  /* 0x00000036000eb202 */ /* 0x000fc40000000f00 */
[----:B------:R-:W-:Y:S02]  /*0870*/  @!P3 MOV R15, R53 ;  /* 0x00000035000fb202 */ /* 0x000fe40000000f00 */
[----:B------:R-:W-:Y:S02]  /*0880*/  ISETP.GE.OR.EX P2, PT, R21, c[0x0][0x1e4], P0, P2 ;  /* 0x0000790015007a0c */ /* 0x000fe40000746720 */
[----:B------:R-:W-:Y:S01]  /*0890*/  @!P5 IADD3.X R35, R19, c[0x0][0x184], RZ, P1, !PT ;  /* 0x000061001323da10 */ /* 0x000fe20000ffe4ff */
[----:B------:R-:W-:Y:S01]  /*08a0*/  @!P3 IMAD.WIDE.U32 R14, R17, c[0x0][0x1d8], R14 ;  /* 0x00007600110eba25 */ /* 0x000fe200078e000e */
[----:B------:R-:W-:Y:S02]  /*08b0*/  @!P5 IADD3 R58, P1, R58, c[0x0][0x178], RZ ;  /* 0x00005e003a3ada10 */ /* 0x000fe40007f3e0ff */
[----:B------:R-:W-:Y:S02]  /*08c0*/  @!P4 IADD3 R17, R11, R27, RZ ;  /* 0x0000001b0b11c210 */ /* 0x000fe40007ffe0ff */
[----:B------:R-:W-:-:S02]  /*08d0*/  @!P4 SHF.L.U32 R28, R10, 0x1, RZ ;  /* 0x000000010a1cc819 */ /* 0x000fc400000006ff */
[----:B------:R-:W-:Y:S02]  /*08e0*/  @!P5 IADD3.X R59, R19, c[0x0][0x17c], RZ, P1, !PT ;  /* 0x00005f00133bda10 */ /* 0x000fe40000ffe4ff */
[----:B------:R-:W-:Y:S01]  /*08f0*/  @!P4 SHF.L.U64.HI R17, R10, 0x1, R17 ;  /* 0x000000010a11c819 */ /* 0x000fe20000010211 */
[----:B------:R-:W-:Y:S01]  /*0900*/  @!P2 IMAD R21, R21, c[0x0][0x1d8], RZ ;  /* 0x000076001515aa24 */ /* 0x000fe200078e02ff */
[----:B------:R-:W-:Y:S02]  /*0910*/  @!P4 IADD3 R56, P1, R28, c[0x0][0x180], RZ ;  /* 0x000060001c38ca10 */ /* 0x000fe40007f3e0ff */
[----:B------:R-:W-:Y:S01]  /*0920*/  @!P2 MOV R10, R54 ;  /* 0x00000036000aa202 */ /* 0x000fe20000000f00 */
[----:B------:R-:W-:Y:S01]  /*0930*/  @!P2 IMAD R21, R16, c[0x0][0x1dc], R21 ;  /* 0x000077001015aa24 */ /* 0x000fe200078e0215 */
[----:B------:R-:W-:Y:S02]  /*0940*/  @!P2 MOV R11, R53 ;  /* 0x00000035000ba202 */ /* 0x000fe40000000f00 */
[----:B------:R-:W-:-:S02]  /*0950*/  @!P4 IADD3.X R57, R17, c[0x0][0x184], RZ, P1, !PT ;  /* 0x000061001139ca10 */ /* 0x000fc40000ffe4ff */
[----:B------:R-:W-:Y:S01]  /*0960*/  @!P4 IADD3 R28, P1, R28, c[0x0][0x178], RZ ;  /* 0x00005e001c1cca10 */ /* 0x000fe20007f3e0ff */
[----:B------:R-:W-:Y:S01]  /*0970*/  @!P2 IMAD.WIDE.U32 R10, R16, c[0x0][0x1d8], R10 ;  /* 0x00007600100aaa25 */ /* 0x000fe200078e000a */
[----:B------:R-:W-:Y:S02]  /*0980*/  @!P3 IADD3 R15, R15, R23, RZ ;  /* 0x000000170f0fb210 */ /* 0x000fe40007ffe0ff */
[C---:B------:R-:W-:Y:S02]  /*0990*/  @!P3 SHF.L.U32 R24, R14.reuse, 0x1, RZ ;  /* 0x000000010e18b819 */ /* 0x040fe400000006ff */
[----:B------:R-:W-:Y:S02]  /*09a0*/  @!P4 IADD3.X R29, R17, c[0x0][0x17c], RZ, P1, !PT ;  /* 0x00005f00111dca10 */ /* 0x000fe40000ffe4ff */
[----:B------:R-:W-:Y:S02]  /*09b0*/  @!P3 SHF.L.U64.HI R16, R14, 0x1, R15 ;  /* 0x000000010e10b819 */ /* 0x000fe4000001020f */
[----:B------:R-:W-:-:S02]  /*09c0*/  @!P3 IADD3 R26, P1, R24, c[0x0][0x180], RZ ;  /* 0x00006000181aba10 */ /* 0x000fc40007f3e0ff */
[----:B------:R-:W-:Y:S02]  /*09d0*/  @!P2 IADD3 R15, R11, R21, RZ ;  /* 0x000000150b0fa210 */ /* 0x000fe40007ffe0ff */
[----:B------:R-:W-:Y:S02]  /*09e0*/  @!P3 IADD3.X R27, R16, c[0x0][0x184], RZ, P1, !PT ;  /* 0x00006100101bba10 */ /* 0x000fe40000ffe4ff */
[----:B------:R-:W-:Y:S02]  /*09f0*/  @!P3 IADD3 R24, P1, R24, c[0x0][0x178], RZ ;  /* 0x00005e001818ba10 */ /* 0x000fe40007f3e0ff */
[----:B------:R-:W-:Y:S02]  /*0a00*/  @!P2 SHF.L.U32 R11, R10, 0x1, RZ ;  /* 0x000000010a0ba819 */ /* 0x000fe400000006ff */
[----:B------:R-:W-:Y:S02]  /*0a10*/  @!P3 IADD3.X R25, R16, c[0x0][0x17c], RZ, P1, !PT ;  /* 0x00005f001019ba10 */ /* 0x000fe40000ffe4ff */
[----:B------:R-:W-:-:S02]  /*0a20*/  @!P2 SHF.L.U64.HI R14, R10, 0x1, R15 ;  /* 0x000000010a0ea819 */ /* 0x000fc4000001020f */
        /* <DEDUP_REMOVED lines=96> */
[----:B-1----:R-:W-:-:S02]  /*1030*/  MOV R11, RZ ;  /* 0x000000ff000b7202 */ /* 0x002fc40000000f00 */
[----:B------:R-:W-:Y:S01]  /*1040*/  MOV R10, RZ ;  /* 0x000000ff000a7202 */ /* 0x000fe20000000f00 */
[----:B------:R-:W-:Y:S05]  /*1050*/  @P0 BRA `(.L_x_303) ;  /* 0x000000f000000947 */ /* 0x000fea0003800000 */
[----:B---3--:R-:W-:Y:S02]  /*1060*/  ISETP.NE.AND P0, PT, RZ, UR16, PT ;  /* 0x00000010ff007c0c */ /* 0x008fe4000bf05270 */
[C---:B------:R-:W-:Y:S02]  /*1070*/  SHF.L.U32 R14, R12.reuse, 0x1, RZ ;  /* 0x000000010c0e7819 */ /* 0x040fe400000006ff */
[----:B------:R-:W-:-:S09]  /*1080*/  SHF.L.U64.HI R10, R12, 0x1, R13 ;  /* 0x000000010c0a7819 */ /* 0x000fd2000001020d */
[----:B------:R-:W-:-:S04]  /*1090*/  @P0 IADD3 R12, P6, R14, c[0x0][0x190], RZ ;  /* 0x000064000e0c0a10 */ /* 0x000fc80007fde0ff */
[----:B------:R-:W-:Y:S02]  /*10a0*/  @P0 IADD3.X R13, R10, c[0x0][0x194], RZ, P6, !PT ;  /* 0x000065000a0d0a10 */ /* 0x000fe400037fe4ff */
[----:B------:R-:W-:-:S03]  /*10b0*/  IADD3 R14, P6, R14, c[0x0][0x188], RZ ;  /* 0x000062000e0e7a10 */ /* 0x000fc60007fde0ff */
[----:B------:R-:W2:Y:S01]  /*10c0*/  @P0 LDG.E.U16 R16, [R12.64] ;  /* 0x0000000c0c100981 */ /* 0x000ea2000c1e1500 */
[----:B------:R-:W-:-:S03]  /*10d0*/  IADD3.X R15, R10, c[0x0][0x18c], RZ, P6, !PT ;  /* 0x000063000a0f7a10 */ /* 0x000fc600037fe4ff */
[----:B------:R-:W3:Y:S04]  /*10e0*/  @P0 LDG.E.U16 R10, [R12.64+0x2] ;  /* 0x0000020c0c0a0981 */ /* 0x000ee8000c1e1500 */
[----:B------:R-:W4:Y:S01]  /*10f0*/  LDG.E.U16 R29, [R14.64] ;  /* 0x0000000c0e1d7981 */ /* 0x000f22000c1e1500 */
[----:B---3--:R-:W-:-:S03]  /*1100*/  @P0 PRMT R11, RZ, 0x5410, R10 ;  /* 0x00005410ff0b0816 */ /* 0x008fc6000000000a */
[----:B------:R-:W3:Y:S01]  /*1110*/  LDG.E.U16 R10, [R14.64+0x2] ;  /* 0x0000020c0e0a7981 */ /* 0x000ee2000c1e1500 */
[----:B--2---:R-:W-:Y:S02]  /*1120*/  @P0 PRMT R28, RZ, 0x5410, R16 ;  /* 0x00005410ff1c0816 */ /* 0x004fe40000000010 */
[----:B----4-:R-:W-:Y:S02]  /*1130*/  PRMT R29, RZ, 0x5410, R29 ;  /* 0x00005410ff1d7816 */ /* 0x010fe4000000001d */
[----:B---3--:R-:W-:Y:S02]  /*1140*/  PRMT R10, RZ, 0x5410, R10 ;  /* 0x00005410ff0a7816 */ /* 0x008fe4000000000a */
.L_x_303:
[----:B---3--:R-:W-:Y:S05]  /*1150*/  BSYNC B0 ;  /* 0x0000000000007941 */ /* 0x008fea0003800000 */
.L_x_302:
[----:B------:R-:W-:Y:S02]  /*1160*/  ISETP.NE.AND P0, PT, RZ, UR16, PT ;  /* 0x00000010ff007c0c */ /* 0x000fe4000bf05270 */
[--C-:B-----5:R-:W-:Y:S02]  /*1170*/  PRMT R12, RZ, 0x5410, R44.reuse ;  /* 0x00005410ff0c7816 */ /* 0x120fe4000000002c */
[----:B------:R-:W-:Y:S02]  /*1180*/  PRMT R13, RZ, 0x7610, R44 ;  /* 0x00007610ff0d7816 */ /* 0x000fe4000000002c */
[----:B------:R-:W-:Y:S01]  /*1190*/  PRMT R14, RZ, 0x5410, R43 ;  /* 0x00005410ff0e7816 */ /* 0x000fe2000000002b */
[----:B------:R-:W-:-:S02]  /*11a0*/  FADD.FTZ R12, R12, -UR17 ;  /* 0x800000110c0c7e21 */ /* 0x000fc40008010000 */
[----:B------:R-:W-:Y:S01]  /*11b0*/  FADD.FTZ R16, R13, -UR17 ;  /* 0x800000110d107e21 */ /* 0x000fe20008010000 */
[----:B------:R-:W-:Y:S01]  /*11c0*/  PRMT R13, RZ, 0x7610, R43 ;  /* 0x00007610ff0d7816 */ /* 0x000fe2000000002b */
[----:B------:R-:W-:Y:S02]  /*11d0*/  FMUL.FTZ R15, R12, UR11 ;  /* 0x0000000b0c0f7c20 */ /* 0x000fe40008410000 */
[----:B------:R-:W-:Y:S01]  /*11e0*/  FMUL.FTZ R12, R16, UR11 ;  /* 0x0000000b100c7c20 */ /* 0x000fe20008410000 */
[----:B------:R-:W-:Y:S01]  /*11f0*/  P2R R16, PR, RZ, 0x1 ;  /* 0x00000001ff107803 */ /* 0x000fe20000000000 */
        /* <DEDUP_REMOVED lines=19> */
.L_x_304:
[----:B------:R-:W-:Y:S02]  /*1330*/  FMUL.FTZ R16, R14, R29 ;  /* 0x0000001d0e107220 */ /* 0x000fe40000410000 */
[----:B------:R-:W-:Y:S02]  /*1340*/  FMUL.FTZ R18, R13, R10 ;  /* 0x0000000a0d127220 */ /* 0x000fe40000410000 */
[----:B------:R-:W-:Y:S02]  /*1350*/  FFMA.FTZ R17, R15, R16, RZ ;  /* 0x000000100f117223 */ /* 0x000fe400000100ff */
[----:B------:R-:W-:Y:S02]  /*1360*/  FADD.FTZ R19, RZ, R16 ;  /* 0x00000010ff137221 */ /* 0x000fe40000010000 */
[----:B------:R-:W-:-:S02]  /*1370*/  FFMA.FTZ R16, R12, R18, R17 ;  /* 0x000000120c107223 */ /* 0x000fc40000010011 */
[----:B------:R-:W-:Y:S01]  /*1380*/  FADD.FTZ R17, R18, R19 ;  /* 0x0000001312117221 */ /* 0x000fe20000010000 */
[--C-:B------:R-:W-:Y:S01]  /*1390*/  PRMT R18, RZ, 0x5410, R45.reuse ;  /* 0x00005410ff127816 */ /* 0x100fe2000000002d */
[----:B------:R-:W-:Y:S01]  /*13a0*/  FFMA.FTZ R15, R15, R14, RZ ;  /* 0x0000000e0f0f7223 */ /* 0x000fe200000100ff */
        /* <DEDUP_REMOVED lines=26> */
.L_x_305:
[----:B------:R-:W-:Y:S02]  /*1550*/  FADD.FTZ R23, RZ, R14 ;  /* 0x0000000eff177221 */ /* 0x000fe40000010000 */
[----:B------:R-:W-:Y:S02]  /*1560*/  FFMA.FTZ R12, R12, R13, RZ ;  /* 0x0000000d0c0c7223 */ /* 0x000fe400000100ff */
[----:B------:R-:W-:Y:S02]  /*1570*/  FADD.FTZ R14, RZ, R13 ;  /* 0x0000000dff0e7221 */ /* 0x000fe40000010000 */
[----:B------:R-:W-:Y:S02]  /*1580*/  FMUL.FTZ R22, R18, R29 ;  /* 0x0000001d12167220 */ /* 0x000fe40000410000 */
[----:B------:R-:W-:-:S02]  /*1590*/  FMUL.FTZ R13, R19, R10 ;  /* 0x0000000a130d7220 */ /* 0x000fc40000410000 */
[----:B------:R-:W-:Y:S02]  /*15a0*/  FFMA.FTZ R12, R20, R19, R12 ;  /* 0x00000013140c7223 */ /* 0x000fe4000001000c */
[C---:B------:R-:W-:Y:S02]  /*15b0*/  FFMA.FTZ R15, R21.reuse, R18, R15 ;  /* 0x00000012150f7223 */ /* 0x040fe4000001000f */
[----:B------:R-:W-:Y:S01]  /*15c0*/  FADD.FTZ R19, R14, R19 ;  /* 0x000000130e137221 */ /* 0x000fe20000010000 */
[----:B------:R-:W-:Y:S01]  /*15d0*/  PRMT R14, RZ, 0x5410, R40 ;  /* 0x00005410ff0e7816 */ /* 0x000fe20000000028 */
[----:B------:R-:W-:Y:S01]  /*15e0*/  FFMA.FTZ R21, R21, R22, R16 ;  /* 0x0000001615157223 */ /* 0x000fe20000010010 */
[----:B------:R-:W-:Y:S01]  /*15f0*/  PRMT R16, RZ, 0x7610, R40 ;  /* 0x00007610ff107816 */ /* 0x000fe20000000028 */
[----:B------:R-:W-:Y:S01]  /*1600*/  FADD.FTZ R22, R17, R22 ;  /* 0x0000001611167221 */ /* 0x000fe20000010000 */
[----:B------:R-:W-:Y:S01]  /*1610*/  PRMT R17, RZ, 0x7610, R39 ;  /* 0x00007610ff117816 */ /* 0x000fe20000000027 */
[----:B------:R-:W-:Y:S01]  /*1620*/  FFMA.FTZ R20, R20, R13, R21 ;  /* 0x0000000d14147223 */ /* 0x000fe20000010015 */
[----:B------:R-:W-:Y:S01]  /*1630*/  PRMT R21, RZ, 0x5410, R39 ;  /* 0x00005410ff157816 */ /* 0x000fe20000000027 */
[----:B------:R-:W-:-:S02]  /*1640*/  FADD.FTZ R13, R13, R22 ;  /* 0x000000160d0d7221 */ /* 0x000fc40000010000 */
[----:B------:R-:W-:Y:S02]  /*1650*/  FADD.FTZ R14, R14, -UR17 ;  /* 0x800000110e0e7e21 */ /* 0x000fe40008010000 */
[----:B------:R-:W-:Y:S02]  /*1660*/  FADD.FTZ R22, R16, -UR17 ;  /* 0x8000001110167e21 */ /* 0x000fe40008010000 */
[----:B------:R-:W-:Y:S02]  /*1670*/  FMUL.FTZ R16, R14, UR11 ;  /* 0x0000000b0e107c20 */ /* 0x000fe40008410000 */
[----:B------:R-:W-:Y:S02]  /*1680*/  FADD.FTZ R18, R23, R18 ;  /* 0x0000001217127221 */ /* 0x000fe40000010000 */
        /* <DEDUP_REMOVED lines=20> */
.L_x_306:
[----:B------:R-:W-:Y:S02]  /*17d0*/  FMUL.FTZ R23, R21, R29 ;  /* 0x0000001d15177220 */ /* 0x000fe40000410000 */
[----:B------:R-:W-:-:S02]  /*17e0*/  FADD.FTZ R18, R18, R21 ;  /* 0x0000001512127221 */ /* 0x000fc40000010000 */
[C---:B------:R-:W-:Y:S02]  /*17f0*/  FFMA.FTZ R15, R16.reuse, R21, R15 ;  /* 0x00000015100f7223 */ /* 0x040fe4000001000f */
[----:B------:R-:W-:Y:S02]  /*1800*/  FFMA.FTZ R21, R16, R23, R20 ;  /* 0x0000001710157223 */ /* 0x000fe40000010014 */
[----:B------:R-:W-:Y:S02]  /*1810*/  FMUL.FTZ R16, R17, R10 ;  /* 0x0000000a11107220 */ /* 0x000fe40000410000 */
[----:B------:R-:W-:Y:S02]  /*1820*/  FADD.FTZ R13, R13, R23 ;  /* 0x000000170d0d7221 */ /* 0x000fe40000010000 */
[C---:B------:R-:W-:Y:S02]  /*1830*/  FFMA.FTZ R12, R14.reuse, R17, R12 ;  /* 0x000000110e0c7223 */ /* 0x040fe4000001000c */
[----:B------:R-:W-:Y:S01]  /*1840*/  FFMA.FTZ R14, R14, R16, R21 ;  /* 0x000000100e0e7223 */ /* 0x000fe20000010015 */
[----:B------:R-:W-:Y:S01]  /*1850*/  PRMT R21, RZ, 0x5410, R38 ;  /* 0x00005410ff157816 */ /* 0x000fe20000000026 */
[----:B------:R-:W-:Y:S01]  /*1860*/  FADD.FTZ R13, R16, R13 ;  /* 0x0000000d100d7221 */ /* 0x000fe20000010000 */
[----:B------:R-:W-:Y:S01]  /*1870*/  PRMT R16, RZ, 0x5410, R41 ;  /* 0x00005410ff107816 */ /* 0x000fe20000000029 */
[----:B------:R-:W-:Y:S01]  /*1880*/  FADD.FTZ R19, R19, R17 ;  /* 0x0000001113137221 */ /* 0x000fe20000010000 */
[----:B------:R-:W-:-:S03]  /*1890*/  PRMT R17, RZ, 0x7610, R41 ;  /* 0x00007610ff117816 */ /* 0x000fc60000000029 */
[----:B------:R-:W-:Y:S02]  /*18a0*/  FADD.FTZ R16, R16, -UR17 ;  /* 0x8000001110107e21 */ /* 0x000fe40008010000 */
        /* <DEDUP_REMOVED lines=23> */
.L_x_307:
[----:B------:R-:W-:Y:S02]  /*1a20*/  FMUL.FTZ R23, R21, R29 ;  /* 0x0000001d15177220 */ /* 0x000fe40000410000 */
[----:B------:R-:W-:-:S02]  /*1a30*/  FADD.FTZ R18, R18, R21 ;  /* 0x0000001512127221 */ /* 0x000fc40000010000 */
[C---:B------:R-:W-:Y:S02]  /*1a40*/  FFMA.FTZ R15, R20.reuse, R21, R15 ;  /* 0x00000015140f7223 */ /* 0x040fe4000001000f */
[----:B------:R-:W-:Y:S02]  /*1a50*/  FFMA.FTZ R21, R20, R23, R14 ;  /* 0x0000001714157223 */ /* 0x000fe4000001000e */
[----:B------:R-:W-:Y:S02]  /*1a60*/  FMUL.FTZ R14, R17, R10 ;  /* 0x0000000a110e7220 */ /* 0x000fe40000410000 */
[----:B------:R-:W-:Y:S02]  /*1a70*/  FADD.FTZ R13, R13, R23 ;  /* 0x000000170d0d7221 */ /* 0x000fe40000010000 */
[----:B------:R-:W-:Y:S02]  /*1a80*/  FADD.FTZ R19, R19, R17 ;  /* 0x0000001113137221 */ /* 0x000fe40000010000 */
[C---:B------:R-:W-:Y:S01]  /*1a90*/  FFMA.FTZ R17, R16.reuse, R17, R12 ;  /* 0x0000001110117223 */ /* 0x040fe2000001000c */
[--C-:B------:R-:W-:Y:S01]  /*1aa0*/  PRMT R12, RZ, 0x5410, R36.reuse ;  /* 0x00005410ff0c7816 */ /* 0x100fe20000000024 */
[----:B------:R-:W-:Y:S01]  /*1ab0*/  FFMA.FTZ R16, R16, R14, R21 ;  /* 0x0000000e10107223 */ /* 0x000fe20000010015 */
[----:B------:R-:W-:Y:S01]  /*1ac0*/  PRMT R21, RZ, 0x5410, R35 ;  /* 0x00005410ff157816 */ /* 0x000fe20000000023 */
[----:B------:R-:W-:Y:S01]  /*1ad0*/  FADD.FTZ R13, R14, R13 ;  /* 0x0000000d0e0d7221 */ /* 0x000fe20000010000 */
[----:B------:R-:W-:Y:S01]  /*1ae0*/  PRMT R14, RZ, 0x7610, R36 ;  /* 0x00007610ff0e7816 */ /* 0x000fe20000000024 */
[----:B------:R-:W-:-:S04]  /*1af0*/  FADD.FTZ R12, R12, -UR17 ;  /* 0x800000110c0c7e21 */ /* 0x000fc80008010000 */
[----:B------:R-:W-:Y:S01]  /*1b00*/  FADD.FTZ R20, R14, -UR17 ;  /* 0x800000110e147e21 */ /* 0x000fe20008010000 */
[----:B------:R-:W-:Y:S01]  /*1b10*/  PRMT R14, RZ, 0x7610, R35 ;  /* 0x00007610ff0e7816 */ /* 0x000fe20000000023 */
        /* <DEDUP_REMOVED lines=21> */
.L_x_308:
[----:B------:R-:W-:Y:S02]  /*1c70*/  FMUL.FTZ R23, R21, R29 ;  /* 0x0000001d15177220 */ /* 0x000fe40000410000 */
[----:B------:R-:W-:Y:S02]  /*1c80*/  FADD.FTZ R18, R18, R21 ;  /* 0x0000001512127221 */ /* 0x000fe40000010000 */
[C---:B------:R-:W-:Y:S02]  /*1c90*/  FFMA.FTZ R15, R12.reuse, R21, R15 ;  /* 0x000000150c0f7223 */ /* 0x040fe4000001000f */
[----:B------:R-:W-:Y:S02]  /*1ca0*/  FFMA.FTZ R22, R12, R23, R16 ;  /* 0x000000170c167223 */ /* 0x000fe40000010010 */
[----:B------:R-:W-:Y:S02]  /*1cb0*/  FMUL.FTZ R21, R14, R10 ;  /* 0x0000000a0e157220 */ /* 0x000fe40000410000 */
[----:B------:R-:W-:-:S02]  /*1cc0*/  FADD.FTZ R12, R19, R14 ;  /* 0x0000000e130c7221 */ /* 0x000fc40000010000 */
[C---:B------:R-:W-:Y:S01]  /*1cd0*/  FFMA.FTZ R16, R20.reuse, R14, R17 ;  /* 0x0000000e14107223 */ /* 0x040fe20000010011 */
[----:B------:R-:W-:Y:S01]  /*1ce0*/  PRMT R17, RZ, 0x7610, R37 ;  /* 0x00007610ff117816 */ /* 0x000fe20000000025 */
[----:B------:R-:W-:Y:S01]  /*1cf0*/  FADD.FTZ R14, R13, R23 ;  /* 0x000000170d0e7221 */ /* 0x000fe20000010000 */
[----:B------:R-:W-:Y:S01]  /*1d00*/  PRMT R13, RZ, 0x5410, R37 ;  /* 0x00005410ff0d7816 */ /* 0x000fe20000000025 */
[----:B------:R-:W-:Y:S01]  /*1d10*/  FFMA.FTZ R20, R20, R21, R22 ;  /* 0x0000001514147223 */ /* 0x000fe20000010016 */
[--C-:B------:R-:W-:Y:S01]  /*1d20*/  PRMT R22, RZ, 0x5410, R34.reuse ;  /* 0x00005410ff167816 */ /* 0x100fe20000000022 */
[----:B------:R-:W-:Y:S02]  /*1d30*/  FADD.FTZ R17, R17, -UR17 ;  /* 0x8000001111117e21 */ /* 0x000fe40008010000 */
        /* <DEDUP_REMOVED lines=23> */
.L_x_309:
[----:B------:R-:W-:Y:S02]  /*1eb0*/  FMUL.FTZ R23, R22, R29 ;  /* 0x0000001d16177220 */ /* 0x000fe40000410000 */
[----:B------:R-:W-:Y:S02]  /*1ec0*/  FMUL.FTZ R24, R13, R10 ;  /* 0x0000000a0d187220 */ /* 0x000fe40000410000 */
[----:B------:R-:W-:Y:S02]  /*1ed0*/  FFMA.FTZ R20, R19, R23, R20 ;  /* 0x0000001713147223 */ /* 0x000fe40000010014 */
[----:B------:R-:W-:Y:S02]  /*1ee0*/  FADD.FTZ R14, R21, R14 ;  /* 0x0000000e150e7221 */ /* 0x000fe40000010000 */
[----:B------:R-:W-:Y:S02]  /*1ef0*/  FFMA.FTZ R21, R19, R22, R15 ;  /* 0x0000001613157223 */ /* 0x000fe4000001000f */
[C---:B------:R-:W-:Y:S01]  /*1f00*/  FFMA.FTZ R15, R17.reuse, R13, R16 ;  /* 0x0000000d110f7223 */ /* 0x040fe20000010010 */
[----:B------:R-:W-:Y:S01]  /*1f10*/  PRMT R16, RZ, 0x5410, R32 ;  /* 0x00005410ff107816 */ /* 0x000fe20000000020 */
[----:B------:R-:W-:Y:S01]  /*1f20*/  FFMA.FTZ R19, R17, R24, R20 ;  /* 0x0000001811137223 */ /* 0x000fe20000010014 */
[----:B------:R-:W-:Y:S01]  /*1f30*/  PRMT R17, RZ, 0x7610, R32 ;  /* 0x00007610ff117816 */ /* 0x000fe20000000020 */
[----:B------:R-:W-:-:S02]  /*1f40*/  FADD.FTZ R23, R14, R23 ;  /* 0x000000170e177221 */ /* 0x000fc40000010000 */
[----:B------:R-:W-:Y:S01]  /*1f50*/  FADD.FTZ R14, R18, R22 ;  /* 0x00000016120e7221 */ /* 0x000fe20000010000 */
[--C-:B------:R-:W-:Y:S01]  /*1f60*/  PRMT R18, RZ, 0x5410, R31.reuse ;  /* 0x00005410ff127816 */ /* 0x100fe2000000001f */
[----:B------:R-:W-:Y:S01]  /*1f70*/  FADD.FTZ R22, R16, -UR17 ;  /* 0x8000001110167e21 */ /* 0x000fe20008010000 */
[----:B------:R-:W-:Y:S01]  /*1f80*/  PRMT R16, RZ, 0x7610, R31 ;  /* 0x00007610ff107816 */ /* 0x000fe2000000001f */
[----:B------:R-:W-:Y:S02]  /*1f90*/  FADD.FTZ R17, R17, -UR17 ;  /* 0x8000001111117e21 */ /* 0x000fe40008010000 */
        /* <DEDUP_REMOVED lines=22> */
.L_x_310:
[----:B------:R-:W-:Y:S02]  /*2100*/  FMUL.FTZ R23, R18, R29 ;  /* 0x0000001d12177220 */ /* 0x000fe40000410000 */
[----:B------:R-:W-:-:S02]  /*2110*/  FADD.FTZ R13, R12, R13 ;  /* 0x0000000d0c0d7221 */ /* 0x000fc40000010000 */
[----:B------:R-:W-:Y:S01]  /*2120*/  FFMA.FTZ R12, R22, R23, R19 ;  /* 0x00000017160c7223 */ /* 0x000fe20000010013 */
[----:B------:R-:W-:Y:S01]  /*2130*/  PRMT R19, RZ, 0x5410, R33 ;  /* 0x00005410ff137816 */ /* 0x000fe20000000021 */
[----:B------:R-:W-:Y:S02]  /*2140*/  FADD.FTZ R23, R20, R23 ;  /* 0x0000001714177221 */ /* 0x000fe40000010000 */
[----:B------:R-:W-:Y:S02]  /*2150*/  FMUL.FTZ R24, R16, R10 ;  /* 0x0000000a10187220 */ /* 0x000fe40000410000 */
[----:B------:R-:W-:Y:S01]  /*2160*/  FADD.FTZ R20, R19, -UR17 ;  /* 0x8000001113147e21 */ /* 0x000fe20008010000 */
[----:B------:R-:W-:Y:S01]  /*2170*/  PRMT R19, RZ, 0x7610, R33 ;  /* 0x00007610ff137816 */ /* 0x000fe20000000021 */
[----:B------:R-:W-:Y:S02]  /*2180*/  FFMA.FTZ R12, R17, R24, R12 ;  /* 0x00000018110c7223 */ /* 0x000fe4000001000c */
[----:B------:R-:W-:-:S02]  /*2190*/  FFMA.FTZ R21, R22, R18, R21 ;  /* 0x0000001216157223 */ /* 0x000fc40000010015 */
[----:B------:R-:W-:Y:S02]  /*21a0*/  FADD.FTZ R19, R19, -UR17 ;  /* 0x8000001113137e21 */ /* 0x000fe40008010000 */
[----:B------:R-:W-:Y:S02]  /*21b0*/  FADD.FTZ R24, R24, R23 ;  /* 0x0000001718187221 */ /* 0x000fe40000010000 */
[----:B------:R-:W-:Y:S01]  /*21c0*/  FMUL.FTZ R23, R20, UR11 ;  /* 0x0000000b14177c20 */ /* 0x000fe20008410000 */
[--C-:B------:R-:W-:Y:S01]  /*21d0*/  PRMT R20, RZ, 0x5410, R30.reuse ;  /* 0x00005410ff147816 */ /* 0x100fe2000000001e */
[----:B------:R-:W-:Y:S01]  /*21e0*/  FMUL.FTZ R22, R19, UR11 ;  /* 0x0000000b13167c20 */ /* 0x000fe20008410000 */
[----:B------:R-:W-:Y:S01]  /*21f0*/  PRMT R19, RZ, 0x7610, R30 ;  /* 0x00007610ff137816 */ /* 0x000fe2000000001e */
        /* <DEDUP_REMOVED lines=19> */
.L_x_311:
[----:B------:R-:W-:Y:S01]  /*2330*/  FMUL.FTZ R25, R20, R29 ;  /* 0x0000001d14197220 */ /* 0x000fe20000410000 */
[----:B------:R-:W-:Y:S01]  /*2340*/  ISETP.GT.AND P0, PT, R5, 0x1e, PT ;  /* 0x0000001e0500780c */ /* 0x000fe20003f04270 */
[----:B------:R-:W-:Y:S01]  /*2350*/  FFMA.FTZ R17, R17, R16, R15 ;  /* 0x0000001011117223 */ /* 0x000fe2000001000f */
[----:B------:R-:W-:Y:S01]  /*2360*/  ULDC UR5, c[0x0][0xc] ;  /* 0x0000030000057ab9 */ /* 0x000fe20000000800 */
[----:B------:R-:W-:Y:S01]  /*2370*/  FFMA.FTZ R27, R23, R25, R12 ;  /* 0x00000019171b7223 */ /* 0x000fe2000001000c */
[----:B------:R-:W-:Y:S01]  /*2380*/  BSSY B0, `(.L_x_312) ;  /* 0x000003d000007945 */ /* 0x000fe20003800000 */
[----:B------:R-:W-:Y:S01]  /*2390*/  FADD.FTZ R25, R24, R25 ;  /* 0x0000001918197221 */ /* 0x000fe20000010000 */
        /* <DEDUP_REMOVED lines=35> */
[----:B------:R-:W-:-:S04]  /*25d0*/  ISETP.NE.AND P0, PT, R5, RZ, PT ;  /* 0x000000ff0500720c */ /* 0x000fc80003f05270 */
        /* <DEDUP_REMOVED lines=11> */
[----:B-1----:R-:W-:Y:S02]  /*2690*/  FADD.FTZ R23, R15, R24 ;  /* 0x000000180f177221 */ /* 0x002fe40000010000 */
[----:B------:R-:W0:Y:S01]  /*26a0*/  LDS.128 R12, [0x30] ;  /* 0x00003000ff0c7984 */ /* 0x000e220000000c00 */
[----:B------:R-:W-:Y:S02]  /*26b0*/  FADD.FTZ R22, R20, R25 ;  /* 0x0000001914167221 */ /* 0x000fe40000010000 */
[----:B------:R-:W-:Y:S01]  /*26c0*/  FADD.FTZ R23, R23, R26 ;  /* 0x0000001a17177221 */ /* 0x000fe20000010000 */
[----:B------:R-:W1:Y:S01]  /*26d0*/  LDS.64 R20, [0x40] ;  /* 0x00004000ff147984 */ /* 0x000e620000000a00 */
[----:B------:R-:W-:Y:S02]  /*26e0*/  FADD.FTZ R22, R22, R27 ;  /* 0x0000001b16167221 */ /* 0x000fe40000010000 */
[----:B0-----:R-:W-:Y:S02]  /*26f0*/  FADD.FTZ R23, R23, R12 ;  /* 0x0000000c17177221 */ /* 0x001fe40000010000 */
[----:B------:R-:W-:-:S02]  /*2700*/  FADD.FTZ R22, R22, R13 ;  /* 0x0000000d16167221 */ /* 0x000fc40000010000 */
[----:B------:R-:W-:Y:S02]  /*2710*/  FADD.FTZ R23, R23, R14 ;  /* 0x0000000e17177221 */ /* 0x000fe40000010000 */
[----:B------:R-:W-:Y:S02]  /*2720*/  FADD.FTZ R22, R22, R15 ;  /* 0x0000000f16167221 */ /* 0x000fe40000010000 */
[----:B-1----:R-:W-:Y:S02]  /*2730*/  FADD.FTZ R12, R23, R20 ;  /* 0x00000014170c7221 */ /* 0x002fe40000010000 */
[----:B------:R-:W-:Y:S02]  /*2740*/  FADD.FTZ R13, R22, R21 ;  /* 0x00000015160d7221 */ /* 0x000fe40000010000 */
.L_x_313:
[----:B0-----:R-:W-:Y:S05]  /*2750*/  BSYNC B0 ;  /* 0x0000000000007941 */ /* 0x001fea0003800000 */
.L_x_312:
        /* <DEDUP_REMOVED lines=149> */
[----:B------:R-:W0:Y:S01]  /*30b0*/  LDS.128 R24, [R51+0xfe0] ;  /* 0x000fe00033187984 */ /* 0x000e220000000c00 */
[----:B------:R-:W-:-:S02]  /*30c0*/  FADD.FTZ R15, R15, R16 ;  /* 0x000000100f0f7221 */ /* 0x000fc40000010000 */
        /* <DEDUP_REMOVED lines=9> */
.L_x_315:
[----:B------:R-:W-:Y:S05]  /*3160*/  BSYNC B0 ;  /* 0x0000000000007941 */ /* 0x000fea0003800000 */
.L_x_314:
        /* <DEDUP_REMOVED lines=19> */
.L_x_317:
[----:B------:R-:W-:Y:S05]  /*32a0*/  BSYNC B0 ;  /* 0x0000000000007941 */ /* 0x000fea0003800000 */
.L_x_316:
        /* <DEDUP_REMOVED lines=33> */
.L_x_320:
[----:B------:R-:W2:Y:S01]  /*34c0*/  LDG.E.STRONG.GPU R16, [R14.64] ;  /* 0x0000000c0e107981 */ /* 0x000ea2000c1ef900 */
[----:B------:R-:W-:Y:S01]  /*34d0*/  YIELD ;  /* 0x0000000000007946 */ /* 0x000fe20003800000 */
[----:B--2---:R-:W-:Y:S01]  /*34e0*/  ISETP.NE.AND P6, PT, R16, R21, PT ;  /* 0x000000151000720c */ /* 0x004fe20003fc5270 */
[----:B------:R-:W-:-:S12]  /*34f0*/  CCTL.IVALL ;  /* 0x00000000ff00798f */ /* 0x000fd80002000000 */
[----:B------:R-:W-:Y:S05]  /*3500*/  @P6 BRA `(.L_x_320) ;  /* 0xffffffb000006947 */ /* 0x000fea000383ffff */
.L_x_319:
        /* <DEDUP_REMOVED lines=24> */
.L_x_324:
        /* <DEDUP_REMOVED lines=116> */
.L_x_323:
        /* <DEDUP_REMOVED lines=63> */
.L_x_325:
[----:B------:R-:W-:-:S04]  /*41c0*/  ISETP.NE.AND P6, PT, R17, RZ, PT ;  /* 0x000000ff1100720c */ /* 0x000fc80003fc5270 */
[----:B------:R-:W-:-:S13]  /*41d0*/  ISETP.NE.OR P6, PT, RZ, UR4, P6 ;  /* 0x00000004ff007c0c */ /* 0x000fda000b7c5670 */
[----:B------:R-:W-:Y:S05]  /*41e0*/  @!P6 BRA `(.L_x_321) ;  /* 0x000002000000e947 */ /* 0x000fea0003800000 */
.L_x_322:
        /* <DEDUP_REMOVED lines=32> */
.L_x_321:
        /* <DEDUP_REMOVED lines=11> */
.L_x_327:
[----:B------:R-:W-:Y:S05]  /*44a0*/  BSYNC B0 ;  /* 0x0000000000007941 */ /* 0x000fea0003800000 */
.L_x_326:
        /* <DEDUP_REMOVED lines=17> */
.L_x_318:
[----:B------:R1:W-:Y:S04]  /*45c0*/  @!P0 STS.64 [0x50], R12 ;  /* 0x0000500cff008388 */ /* 0x0003e80000000a00 */
[----:B------:R-:W-:Y:S01]  /*45d0*/  BAR.SYNC.DEFER_BLOCKING 0x0 ;  /* 0x0000000000007b1d */ /* 0x000fe20000010000 */
[----:B------:R-:W-:Y:S02]  /*45e0*/  ISETP.NE.AND P6, PT, RZ, UR16, PT ;  /* 0x00000010ff007c0c */ /* 0x000fe4000bfc5270 */
[----:B0-----:R-:W-:-:S02]  /*45f0*/  PRMT R20, RZ, 0x5410, R43 ;  /* 0x00005410ff147816 */ /* 0x001fc4000000002b */
[----:B------:R-:W-:Y:S02]  /*4600*/  PRMT R18, RZ, 0x5410, R45 ;  /* 0x00005410ff127816 */ /* 0x000fe4000000002d */
        /* <DEDUP_REMOVED lines=30> */
.L_x_328:
        /* <DEDUP_REMOVED lines=20> */
.L_x_330:
[----:B------:R-:W-:Y:S05]  /*4930*/  BSYNC B0 ;  /* 0x0000000000007941 */ /* 0x000fea0003800000 */
.L_x_329:
[----:B------:R-:W-:Y:S01]  /*4940*/  ISETP.NE.AND P6, PT, RZ, UR16, PT ;  /* 0x00000010ff007c0c */ /* 0x000fe2000bfc5270 */
[----:B0-----:R-:W-:Y:S01]  /*4950*/  FADD.FTZ R14, R18, -UR17 ;  /* 0x80000011120e7e21 */ /* 0x001fe20008010000 */
[----:B------:R-:W-:Y:S01]  /*4960*/  PRMT R18, RZ, 0x5410, R40 ;  /* 0x00005410ff127816 */ /* 0x000fe20000000028 */
[----:B------:R-:W-:Y:S01]  /*4970*/  FADD.FTZ R45, R45, -UR17 ;  /* 0x800000112d2d7e21 */ /* 0x000fe20008010000 */
[--C-:B------:R-:W-:Y:S01]  /*4980*/  PRMT R12, RZ, 0x5410, R42.reuse ;  /* 0x00005410ff0c7816 */ /* 0x100fe2000000002a */
        /* <DEDUP_REMOVED lines=23> */
.L_x_331:
        /* <DEDUP_REMOVED lines=20> */
.L_x_333:
[----:B------:R-:W-:Y:S05]  /*4c40*/  BSYNC B0 ;  /* 0x0000000000007941 */ /* 0x000fea0003800000 */
.L_x_332:
[----:B------:R-:W-:Y:S01]  /*4c50*/  FADD.FTZ R13, R18, -UR17 ;  /* 0x80000011120d7e21 */ /* 0x000fe20008010000 */
[----:B------:R-:W-:Y:S01]  /*4c60*/  PRMT R12, RZ, 0x5410, R39 ;  /* 0x00005410ff0c7816 */ /* 0x000fe20000000027 */
[----:B------:R-:W-:Y:S01]  /*4c70*/  FADD.FTZ R40, R40, -UR17 ;  /* 0x8000001128287e21 */ /* 0x000fe20008010000 */
[----:B------:R-:W-:Y:S01]  /*4c80*/  PRMT R18, RZ, 0x5410, R41 ;  /* 0x00005410ff127816 */ /* 0x000fe20000000029 */
[----:B------:R-:W-:Y:S01]  /*4c90*/  FMUL.FTZ R25, R13, UR11 ;  /* 0x0000000b0d197c20 */ /* 0x000fe20008410000 */
[----:B------:R-:W-:Y:S01]  /*4ca0*/  PRMT R39, RZ, 0x7610, R39 ;  /* 0x00007610ff277816 */ /* 0x000fe20000000027 */
[----:B------:R-:W-:Y:S01]  /*4cb0*/  FMUL.FTZ R40, R40, UR11 ;  /* 0x0000000b28287c20 */ /* 0x000fe20008410000 */
[----:B------:R-:W-:Y:S01]  /*4cc0*/  PRMT R41, RZ, 0x7610, R41 ;  /* 0x00007610ff297816 */ /* 0x000fe20000000029 */
        /* <DEDUP_REMOVED lines=19> */
.L_x_334:
        /* <DEDUP_REMOVED lines=20> */
.L_x_336:
[----:B------:R-:W-:Y:S05]  /*4f40*/  BSYNC B0 ;  /* 0x0000000000007941 */ /* 0x000fea0003800000 */
.L_x_335:
[----:B0-----:R-:W-:Y:S01]  /*4f50*/  FADD.FTZ R14, R18, -UR17 ;  /* 0x80000011120e7e21 */ /* 0x001fe20008010000 */
[----:B------:R-:W-:Y:S01]  /*4f60*/  PRMT R18, RZ, 0x5410, R36 ;  /* 0x00005410ff127816 */ /* 0x000fe20000000024 */
        /* <DEDUP_REMOVED lines=25> */
.L_x_337:
        /* <DEDUP_REMOVED lines=20> */
.L_x_339:
[----:B------:R-:W-:Y:S05]  /*5240*/  BSYNC B0 ;  /* 0x0000000000007941 */ /* 0x000fea0003800000 */
.L_x_338:
[----:B------:R-:W-:Y:S01]  /*5250*/  FADD.FTZ R13, R18, -UR17 ;  /* 0x80000011120d7e21 */ /* 0x000fe20008010000 */
[--C-:B------:R-:W-:Y:S01]  /*5260*/  PRMT R12, RZ, 0x5410, R35.reuse ;  /* 0x00005410ff0c7816 */ /* 0x100fe20000000023 */
[----:B------:R-:W-:Y:S01]  /*5270*/  FADD.FTZ R36, R36, -UR17 ;  /* 0x8000001124247e21 */ /* 0x000fe20008010000 */
[----:B------:R-:W-:Y:S01]  /*5280*/  ISETP.GE.U32.AND P0, PT, R7, c[0x0][0x1e0], PT ;  /* 0x0000780007007a0c */ /* 0x000fe20003f06070 */
        /* <DEDUP_REMOVED lines=23> */
.L_x_340:
        /* <DEDUP_REMOVED lines=20> */
.L_x_342:
[----:B------:R-:W-:Y:S05]  /*5540*/  BSYNC B0 ;  /* 0x0000000000007941 */ /* 0x000fea0003800000 */
.L_x_341:
[----:B------:R-:W-:Y:S01]  /*5550*/  PRMT R37, RZ, 0x7610, R37 ;  /* 0x00007610ff257816 */ /* 0x000fe20000000025 */
[----:B------:R-:W-:Y:S01]  /*5560*/  FADD.FTZ R18, R18, -UR17 ;  /* 0x8000001112127e21 */ /* 0x000fe20008010000 */
[----:B------:R-:W-:Y:S02]  /*5570*/  ISETP.GE.AND.EX P0, PT, R9, c[0x0][0x1e4], PT, P0 ;  /* 0x0000790009007a0c */ /* 0x000fe40003f06300 */
[--C-:B------:R-:W-:Y:S01]  /*5580*/  PRMT R12, RZ, 0x5410, R34.reuse ;  /* 0x00005410ff0c7816 */ /* 0x100fe20000000022 */
[----:B------:R-:W-:Y:S01]  /*5590*/  FADD.FTZ R37, R37, -UR17 ;  /* 0x8000001125257e21 */ /* 0x000fe20008010000 */
[----:B------:R-:W-:Y:S01]  /*55a0*/  PRMT R13, RZ, 0x7610, R34 ;  /* 0x00007610ff0d7816 */ /* 0x000fe20000000022 */
[----:B------:R-:W-:Y:S01]  /*55b0*/  FMUL.FTZ R27, R18, UR11 ;  /* 0x0000000b121b7c20 */ /* 0x000fe20008410000 */
[----:B0-----:R-:W-:Y:S01]  /*55c0*/  PRMT R14, RZ, 0x5410, R32 ;  /* 0x00005410ff0e7816 */ /* 0x001fe20000000020 */
        /* <DEDUP_REMOVED lines=20> */
.L_x_343:
        /* <DEDUP_REMOVED lines=20> */
.L_x_345:
[----:B------:R-:W-:Y:S05]  /*5850*/  BSYNC B0 ;  /* 0x0000000000007941 */ /* 0x000fea0003800000 */
.L_x_344:
[----:B------:R-:W-:Y:S01]  /*5860*/  PRMT R32, RZ, 0x7610, R32 ;  /* 0x00007610ff207816 */ /* 0x000fe20000000020 */
[----:B------:R-:W-:Y:S01]  /*5870*/  FADD.FTZ R14, R14, -UR17 ;  /* 0x800000110e0e7e21 */ /* 0x000fe20008010000 */
[--C-:B0-----:R-:W-:Y:S02]  /*5880*/  PRMT R18, RZ, 0x5410, R31.reuse ;  /* 0x00005410ff127816 */ /* 0x101fe4000000001f */
[----:B------:R-:W-:Y:S01]  /*5890*/  ISETP.LT.U32.AND P0, PT, R47, 0x100, !P0 ;  /* 0x000001002f00780c */ /* 0x000fe20004701070 */
[----:B------:R-:W-:Y:S01]  /*58a0*/  FADD.FTZ R32, R32, -UR17 ;  /* 0x8000001120207e21 */ /* 0x000fe20008010000 */
[----:B------:R-:W-:Y:S01]  /*58b0*/  PRMT R31, RZ, 0x7610, R31 ;  /* 0x00007610ff1f7816 */ /* 0x000fe2000000001f */
        /* <DEDUP_REMOVED lines=22> */
.L_x_346:
[----:B------:R-:W-:Y:S01]  /*5a20*/  ISETP.NE.AND P1, PT, R49, RZ, PT ;  /* 0x000000ff3100720c */ /* 0x000fe20003f25270 */
[----:B------:R-:W-:-:S12]  /*5a30*/  BSSY B0, `(.L_x_347) ;  /* 0x0000012000007945 */ /* 0x000fd80003800000 */
[----:B------:R-:W-:Y:S05]  /*5a40*/  @!P1 BRA `(.L_x_348) ;  /* 0x0000010000009947 */ /* 0x000fea0003800000 */
[C-C-:B------:R-:W-:Y:S01]  /*5a50*/  FFMA.FTZ R14, R16.reuse, R32, R17.reuse ;  /* 0x00000020100e7223 */ /* 0x140fe20000010011 */
[----:B------:R-:W-:Y:S01]  /*5a60*/  MOV R15, R53 ;  /* 0x00000035000f7202 */ /* 0x000fe20000000f00 */
[----:B------:R-:W-:Y:S02]  /*5a70*/  FFMA.FTZ R13, R16, R25, R17 ;  /* 0x00000019100d7223 */ /* 0x000fe40000010011 */
[----:B------:R-:W-:Y:S01]  /*5a80*/  FFMA.FTZ R31, R31, R10, -R14 ;  /* 0x0000000a1f1f7223 */ /* 0x000fe2000001080e */
[----:B------:R-:W-:Y:S01]  /*5a90*/  MOV R14, R54 ;  /* 0x00000036000e7202 */ /* 0x000fe20000000f00 */
[----:B------:R-:W-:Y:S02]  /*5aa0*/  IMAD R19, R6, c[0x0][0x1d8], RZ ;  /* 0x0000760006137a24 */ /* 0x000fe400078e02ff */
[----:B------:R-:W-:Y:S02]  /*5ab0*/  FFMA.FTZ R13, R18, R29, -R13 ;  /* 0x0000001d120d7223 */ /* 0x000fe4000001080d */
        /* <DEDUP_REMOVED lines=9> */
.L_x_348:
[----:B------:R-:W-:Y:S05]  /*5b50*/  BSYNC B0 ;  /* 0x0000000000007941 */ /* 0x000fea0003800000 */
.L_x_347:
[----:B------:R-:W-:Y:S01]  /*5b60*/  PRMT R33, RZ, 0x7610, R33 ;  /* 0x00007610ff217816 */ /* 0x000fe20000000021 */
[----:B------:R-:W-:Y:S01]  /*5b70*/  FADD.FTZ R14, R12, -UR17 ;  /* 0x800000110c0e7e21 */ /* 0x000fe20008010000 */
[--C-:B------:R-:W-:Y:S02]  /*5b80*/  PRMT R12, RZ, 0x5410, R30.reuse ;  /* 0x00005410ff0c7816 */ /* 0x100fe4000000001e */
[----:B0-----:R-:W-:Y:S01]  /*5b90*/  PRMT R13, RZ, 0x7610, R30 ;  /* 0x00007610ff0d7816 */ /* 0x001fe2000000001e */
        /* <DEDUP_REMOVED lines=22> */
.L_x_349:
        /* <DEDUP_REMOVED lines=17> */
.L_x_351:
[----:B------:R-:W-:Y:S05]  /*5e10*/  BSYNC B0 ;  /* 0x0000000000007941 */ /* 0x000fea0003800000 */
.L_x_350:
[----:B------:R-:W-:Y:S01]  /*5e20*/  ULDC UR4, c[0x0][0x10] ;  /* 0x0000040000047ab9 */ /* 0x000fe20000000800 */
[----:B------:R-:W-:Y:S01]  /*5e30*/  IADD3 R46, R46, 0x1, RZ ;  /* 0x000000012e2e7810 */ /* 0x000fe20007ffe0ff */
[----:B------:R-:W-:-:S04]  /*5e40*/  UIADD3 UR14, UR14, UR4, URZ ;  /* 0x000000040e0e7290 */ /* 0x000fc8000fffe03f */
[----:B------:R-:W-:-:S06]  /*5e50*/  UISETP.GE.AND UP0, UPT, UR14, UR6, UPT ;  /* 0x000000060e00728c */ /* 0x000fcc000bf06270 */
[----:B------:R-:W-:-:S13]  /*5e60*/  PLOP3.LUT P0, PT, PT, PT, UP0, 0x80, 0x0 ;  /* 0x000000000000781c */ /* 0x000fda0003f0f008 */
[----:B------:R-:W-:Y:S01]  /*5e70*/  @P0 CALL.REL.NOINC `(.L_x_301) ;  /* 0x0000001000000944 */ /* 0x000fe20003c00000 */
[----:B------:R-:W-:Y:S05]  /*5e80*/  BRA `(.L_x_352) ;  /* 0xffffa42000007947 */ /* 0x000fea000383ffff */
.L_x_301:
        /* <DEDUP_REMOVED lines=22> */
.L_x_354:
[----:B------:R-:W-:Y:S05]  /*5ff0*/  BSYNC B0 ;  /* 0x0000000000007941 */ /* 0x000fea0003800000 */
.L_x_353:
[----:B------:R-:W-:Y:S05]  /*6000*/  @P0 EXIT ;  /* 0x000000000000094d */ /* 0x000fea0003800000 */
[----:B------:R-:W-:Y:S05]  /*6010*/  @P2 BRA `(.L_x_355) ;  /* 0x0000008000002947 */ /* 0x000fea0003800000 */
[----:B------:R-:W-:-:S05]  /*6020*/  IMAD R0, R6, c[0x0][0x10], RZ ;  /* 0x0000040006007a24 */ /* 0x000fca00078e02ff */
[----:B------:R-:W-:-:S13]  /*6030*/  ISETP.NE.AND P0, PT, R0, -0x1, PT ;  /* 0xffffffff0000780c */ /* 0x000fda0003f05270 */
[----:B------:R-:W-:Y:S05]  /*6040*/  @!P0 BRA `(.L_x_355) ;  /* 0x0000005000008947 */ /* 0x000fea0003800000 */
.L_x_356:
[----:B-1----:R-:W2:Y:S01]  /*6050*/  LDG.E.STRONG.GPU R5, [R2.64] ;  /* 0x0000000c02057981 */ /* 0x002ea2000c1ef900 */
[----:B------:R-:W-:Y:S01]  /*6060*/  YIELD ;  /* 0x0000000000007946 */ /* 0x000fe20003800000 */
[----:B--2---:R-:W-:Y:S01]  /*6070*/  ISETP.NE.AND P0, PT, R5, R0, PT ;  /* 0x000000000500720c */ /* 0x004fe20003f05270 */
[----:B------:R-:W-:-:S12]  /*6080*/  CCTL.IVALL ;  /* 0x00000000ff00798f */ /* 0x000fd80002000000 */
[----:B------:R-:W-:Y:S05]  /*6090*/  @P0 BRA `(.L_x_356) ;  /* 0xffffffb000000947 */ /* 0x000fea000383ffff */
.L_x_355:
        /* <DEDUP_REMOVED lines=25> */
.L_x_357:
[----:B------:R-:W-:-:S04]  /*6230*/  LEA R6, P0, R47, c[0x0][0x1b8], 0x2 ;  /* 0x00006e002f067a11 */ /* 0x000fc800078010ff */
[----:B------:R-:W-:Y:S02]  /*6240*/  LEA.HI.X R7, R47, c[0x0][0x1bc], R8, 0x2, P0 ;  /* 0x00006f002f077a11 */ /* 0x000fe400000f1408 */
[-C--:B------:R-:W-:Y:S02]  /*6250*/  LEA R8, P0, R14, R6.reuse, 0x2 ;  /* 0x000000060e087211 */ /* 0x080fe400078010ff */
[-C--:B------:R-:W-:Y:S01]  /*6260*/  LEA R12, P2, R23, R6.reuse, 0x2 ;  /* 0x00000006170c7211 */ /* 0x080fe200078410ff */
[----:B------:R-:W2:Y:S01]  /*6270*/  LDG.E R0, [R6.64] ;  /* 0x0000000c06007981 */ /* 0x000ea2000c1e1900 */
[----:B0-----:R-:W-:Y:S02]  /*6280*/  LEA R10, P1, R16, R6, 0x2 ;  /* 0x00000006100a7211 */ /* 0x001fe400078210ff */
[C---:B------:R-:W-:Y:S02]  /*6290*/  IADD3.X R9, R7.reuse, R27, RZ, P0, !PT ;  /* 0x0000001b07097210 */ /* 0x040fe400007fe4ff */
[----:B------:R-:W-:-:S02]  /*62a0*/  IADD3.X R13, R7, R21, RZ, P2, !PT ;  /* 0x00000015070d7210 */ /* 0x000fc400017fe4ff */
[----:B------:R-:W-:Y:S02]  /*62b0*/  IADD3.X R11, R19, R7, RZ, P1, !PT ;  /* 0x00000007130b7210 */ /* 0x000fe40000ffe4ff */
[----:B------:R0:W2:Y:S04]  /*62c0*/  LDG.E R9, [R8.64] ;  /* 0x0000000c08097981 */ /* 0x0000a8000c1e1900 */
        /* <DEDUP_REMOVED lines=16> */
.L_x_358:
        /* <DEDUP_REMOVED lines=11> */
.L_x_3338:


//--------------------- .text._Z35group_norm_nhwc_bwd_one_pass_kernelI11Bf16IOBf16WLi512ELi16ELi256EEv26Group_norm_nhwc_bwd_params --------------------------
	.section	.text._Z35group_norm_nhwc_bwd_one_pass_kernelI11Bf16IOBf16WLi512ELi16ELi256EEv26Group_norm_nhwc_bwd_params,"ax",@progbits
	.sectioninfo	@"SHI_REGISTERS=128"
	.align	128
        .global         _Z35group_norm_nhwc_bwd_one_pass_kernelI11Bf16IOBf16WLi512ELi16ELi256EEv26Group_norm_nhwc_bwd_params
        .type           _Z35group_norm_nhwc_bwd_one_pass_kernelI11Bf16IOBf16WLi512ELi16ELi256EEv26Group_norm_nhwc_bwd_params,@function
        .size           _Z35group_norm_nhwc_bwd_one_pass_kernelI11Bf16IOBf16WLi512ELi16ELi256EEv26Group_norm_nhwc_bwd_params,(.L_x_3339 - _Z35group_norm_nhwc_bwd_one_pass_kernelI11Bf16IOBf16WLi512ELi16ELi256EEv26Group_norm_nhwc_bwd_params)
        .other          _Z35group_norm_nhwc_bwd_one_pass_kernelI11Bf16IOBf16WLi512ELi16ELi256EEv26Group_norm_nhwc_bwd_params,@"STO_CUDA_ENTRY STV_DEFAULT"
_Z35group_norm_nhwc_bwd_one_pass_kernelI11Bf16IOBf16WLi512ELi16ELi256EEv26Group_norm_nhwc_bwd_params:
.text._Z35group_norm_nhwc_bwd_one_pass_kernelI11Bf16IOBf16WLi512ELi16ELi256EEv26Group_norm_nhwc_bwd_params:
        /* <DEDUP_REMOVED lines=101> */
.L_x_442:
[----:B0-----:R-:W-:Y:S01]  /*0650*/  IABS R8, c[0x0][0x1f0] ;  /* 0x00007c0000087a13 */ /* 0x001fe20000000000 */
[----:B------:R-:W-:Y:S01]  /*0660*/  CS2R R60, SRZ ;  /* 0x00000000003c7805 */ /* 0x000fe2000001ff00 */
[----:B------:R-:W-:Y:S01]  /*0670*/  IABS R11, R4 ;  /* 0x00000004000b7213 */ /* 0x000fe20000000000 */
[----:B------:R-:W-:Y:S01]  /*0680*/  CS2R R76, SRZ ;  /* 0x00000000004c7805 */ /* 0x000fe2000001ff00 */
[----:B------:R-:W0:Y:S01]  /*0690*/  I2F.RP R5, R8 ;  /* 0x0000000800057306 */ /* 0x000e220000209400 */
[----:B------:R-:W-:Y:S02]  /*06a0*/  P2R R10, PR, RZ, 0x8 ;  /* 0x00000008ff0a7803 */ /* 0x000fe40000000000 */
[----:B------:R-:W-:-:S02]  /*06b0*/  P2R R13, PR, RZ, 0x4 ;  /* 0x00000004ff0d7803 */ /* 0x000fc40000000000 */
[----:B------:R-:W-:Y:S01]  /*06c0*/  MOV R27, 0x8 ;  /* 0x00000008001b7802 */ /* 0x000fe20000000f00 */
[----:B------:R-:W-:Y:S01]  /*06d0*/  CS2R R30, SRZ ;  /* 0x00000000001e7805 */ /* 0x000fe2000001ff00 */
[----:B------:R-:W-:Y:S01]  /*06e0*/  CS2R R74, SRZ ;  /* 0x00000000004a7805 */ /* 0x000fe2000001ff00 */
[----:B------:R-:W-:Y:S02]  /*06f0*/  ISETP.NE.AND P2, PT, R100, RZ, PT ;  /* 0x000000ff6400720c */ /* 0x000fe40003f45270 */
[----:B------:R-:W-:Y:S01]  /*0700*/  P2R R12, PR, RZ, 0x2 ;  /* 0x00000002ff0c7803 */ /* 0x000fe20000000000 */
[----:B0-----:R-:W0:Y:S01]  /*0710*/  MUFU.RCP R5, R5 ;  /* 0x0000000500057308 */ /* 0x001e220000001000 */
[----:B------:R-:W-:Y:S01]  /*0720*/  IMAD.WIDE R26, R4, R27, c[0x0][0x198] ;  /* 0x00006600041a7625 */ /* 0x000fe200078e021b */
[----:B------:R-:W-:-:S05]  /*0730*/  ISETP.NE.AND P1, PT, R99, RZ, PT ;  /* 0x000000ff6300720c */ /* 0x000fca0003f25270 */
        /* <DEDUP_REMOVED lines=95> */
[----:B------:R-:W-:Y:S02]  /*0d30*/  SHF.R.S32.HI R11, RZ, 0x1f, R5 ;  /* 0x0000001fff0b7819 */ /* 0x000fe40000011405 */
[----:B------:R-:W-:-:S04]  /*0d40*/  ISETP.GE.U32.AND P0, PT, R5, c[0x0][0x1e0], PT ;  /* 0x0000780005007a0c */ /* 0x000fc80003f06070 */
[----:B------:R-:W-:-:S04]  /*0d50*/  ISETP.GE.AND.EX P0, PT, R11, c[0x0][0x1e4], PT, P0 ;  /* 0x000079000b007a0c */ /* 0x000fc80003f06300 */
[----:B------:R-:W-:-:S13]  /*0d60*/  ISETP.LT.U32.AND P0, PT, R3, 0x100, !P0 ;  /* 0x000001000300780c */ /* 0x000fda0004701070 */
[----:B0-----:R-:W-:Y:S01]  /*0d70*/  @P0 MOV R6, R22 ;  /* 0x0000001600060202 */ /* 0x001fe20000000f00 */
[----:B-1----:R-:W-:Y:S01]  /*0d80*/  @P0 IMAD R14, R114, c[0x0][0x1d8], RZ ;  /* 0x00007600720e0a24 */ /* 0x002fe200078e02ff */
        /* <DEDUP_REMOVED lines=25> */
[----:B------:R-:W-:Y:S01]  /*0f20*/  @P3 IADD3 R66, P0, R64, c[0x0][0x180], RZ ;  /* 0x0000600040423a10 */ /* 0x000fe20007f1e0ff */
[----:B------:R-:W-:-:S03]  /*0f30*/  @P2 IMAD R7, R112, c[0x0][0x1d8], RZ ;  /* 0x0000760070072a24 */ /* 0x000fc600078e02ff */
[----:B------:R-:W-:Y:S02]  /*0f40*/  @P3 IADD3.X R67, R6, c[0x0][0x184], RZ, P0, !PT ;  /* 0x0000610006433a10 */ /* 0x000fe400007fe4ff */
[----:B------:R-:W-:Y:S01]  /*0f50*/  @P3 IADD3 R64, P0, R64, c[0x0][0x178], RZ ;  /* 0x00005e0040403a10 */ /* 0x000fe20007f1e0ff */
[----:B-1----:R-:W-:Y:S01]  /*0f60*/  @P2 IMAD R9, R92, c[0x0][0x1dc], R7 ;  /* 0x000077005c092a24 */ /* 0x002fe200078e0207 */
[----:B------:R-:W-:Y:S02]  /*0f70*/  @P2 MOV R7, R25 ;  /* 0x0000001900072202 */ /* 0x000fe40000000f00 */
[----:B------:R-:W-:Y:S02]  /*0f80*/  @P3 IADD3.X R65, R6, c[0x0][0x17c], RZ, P0, !PT ;  /* 0x00005f0006413a10 */ /* 0x000fe400007fe4ff */
        /* <DEDUP_REMOVED lines=9> */
[----:B0-----:R-:W-:Y:S01]  /*1020*/  @P1 IMAD R11, R90, c[0x0][0x1dc], R9 ;  /* 0x000077005a0b1a24 */ /* 0x001fe200078e0209 */
        /* <DEDUP_REMOVED lines=26> */
[----:B------:R-:W-:Y:S02]  /*11d0*/  ISETP.NE.AND P3, PT, R10, RZ, PT ;  /* 0x000000ff0a00720c */ /* 0x000fe40003f65270 */
[----:B------:R-:W-:Y:S01]  /*11e0*/  @P2 MOV R10, R22 ;  /* 0x00000016000a2202 */ /* 0x000fe20000000f00 */
        /* <DEDUP_REMOVED lines=87> */
[----:B------:R-:W-:Y:S02]  /*1760*/  P2R R20, PR, RZ, 0x40 ;  /* 0x00000040ff147803 */ /* 0x000fe40000000000 */
[----:B------:R-:W-:Y:S01]  /*1770*/  ISETP.NE.AND P6, PT, R97, RZ, PT ;  /* 0x000000ff6100720c */ /* 0x000fe20003fc5270 */
[----:B------:R-:W-:Y:S01]  /*1780*/  @P1 IMAD R21, R81, c[0x0][0x1dc], R18 ;  /* 0x0000770051151a24 */ /* 0x000fe200078e0212 */
[----:B------:R-:W-:Y:S02]  /*1790*/  @P1 MOV R18, R22 ;  /* 0x0000001600121202 */ /* 0x000fe40000000f00 */
[----:B------:R-:W-:Y:S02]  /*17a0*/  @P1 MOV R19, R25 ;  /* 0x0000001900131202 */ /* 0x000fe40000000f00 */
[----:B------:R-:W-:-:S02]  /*17b0*/  P2R R68, PR, RZ, 0x40 ;  /* 0x00000040ff447803 */ /* 0x000fc40000000000 */
        /* <DEDUP_REMOVED lines=9> */
[C---:B------:R-:W-:Y:S02]  /*1850*/  @P1 IADD3 R18, P0, R32.reuse, c[0x0][0x180], RZ ;  /* 0x0000600020121a10 */ /* 0x040fe40007f1e0ff */
[----:B------:R-:W-:Y:S02]  /*1860*/  P2R R71, PR, RZ, 0x40 ;  /* 0x00000040ff477803 */ /* 0x000fe40000000000 */
[----:B------:R-:W-:Y:S02]  /*1870*/  ISETP.NE.AND P6, PT, R101, RZ, PT ;  /* 0x000000ff6500720c */ /* 0x000fe40003fc5270 */
[----:B------:R-:W-:Y:S02]  /*1880*/  @P1 IADD3.X R19, R21, c[0x0][0x184], RZ, P0, !PT ;  /* 0x0000610015131a10 */ /* 0x000fe400007fe4ff */
[----:B------:R-:W-:Y:S01]  /*1890*/  @P1 IADD3 R32, P0, R32, c[0x0][0x178], RZ ;  /* 0x00005e0020201a10 */ /* 0x000fe20007f1e0ff */
[----:B------:R-:W-:-:S03]  /*18a0*/  CS2R R72, SRZ ;  /* 0x0000000000487805 */ /* 0x000fc6000001ff00 */
[----:B------:R-:W-:Y:S02]  /*18b0*/  @P1 IADD3.X R33, R21, c[0x0][0x17c], RZ, P0, !PT ;  /* 0x00005f0015211a10 */ /* 0x000fe400007fe4ff */
[----:B------:R-:W-:-:S03]  /*18c0*/  MOV R21, RZ ;  /* 0x000000ff00157202 */ /* 0x000fc60000000f00 */
[----:B------:R0:W5:Y:S04]  /*18d0*/  @P6 LDG.E R73, [R64.64] ;  /* 0x0000000640496981 */ /* 0x000168000c1e1900 */
[----:B------:R1:W5:Y:S01]  /*18e0*/  @P6 LDG.E R21, [R66.64] ;  /* 0x0000000642156981 */ /* 0x000362000c1e1900 */
[----:B------:R-:W-:Y:S02]  /*18f0*/  ISETP.NE.AND P6, PT, R71, RZ, PT ;  /* 0x000000ff4700720c */ /* 0x000fe40003fc5270 */
[----:B------:R-:W-:-:S11]  /*1900*/  MOV R27, RZ ;  /* 0x000000ff001b7202 */ /* 0x000fd60000000f00 */
        /* <DEDUP_REMOVED lines=8> */
[----:B------:R-:W-:-:S11]  /*1990*/  ISETP.NE.AND P0, PT, R96, RZ, PT ;  /* 0x000000ff6000720c */ /* 0x000fd60003f05270 */
[----:B------:R0:W5:Y:S04]  /*19a0*/  @P6 LDG.E R7, [R8.64] ;  /* 0x0000000608076981 */ /* 0x000168000c1e1900 */
[----:B------:R3:W5:Y:S01]  /*19b0*/  @P6 LDG.E R70, [R54.64] ;  /* 0x0000000636466981 */ /* 0x000762000c1e1900 */
[----:B------:R-:W-:Y:S01]  /*19c0*/  ISETP.NE.AND P6, PT, R68, RZ, PT ;  /* 0x000000ff4400720c */ /* 0x000fe20003fc5270 */
[----:B0-----:R-:W-:Y:S01]  /*19d0*/  CS2R R8, SRZ ;  /* 0x0000000000087805 */ /* 0x001fe2000001ff00 */
[----:B------:R-:W-:-:S05]  /*19e0*/  CS2R R68, SRZ ;  /* 0x0000000000447805 */ /* 0x000fca000001ff00 */
[----:B------:R0:W5:Y:S06]  /*19f0*/  @P0 LDG.E R9, [R10.64] ;  /* 0x000000060a090981 */ /* 0x00016c000c1e1900 */
[----:B------:R3:W5:Y:S04]  /*1a00*/  @P6 LDG.E R8, [R52.64] ;  /* 0x0000000634086981 */ /* 0x000768000c1e1900 */
[----:B------:R3:W5:Y:S01]  /*1a10*/  @P6 LDG.E R69, [R50.64] ;  /* 0x0000000632456981 */ /* 0x000762000c1e1900 */
[----:B0-----:R-:W-:Y:S01]  /*1a20*/  CS2R R10, SRZ ;  /* 0x00000000000a7805 */ /* 0x001fe2000001ff00 */
[----:B------:R-:W-:Y:S01]  /*1a30*/  ISETP.NE.AND P6, PT, R20, RZ, PT ;  /* 0x000000ff1400720c */ /* 0x000fe20003fc5270 */
[----:B-1----:R-:W-:Y:S01]  /*1a40*/  CS2R R66, SRZ ;  /* 0x0000000000427805 */ /* 0x002fe2000001ff00 */
[----:B------:R-:W-:Y:S01]  /*1a50*/  CS2R R64, SRZ ;  /* 0x0000000000407805 */ /* 0x000fe2000001ff00 */
[----:B----4-:R-:W-:Y:S01]  /*1a60*/  CS2R R62, SRZ ;  /* 0x00000000003e7805 */ /* 0x010fe2000001ff00 */
        /* <DEDUP_REMOVED lines=9> */
[----:B0-----:R-:W-:-:S03]  /*1b00*/  CS2R R14, SRZ ;  /* 0x00000000000e7805 */ /* 0x001fc6000001ff00 */
[----:B------:R3:W5:Y:S04]  /*1b10*/  @P3 LDG.E R64, [R36.64] ;  /* 0x0000000624403981 */ /* 0x000768000c1e1900 */
[----:B------:R3:W5:Y:S04]  /*1b20*/  @P2 LDG.E R14, [R34.64] ;  /* 0x00000006220e2981 */ /* 0x000768000c1e1900 */
[----:B------:R3:W5:Y:S01]  /*1b30*/  @P1 LDG.E R62, [R32.64] ;  /* 0x00000006203e1981 */ /* 0x000762000c1e1900 */
[----:B------:R-:W-:Y:S01]  /*1b40*/  ISETP.GT.U32.AND P0, PT, R3, 0xff, PT ;  /* 0x000000ff0300780c */ /* 0x000fe20003f04070 */
[----:B------:R-:W-:Y:S02]  /*1b50*/  BSSY B0, `(.L_x_360) ;  /* 0x0000015000007945 */ /* 0x000fe40003800000 */
[----:B------:R0:W5:Y:S04]  /*1b60*/  @P2 LDG.E R63, [R16.64] ;  /* 0x00000006103f2981 */ /* 0x000168000c1e1900 */
[----:B------:R1:W5:Y:S01]  /*1b70*/  @P1 LDG.E R15, [R18.64] ;  /* 0x00000006120f1981 */ /* 0x000362000c1e1900 */
[----:B0-----:R-:W-:Y:S01]  /*1b80*/  CS2R R16, SRZ ;  /* 0x0000000000107805 */ /* 0x001fe2000001ff00 */
[----:B-1----:R-:W-:-:S04]  /*1b90*/  CS2R R18, SRZ ;  /* 0x0000000000127805 */ /* 0x002fc8000001ff00 */
[----:B------:R-:W-:Y:S05]  /*1ba0*/  @P0 BRA `(.L_x_361) ;  /* 0x000000f000000947 */ /* 0x000fea0003800000 */
[----:B--23--:R-:W-:Y:S02]  /*1bb0*/  ISETP.NE.AND P0, PT, RZ, UR9, PT ;  /* 0x00000009ff007c0c */ /* 0x00cfe4000bf05270 */
[C---:B------:R-:W-:Y:S02]  /*1bc0*/  SHF.L.U32 R32, R28.reuse, 0x1, RZ ;  /* 0x000000011c207819 */ /* 0x040fe400000006ff */
[----:B------:R-:W-:-:S09]  /*1bd0*/  SHF.L.U64.HI R16, R28, 0x1, R29 ;  /* 0x000000011c107819 */ /* 0x000fd2000001021d */
[----:B------:R-:W-:-:S04]  /*1be0*/  @P0 IADD3 R28, P6, R32, c[0x0][0x190], RZ ;  /* 0x00006400201c0a10 */ /* 0x000fc80007fde0ff */
[----:B------:R-:W-:Y:S02]  /*1bf0*/  @P0 IADD3.X R29, R16, c[0x0][0x194], RZ, P6, !PT ;  /* 0x00006500101d0a10 */ /* 0x000fe400037fe4ff */
[----:B------:R-:W-:-:S03]  /*1c00*/  IADD3 R32, P6, R32, c[0x0][0x188], RZ ;  /* 0x0000620020207a10 */ /* 0x000fc60007fde0ff */
[----:B------:R-:W2:Y:S01]  /*1c10*/  @P0 LDG.E.U16 R19, [R28.64] ;  /* 0x000000061c130981 */ /* 0x000ea2000c1e1500 */
[----:B------:R-:W-:-:S03]  /*1c20*/  IADD3.X R33, R16, c[0x0][0x18c], RZ, P6, !PT ;  /* 0x0000630010217a10 */ /* 0x000fc600037fe4ff */
[----:B------:R-:W3:Y:S01]  /*1c30*/  @P0 LDG.E.U16 R16, [R28.64+0x2] ;  /* 0x000002061c100981 */ /* 0x000ee2000c1e1500 */
[----:B--2---:R-:W-:-:S03]  /*1c40*/  @P0 PRMT R17, RZ, 0x5410, R19 ;  /* 0x00005410ff110816 */ /* 0x004fc60000000013 */
[----:B------:R-:W2:Y:S01]  /*1c50*/  LDG.E.U16 R19, [R32.64+0x2] ;  /* 0x0000020620137981 */ /* 0x000ea2000c1e1500 */
[----:B---3--:R-:W-:-:S03]  /*1c60*/  @P0 PRMT R18, RZ, 0x5410, R16 ;  /* 0x00005410ff120816 */ /* 0x008fc60000000010 */
[----:B------:R-:W3:Y:S01]  /*1c70*/  LDG.E.U16 R16, [R32.64] ;  /* 0x0000000620107981 */ /* 0x000ee2000c1e1500 */
[----:B--2---:R-:W-:Y:S02]  /*1c80*/  PRMT R19, RZ, 0x5410, R19 ;  /* 0x00005410ff137816 */ /* 0x004fe40000000013 */
[----:B---3--:R-:W-:Y:S02]  /*1c90*/  PRMT R16, RZ, 0x5410, R16 ;  /* 0x00005410ff107816 */ /* 0x008fe40000000010 */
.L_x_361:
[----:B--23--:R-:W-:Y:S05]  /*1ca0*/  BSYNC B0 ;  /* 0x0000000000007941 */ /* 0x00cfea0003800000 */
.L_x_360:
        /* <DEDUP_REMOVED lines=8> */
[C---:B------:R-:W-:Y:S01]  /*1d30*/  FADD.FTZ R42, -R26.reuse, R39 ;  /* 0x000000271a2a7221 */ /* 0x040fe20000010100 */
[----:B------:R-:W-:Y:S01]  /*1d40*/  PRMT R28, RZ, 0x7610, R73 ;  /* 0x00007610ff1c7816 */ /* 0x000fe20000000049 */
[----:B------:R-:W-:Y:S01]  /*1d50*/  FADD.FTZ R32, -R26, R41 ;  /* 0x000000291a207221 */ /* 0x000fe20000010100 */
[--C-:B------:R-:W-:Y:S01]  /*1d60*/  PRMT R29, RZ, 0x5410, R72.reuse ;  /* 0x00005410ff1d7816 */ /* 0x100fe20000000048 */
[-C--:B------:R-:W-:Y:S01]  /*1d70*/  FMUL.FTZ R40, R40, R5.reuse ;  /* 0x0000000528287220 */ /* 0x080fe20000410000 */
        /* <DEDUP_REMOVED lines=21> */
.L_x_362:
        /* <DEDUP_REMOVED lines=26> */
.L_x_363:
[----:B------:R-:W-:Y:S02]  /*2070*/  FADD.FTZ R42, R38, R39 ;  /* 0x00000027262a7221 */ /* 0x000fe40000010000 */
[----:B------:R-:W-:Y:S02]  /*2080*/  FADD.FTZ R32, RZ, R33 ;  /* 0x00000021ff207221 */ /* 0x000fe40000010000 */
[----:B------:R-:W-:Y:S02]  /*2090*/  FFMA.FTZ R40, R35, R38, R40 ;  /* 0x0000002623287223 */ /* 0x000fe40000010028 */
[----:B------:R-:W-:Y:S02]  /*20a0*/  FMUL.FTZ R41, R29, R16 ;  /* 0x000000101d297220 */ /* 0x000fe40000410000 */
[----:B------:R-:W-:-:S02]  /*20b0*/  FFMA.FTZ R39, R35, R28, RZ ;  /* 0x0000001c23277223 */ /* 0x000fc400000100ff */
[----:B------:R-:W-:Y:S02]  /*20c0*/  FFMA.FTZ R36, R34, R29, R36 ;  /* 0x0000001d22247223 */ /* 0x000fe40000010024 */
[----:B------:R-:W-:Y:S01]  /*20d0*/  FADD.FTZ R33, R32, R29 ;  /* 0x0000001d20217221 */ /* 0x000fe20000010000 */
[----:B------:R-:W-:Y:S01]  /*20e0*/  PRMT R32, RZ, 0x7610, R71 ;  /* 0x00007610ff207816 */ /* 0x000fe20000000047 */
[----:B------:R-:W-:Y:S02]  /*20f0*/  FFMA.FTZ R38, R34, R41, R40 ;  /* 0x0000002922267223 */ /* 0x000fe40000010028 */
[----:B------:R-:W-:Y:S01]  /*2100*/  FADD.FTZ R35, R42, R41 ;  /* 0x000000292a237221 */ /* 0x000fe20000010000 */
[--C-:B------:R-:W-:Y:S01]  /*2110*/  PRMT R41, RZ, 0x7610, R6.reuse ;  /* 0x00007610ff297816 */ /* 0x100fe20000000006 */
[----:B------:R-:W-:Y:S01]  /*2120*/  FFMA.FTZ R29, R37, R20, R39 ;  /* 0x00000014251d7223 */ /* 0x000fe20000010027 */
[----:B------:R-:W-:Y:S01]  /*2130*/  PRMT R39, RZ, 0x5410, R6 ;  /* 0x00005410ff277816 */ /* 0x000fe20000000006 */
[----:B------:R-:W-:-:S02]  /*2140*/  FMUL.FTZ R34, R20, R19 ;  /* 0x0000001314227220 */ /* 0x000fc40000410000 */
[C---:B------:R-:W-:Y:S02]  /*2150*/  FADD.FTZ R40, -R26.reuse, R41 ;  /* 0x000000291a287221 */ /* 0x040fe40000010100 */
[----:B------:R-:W-:Y:S02]  /*2160*/  FFMA.FTZ R37, R37, R34, R38 ;  /* 0x0000002225257223 */ /* 0x000fe40000010026 */
        /* <DEDUP_REMOVED lines=24> */
.L_x_364:
[----:B------:R-:W-:Y:S02]  /*22f0*/  FMUL.FTZ R40, R39, R16 ;  /* 0x0000001027287220 */ /* 0x000fe40000410000 */
[----:B------:R-:W-:Y:S02]  /*2300*/  FADD.FTZ R43, R34, R35 ;  /* 0x00000023222b7221 */ /* 0x000fe40000010000 */
[----:B------:R-:W-:Y:S02]  /*2310*/  FFMA.FTZ R37, R38, R40, R37 ;  /* 0x0000002826257223 */ /* 0x000fe40000010025 */
[----:B------:R-:W-:Y:S02]  /*2320*/  FMUL.FTZ R35, R32, R19 ;  /* 0x0000001320237220 */ /* 0x000fe40000410000 */
[----:B------:R-:W-:-:S02]  /*2330*/  FFMA.FTZ R29, R28, R32, R29 ;  /* 0x000000201c1d7223 */ /* 0x000fc4000001001d */
[----:B------:R-:W-:Y:S01]  /*2340*/  FFMA.FTZ R36, R38, R39, R36 ;  /* 0x0000002726247223 */ /* 0x000fe20000010024 */
[----:B------:R-:W-:Y:S01]  /*2350*/  PRMT R38, RZ, 0x5410, R70 ;  /* 0x00005410ff267816 */ /* 0x000fe20000000046 */
[----:B------:R-:W-:Y:S01]  /*2360*/  FADD.FTZ R33, R33, R39 ;  /* 0x0000002721217221 */ /* 0x000fe20000010000 */
[----:B------:R-:W-:Y:S01]  /*2370*/  PRMT R39, RZ, 0x7610, R7 ;  /* 0x00007610ff277816 */ /* 0x000fe20000000007 */
[----:B------:R-:W-:Y:S01]  /*2380*/  FFMA.FTZ R28, R28, R35, R37 ;  /* 0x000000231c1c7223 */ /* 0x000fe20000010025 */
[----:B------:R-:W-:Y:S01]  /*2390*/  PRMT R37, RZ, 0x5410, R7 ;  /* 0x00005410ff257816 */ /* 0x000fe20000000007 */
[----:B------:R-:W-:Y:S02]  /*23a0*/  FADD.FTZ R34, R43, R40 ;  /* 0x000000282b227221 */ /* 0x000fe40000010000 */
[C---:B------:R-:W-:Y:S02]  /*23b0*/  FADD.FTZ R42, -R26.reuse, R39 ;  /* 0x000000271a2a7221 */ /* 0x040fe40000010100 */
[----:B------:R-:W-:-:S02]  /*23c0*/  FADD.FTZ R40, -R26, R37 ;  /* 0x000000251a287221 */ /* 0x000fc40000010100 */
[----:B------:R-:W-:Y:S01]  /*23d0*/  FADD.FTZ R41, R41, R20 ;  /* 0x0000001429297221 */ /* 0x000fe20000010000 */
[----:B------:R-:W-:Y:S01]  /*23e0*/  PRMT R20, RZ, 0x7610, R70 ;  /* 0x00007610ff147816 */ /* 0x000fe20000000046 */
        /* <DEDUP_REMOVED lines=20> */
[----:B------:R-:W-:-:S04]  /*2530*/  FMUL.FTZ R38, R38, R49 ;  /* 0x0000003126267220 */ /* 0x000fc80000410000 */
.L_x_365:
[----:B------:R-:W-:Y:S01]  /*2540*/  FMUL.FTZ R40, R38, R16 ;  /* 0x0000001026287220 */ /* 0x000fe20000410000 */
[----:B------:R-:W-:Y:S01]  /*2550*/  PRMT R43, RZ, 0x7610, R8 ;  /* 0x00007610ff2b7816 */ /* 0x000fe20000000008 */
[C---:B------:R-:W-:Y:S02]  /*2560*/  FFMA.FTZ R36, R39.reuse, R38, R36 ;  /* 0x0000002627247223 */ /* 0x040fe40000010024 */
[----:B------:R-:W-:Y:S01]  /*2570*/  FFMA.FTZ R28, R39, R40, R28 ;  /* 0x00000028271c7223 */ /* 0x000fe2000001001c */
[----:B------:R-:W-:Y:S01]  /*2580*/  PRMT R39, RZ, 0x5410, R8 ;  /* 0x00005410ff277816 */ /* 0x000fe20000000008 */
[----:B------:R-:W-:Y:S02]  /*2590*/  FADD.FTZ R41, R41, R32 ;  /* 0x0000002029297221 */ /* 0x000fe40000010000 */
[----:B------:R-:W-:-:S02]  /*25a0*/  FADD.FTZ R35, R35, R34 ;  /* 0x0000002223237221 */ /* 0x000fc40000010000 */
[----:B------:R-:W-:Y:S02]  /*25b0*/  FMUL.FTZ R32, R20, R19 ;  /* 0x0000001314207220 */ /* 0x000fe40000410000 */
[----:B------:R-:W-:Y:S02]  /*25c0*/  FADD.FTZ R33, R33, R38 ;  /* 0x0000002621217221 */ /* 0x000fe40000010000 */
[C---:B------:R-:W-:Y:S01]  /*25d0*/  FADD.FTZ R38, -R26.reuse, R39 ;  /* 0x000000271a267221 */ /* 0x040fe20000010100 */
[----:B------:R-:W-:Y:S01]  /*25e0*/  PRMT R39, RZ, 0x5410, R69 ;  /* 0x00005410ff277816 */ /* 0x000fe20000000045 */
[----:B------:R-:W-:Y:S02]  /*25f0*/  FADD.FTZ R34, -R26, R43 ;  /* 0x0000002b1a227221 */ /* 0x000fe40000010100 */
[C---:B------:R-:W-:Y:S02]  /*2600*/  FFMA.FTZ R29, R37.reuse, R20, R29 ;  /* 0x00000014251d7223 */ /* 0x040fe4000001001d */
[----:B------:R-:W-:Y:S01]  /*2610*/  FFMA.FTZ R37, R37, R32, R28 ;  /* 0x0000002025257223 */ /* 0x000fe2000001001c */
[----:B------:R-:W-:Y:S01]  /*2620*/  PRMT R28, RZ, 0x7610, R69 ;  /* 0x00007610ff1c7816 */ /* 0x000fe20000000045 */
[----:B------:R-:W-:-:S02]  /*2630*/  FADD.FTZ R35, R35, R40 ;  /* 0x0000002823237221 */ /* 0x000fc40000010000 */
        /* <DEDUP_REMOVED lines=21> */
.L_x_366:
[----:B------:R-:W-:Y:S02]  /*2790*/  FMUL.FTZ R40, R39, R16 ;  /* 0x0000001027287220 */ /* 0x000fe40000410000 */
[----:B------:R-:W-:Y:S02]  /*27a0*/  FADD.FTZ R35, R32, R35 ;  /* 0x0000002320237221 */ /* 0x000fe40000010000 */
[----:B------:R-:W-:Y:S02]  /*27b0*/  FADD.FTZ R41, R41, R20 ;  /* 0x0000001429297221 */ /* 0x000fe40000010000 */
[C---:B------:R-:W-:Y:S02]  /*27c0*/  FFMA.FTZ R36, R38.reuse, R39, R36 ;  /* 0x0000002726247223 */ /* 0x040fe40000010024 */
[----:B------:R-:W-:-:S02]  /*27d0*/  FFMA.FTZ R20, R38, R40, R37 ;  /* 0x0000002826147223 */ /* 0x000fc40000010025 */
[----:B------:R-:W-:Y:S01]  /*27e0*/  FADD.FTZ R38, R33, R39 ;  /* 0x0000002721267221 */ /* 0x000fe20000010000 */
[--C-:B------:R-:W-:Y:S01]  /*27f0*/  PRMT R33, RZ, 0x5410, R9.reuse ;  /* 0x00005410ff217816 */ /* 0x100fe20000000009 */
[----:B------:R-:W-:Y:S01]  /*2800*/  FADD.FTZ R32, R35, R40 ;  /* 0x0000002823207221 */ /* 0x000fe20000010000 */
[----:B------:R-:W-:Y:S01]  /*2810*/  PRMT R35, RZ, 0x7610, R9 ;  /* 0x00007610ff237816 */ /* 0x000fe20000000009 */
[----:B------:R-:W-:Y:S02]  /*2820*/  FMUL.FTZ R37, R28, R19 ;  /* 0x000000131c257220 */ /* 0x000fe40000410000 */
[C---:B------:R-:W-:Y:S02]  /*2830*/  FADD.FTZ R40, -R26.reuse, R33 ;  /* 0x000000211a287221 */ /* 0x040fe40000010100 */
[----:B------:R-:W-:Y:S01]  /*2840*/  FADD.FTZ R42, -R26, R35 ;  /* 0x000000231a2a7221 */ /* 0x000fe20000010100 */
[----:B------:R-:W-:Y:S01]  /*2850*/  PRMT R35, RZ, 0x5410, R68 ;  /* 0x00005410ff237816 */ /* 0x000fe20000000044 */
[----:B------:R-:W-:-:S02]  /*2860*/  FFMA.FTZ R29, R34, R28, R29 ;  /* 0x0000001c221d7223 */ /* 0x000fc4000001001d */
[----:B------:R-:W-:Y:S01]  /*2870*/  FFMA.FTZ R34, R34, R37, R20 ;  /* 0x0000002522227223 */ /* 0x000fe20000010014 */
        /* <DEDUP_REMOVED lines=22> */
.L_x_367:
[----:B------:R-:W-:Y:S01]  /*29e0*/  FMUL.FTZ R42, R35, R16 ;  /* 0x00000010232a7220 */ /* 0x000fe20000410000 */
[----:B------:R-:W-:Y:S01]  /*29f0*/  PRMT R43, RZ, 0x7610, R10 ;  /* 0x00007610ff2b7816 */ /* 0x000fe2000000000a */
[----:B------:R-:W-:Y:S02]  /*2a00*/  FADD.FTZ R41, R41, R28 ;  /* 0x0000001c29297221 */ /* 0x000fe40000010000 */
[C---:B------:R-:W-:Y:S02]  /*2a10*/  FFMA.FTZ R28, R33.reuse, R35, R36 ;  /* 0x00000023211c7223 */ /* 0x040fe40000010024 */
[----:B------:R-:W-:Y:S01]  /*2a20*/  FFMA.FTZ R39, R33, R42, R34 ;  /* 0x0000002a21277223 */ /* 0x000fe20000010022 */
[----:B------:R-:W-:Y:S01]  /*2a30*/  PRMT R33, RZ, 0x5410, R10 ;  /* 0x00005410ff217816 */ /* 0x000fe2000000000a */
[----:B------:R-:W-:Y:S01]  /*2a40*/  FADD.FTZ R37, R37, R32 ;  /* 0x0000002025257221 */ /* 0x000fe20000010000 */
[----:B------:R-:W-:Y:S01]  /*2a50*/  PRMT R32, RZ, 0x7610, R67 ;  /* 0x00007610ff207816 */ /* 0x000fe20000000043 */
[----:B------:R-:W-:-:S02]  /*2a60*/  FMUL.FTZ R45, R20, R19 ;  /* 0x00000013142d7220 */ /* 0x000fc40000410000 */
[----:B------:R-:W-:Y:S01]  /*2a70*/  FADD.FTZ R34, R37, R42 ;  /* 0x0000002a25227221 */ /* 0x000fe20000010000 */
[----:B------:R-:W-:Y:S01]  /*2a80*/  PRMT R37, RZ, 0x5410, R67 ;  /* 0x00005410ff257816 */ /* 0x000fe20000000043 */
[C---:B------:R-:W-:Y:S02]  /*2a90*/  FADD.FTZ R36, -R26.reuse, R33 ;  /* 0x000000211a247221 */ /* 0x040fe40000010100 */
[----:B------:R-:W-:Y:S02]  /*2aa0*/  FADD.FTZ R42, -R26, R43 ;  /* 0x0000002b1a2a7221 */ /* 0x000fe40000010100 */
        /* <DEDUP_REMOVED lines=21> */
.L_x_368:
[----:B------:R-:W-:Y:S01]  /*2c00*/  FFMA.FTZ R39, R40, R45, R39 ;  /* 0x0000002d28277223 */ /* 0x000fe20000010027 */
[----:B------:R-:W-:Y:S01]  /*2c10*/  PRMT R44, RZ, 0x7610, R66 ;  /* 0x00007610ff2c7816 */ /* 0x000fe20000000042 */
[----:B------:R-:W-:Y:S02]  /*2c20*/  FMUL.FTZ R36, R37, R16 ;  /* 0x0000001025247220 */ /* 0x000fe40000410000 */
[----:B------:R-:W-:Y:S02]  /*2c30*/  FADD.FTZ R45, R45, R34 ;  /* 0x000000222d2d7221 */ /* 0x000fe40000010000 */
[----:B------:R-:W-:Y:S02]  /*2c40*/  FADD.FTZ R38, R38, R35 ;  /* 0x0000002326267221 */ /* 0x000fe40000010000 */
[----:B------:R-:W-:Y:S01]  /*2c50*/  FFMA.FTZ R40, R40, R20, R29 ;  /* 0x0000001428287223 */ /* 0x000fe2000001001d */
[--C-:B------:R-:W-:Y:S01]  /*2c60*/  PRMT R29, RZ, 0x5410, R11.reuse ;  /* 0x00005410ff1d7816 */ /* 0x100fe2000000000b */
[----:B------:R-:W-:Y:S01]  /*2c70*/  FADD.FTZ R35, R45, R36 ;  /* 0x000000242d237221 */ /* 0x000fe20000010000 */
[----:B------:R-:W-:Y:S01]  /*2c80*/  PRMT R45, RZ, 0x7610, R11 ;  /* 0x00007610ff2d7816 */ /* 0x000fe2000000000b */
[----:B------:R-:W-:Y:S01]  /*2c90*/  FFMA.FTZ R34, R43, R36, R39 ;  /* 0x000000242b227223 */ /* 0x000fe20000010027 */
[----:B------:R-:W-:Y:S01]  /*2ca0*/  PRMT R39, RZ, 0x5410, R66 ;  /* 0x00005410ff277816 */ /* 0x000fe20000000042 */
[----:B------:R-:W-:-:S02]  /*2cb0*/  FADD.FTZ R36, -R26, R29 ;  /* 0x0000001d1a247221 */ /* 0x000fc40000010100 */
[----:B------:R-:W-:Y:S02]  /*2cc0*/  FADD.FTZ R46, -R26, R45 ;  /* 0x0000002d1a2e7221 */ /* 0x000fe40000010100 */
[----:B------:R-:W-:Y:S02]  /*2cd0*/  FMUL.FTZ R36, R36, R5 ;  /* 0x0000000524247220 */ /* 0x000fe40000410000 */
[----:B------:R-:W-:Y:S02]  /*2ce0*/  FMUL.FTZ R42, R32, R19 ;  /* 0x00000013202a7220 */ /* 0x000fe40000410000 */
[----:B------:R-:W-:Y:S01]  /*2cf0*/  FMUL.FTZ R29, R46, R5 ;  /* 0x000000052e1d7220 */ /* 0x000fe20000410000 */
        /* <DEDUP_REMOVED lines=19> */
.L_x_369:
[----:B------:R-:W-:Y:S02]  /*2e30*/  FFMA.FTZ R34, R33, R42, R34 ;  /* 0x0000002a21227223 */ /* 0x000fe40000010022 */
[----:B------:R-:W-:Y:S02]  /*2e40*/  FMUL.FTZ R45, R39, R16 ;  /* 0x00000010272d7220 */ /* 0x000fe40000410000 */
[----:B------:R-:W-:Y:S01]  /*2e50*/  FADD.FTZ R42, R42, R35 ;  /* 0x000000232a2a7221 */ /* 0x000fe20000010000 */
[----:B------:R-:W-:Y:S01]  /*2e60*/  PRMT R35, RZ, 0x5410, R12 ;  /* 0x00005410ff237816 */ /* 0x000fe2000000000c */
[----:B------:R-:W-:Y:S02]  /*2e70*/  FADD.FTZ R41, R41, R20 ;  /* 0x0000001429297221 */ /* 0x000fe40000010000 */
[----:B------:R-:W-:-:S02]  /*2e80*/  FFMA.FTZ R20, R36, R45, R34 ;  /* 0x0000002d24147223 */ /* 0x000fc40000010022 */
[----:B------:R-:W-:Y:S01]  /*2e90*/  FADD.FTZ R42, R42, R45 ;  /* 0x0000002d2a2a7221 */ /* 0x000fe20000010000 */
[----:B------:R-:W-:Y:S01]  /*2ea0*/  PRMT R45, RZ, 0x7610, R12 ;  /* 0x00007610ff2d7816 */ /* 0x000fe2000000000c */
[C---:B------:R-:W-:Y:S01]  /*2eb0*/  FADD.FTZ R46, -R26.reuse, R35 ;  /* 0x000000231a2e7221 */ /* 0x040fe20000010100 */
[--C-:B------:R-:W-:Y:S01]  /*2ec0*/  PRMT R35, RZ, 0x5410, R65.reuse ;  /* 0x00005410ff237816 */ /* 0x100fe20000000041 */
[----:B------:R-:W-:Y:S01]  /*2ed0*/  FFMA.FTZ R43, R43, R37, R28 ;  /* 0x000000252b2b7223 */ /* 0x000fe2000001001c */
        /* <DEDUP_REMOVED lines=24> */
.L_x_370:
[----:B------:R-:W-:Y:S01]  /*3060*/  FFMA.FTZ R20, R29, R45, R20 ;  /* 0x0000002d1d147223 */ /* 0x000fe20000010014 */
[----:B------:R-:W-:Y:S01]  /*3070*/  PRMT R53, RZ, 0x5410, R64 ;  /* 0x00005410ff357816 */ /* 0x000fe20000000040 */
[----:B------:R-:W-:Y:S02]  /*3080*/  FMUL.FTZ R47, R35, R16 ;  /* 0x00000010232f7220 */ /* 0x000fe40000410000 */
[----:B------:R-:W-:Y:S01]  /*3090*/  FADD.FTZ R42, R45, R42 ;  /* 0x0000002a2d2a7221 */ /* 0x000fe20000010000 */
[----:B------:R-:W-:Y:S01]  /*30a0*/  PRMT R45, RZ, 0x5410, R13 ;  /* 0x00005410ff2d7816 */ /* 0x000fe2000000000d */
[----:B------:R-:W-:Y:S02]  /*30b0*/  FADD.FTZ R50, R38, R37 ;  /* 0x0000002526327221 */ /* 0x000fe40000010000 */
[----:B------:R-:W-:-:S02]  /*30c0*/  FFMA.FTZ R40, R33, R32, R40 ;  /* 0x0000002021287223 */ /* 0x000fc40000010028 */
[----:B------:R-:W-:Y:S01]  /*30d0*/  FFMA.FTZ R33, R46, R47, R20 ;  /* 0x0000002f2e217223 */ /* 0x000fe20000010014 */
[----:B------:R-:W-:Y:S01]  /*30e0*/  PRMT R20, RZ, 0x7610, R64 ;  /* 0x00007610ff147816 */ /* 0x000fe20000000040 */
[----:B------:R-:W-:Y:S01]  /*30f0*/  FADD.FTZ R37, R42, R47 ;  /* 0x0000002f2a257221 */ /* 0x000fe20000010000 */
[----:B------:R-:W-:Y:S01]  /*3100*/  PRMT R47, RZ, 0x7610, R13 ;  /* 0x00007610ff2f7816 */ /* 0x000fe2000000000d */
[----:B------:R-:W-:Y:S02]  /*3110*/  FADD.FTZ R48, -R26, R45 ;  /* 0x0000002d1a307221 */ /* 0x000fe40000010100 */
[----:B------:R-:W-:Y:S02]  /*3120*/  FMUL.FTZ R38, R28, R19 ;  /* 0x000000131c267220 */ /* 0x000fe40000410000 */
[----:B------:R-:W-:Y:S02]  /*3130*/  FADD.FTZ R54, -R26, R47 ;  /* 0x0000002f1a367221 */ /* 0x000fe40000010100 */
        /* <DEDUP_REMOVED lines=21> */
.L_x_371:
[----:B------:R-:W-:Y:S02]  /*3290*/  FFMA.FTZ R42, R34, R38, R33 ;  /* 0x00000026222a7223 */ /* 0x000fe40000010021 */
[----:B------:R-:W-:Y:S02]  /*32a0*/  FMUL.FTZ R45, R53, R16 ;  /* 0x00000010352d7220 */ /* 0x000fe40000410000 */
[----:B------:R-:W-:Y:S01]  /*32b0*/  FADD.FTZ R38, R38, R37 ;  /* 0x0000002526267221 */ /* 0x000fe20000010000 */
[----:B------:R-:W-:Y:S01]  /*32c0*/  PRMT R37, RZ, 0x5410, R14 ;  /* 0x00005410ff257816 */ /* 0x000fe2000000000e */
[----:B------:R-:W-:Y:S01]  /*32d0*/  FADD.FTZ R33, R41, R32 ;  /* 0x0000002029217221 */ /* 0x000fe20000010000 */
[----:B------:R-:W-:Y:S01]  /*32e0*/  PRMT R32, RZ, 0x5410, R63 ;  /* 0x00005410ff207816 */ /* 0x000fe2000000003f */
[----:B------:R-:W-:Y:S02]  /*32f0*/  FFMA.FTZ R41, R48, R45, R42 ;  /* 0x0000002d30297223 */ /* 0x000fe4000001002a */
[----:B------:R-:W-:Y:S01]  /*3300*/  FADD.FTZ R42, R38, R45 ;  /* 0x0000002d262a7221 */ /* 0x000fe20000010000 */
[----:B------:R-:W-:Y:S01]  /*3310*/  PRMT R45, RZ, 0x7610, R14 ;  /* 0x00007610ff2d7816 */ /* 0x000fe2000000000e */
[----:B------:R-:W-:-:S02]  /*3320*/  FADD.FTZ R38, -R26, R37 ;  /* 0x000000251a267221 */ /* 0x000fc40000010100 */
[----:B------:R-:W-:Y:S01]  /*3330*/  FFMA.FTZ R43, R36, R39, R43 ;  /* 0x00000027242b7223 */ /* 0x000fe2000001002b */
        /* <DEDUP_REMOVED lines=24> */
.L_x_372:
        /* <DEDUP_REMOVED lines=8> */
[--C-:B------:R-:W-:Y:S01]  /*3540*/  PRMT R40, RZ, 0x7610, R62.reuse ;  /* 0x00007610ff287816 */ /* 0x100fe2000000003e */
[C---:B------:R-:W-:Y:S01]  /*3550*/  FADD.FTZ R42, -R26.reuse, R39 ;  /* 0x000000271a2a7221 */ /* 0x040fe20000010100 */
[----:B------:R-:W-:Y:S01]  /*3560*/  PRMT R39, RZ, 0x5410, R62 ;  /* 0x00005410ff277816 */ /* 0x000fe2000000003e */
[----:B------:R-:W-:-:S02]  /*3570*/  FADD.FTZ R56, -R26, R41 ;  /* 0x000000291a387221 */ /* 0x000fc40000010100 */
[----:B------:R-:W-:Y:S02]  /*3580*/  FADD.FTZ R47, R47, R52 ;  /* 0x000000342f2f7221 */ /* 0x000fe40000010000 */
        /* <DEDUP_REMOVED lines=22> */
.L_x_373:
[----:B------:R-:W-:Y:S02]  /*36f0*/  FFMA.FTZ R45, R38, R52, R45 ;  /* 0x00000034262d7223 */ /* 0x000fe4000001002d */
[----:B------:R-:W-:Y:S02]  /*3700*/  FMUL.FTZ R56, R39, R16 ;  /* 0x0000001027387220 */ /* 0x000fe40000410000 */
[----:B------:R-:W-:Y:S02]  /*3710*/  FADD.FTZ R49, R52, R47 ;  /* 0x0000002f34317221 */ /* 0x000fe40000010000 */
[----:B------:R-:W-:Y:S02]  /*3720*/  FMUL.FTZ R47, R40, R19 ;  /* 0x00000013282f7220 */ /* 0x000fe40000410000 */
[----:B------:R-:W-:Y:S02]  /*3730*/  FFMA.FTZ R45, R41, R56, R45 ;  /* 0x00000038292d7223 */ /* 0x000fe4000001002d */
[----:B------:R-:W-:-:S02]  /*3740*/  FADD.FTZ R56, R49, R56 ;  /* 0x0000003831387221 */ /* 0x000fc40000010000 */
[----:B------:R-:W-:Y:S01]  /*3750*/  FFMA.FTZ R49, R46, R35, R43 ;  /* 0x000000232e317223 */ /* 0x000fe2000001002b */
[--C-:B------:R-:W-:Y:S01]  /*3760*/  PRMT R43, RZ, 0x5410, R60.reuse ;  /* 0x00005410ff2b7816 */ /* 0x100fe2000000003c */
[----:B------:R-:W-:Y:S02]  /*3770*/  FADD.FTZ R35, R50, R35 ;  /* 0x0000002332237221 */ /* 0x000fe40000010000 */
[----:B------:R-:W-:Y:S01]  /*3780*/  FFMA.FTZ R50, R42, R47, R45 ;  /* 0x0000002f2a327223 */ /* 0x000fe2000001002d */
[----:B------:R-:W-:Y:S01]  /*3790*/  PRMT R45, RZ, 0x7610, R60 ;  /* 0x00007610ff2d7816 */ /* 0x000fe2000000003c */
[C---:B------:R-:W-:Y:S01]  /*37a0*/  FADD.FTZ R46, -R26.reuse, R43 ;  /* 0x0000002b1a2e7221 */ /* 0x040fe20000010100 */
[--C-:B------:R-:W-:Y:S01]  /*37b0*/  PRMT R43, RZ, 0x5410, R77.reuse ;  /* 0x00005410ff2b7816 */ /* 0x100fe2000000004d */
[----:B------:R-:W-:Y:S01]  /*37c0*/  FADD.FTZ R33, R33, R44 ;  /* 0x0000002c21217221 */ /* 0x000fe20000010000 */
[----:B------:R-:W-:Y:S01]  /*37d0*/  PRMT R44, RZ, 0x7610, R77 ;  /* 0x00007610ff2c7816 */ /* 0x000fe2000000004d */
[----:B------:R-:W-:-:S02]  /*37e0*/  FADD.FTZ R52, -R26, R45 ;  /* 0x0000002d1a347221 */ /* 0x000fc40000010100 */
[-C--:B------:R-:W-:Y:S02]  /*37f0*/  FMUL.FTZ R45, R46, R5.reuse ;  /* 0x000000052e2d7220 */ /* 0x080fe40000410000 */
[----:B------:R-:W-:Y:S02]  /*3800*/  FADD.FTZ R47, R47, R56 ;  /* 0x000000382f2f7221 */ /* 0x000fe40000010000 */
        /* <DEDUP_REMOVED lines=20> */
.L_x_374:
[----:B------:R-:W-:Y:S02]  /*3950*/  FMUL.FTZ R52, R43, R16 ;  /* 0x000000102b347220 */ /* 0x000fe40000410000 */
[----:B------:R-:W-:Y:S02]  /*3960*/  FFMA.FTZ R34, R34, R28, R29 ;  /* 0x0000001c22227223 */ /* 0x000fe4000001001d */
[----:B------:R-:W-:Y:S01]  /*3970*/  FFMA.FTZ R29, R45, R52, R50 ;  /* 0x000000342d1d7223 */ /* 0x000fe20000010032 */
[----:B------:R-:W-:Y:S01]  /*3980*/  PRMT R50, RZ, 0x7610, R76 ;  /* 0x00007610ff327816 */ /* 0x000fe2000000004c */
[----:B------:R-:W-:Y:S02]  /*3990*/  FMUL.FTZ R51, R44, R19 ;  /* 0x000000132c337220 */ /* 0x000fe40000410000 */
[----:B------:R-:W-:-:S02]  /*39a0*/  FADD.FTZ R52, R47, R52 ;  /* 0x000000342f347221 */ /* 0x000fc40000010000 */
[----:B------:R-:W-:Y:S02]  /*39b0*/  FADD.FTZ R47, R33, R28 ;  /* 0x0000001c212f7221 */ /* 0x000fe40000010000 */
[----:B------:R-:W-:Y:S01]  /*39c0*/  FFMA.FTZ R48, R48, R53, R49 ;  /* 0x0000003530307223 */ /* 0x000fe20000010031 */
[----:B------:R-:W-:Y:S01]  /*39d0*/  PRMT R49, RZ, 0x5410, R61 ;  /* 0x00005410ff317816 */ /* 0x000fe2000000003d */
[----:B------:R-:W-:Y:S02]  /*39e0*/  FFMA.FTZ R29, R46, R51, R29 ;  /* 0x000000332e1d7223 */ /* 0x000fe4000001001d */
[----:B------:R-:W-:Y:S01]  /*39f0*/  FADD.FTZ R33, R51, R52 ;  /* 0x0000003433217221 */ /* 0x000fe20000010000 */
[----:B------:R-:W-:Y:S01]  /*3a00*/  PRMT R51, RZ, 0x7610, R61 ;  /* 0x00007610ff337816 */ /* 0x000fe2000000003d */
[----:B------:R-:W-:Y:S01]  /*3a10*/  FADD.FTZ R28, -R26, R49 ;  /* 0x000000311a1c7221 */ /* 0x000fe20000010100 */
[----:B------:R-:W-:-:S03]  /*3a20*/  PRMT R49, RZ, 0x5410, R76 ;  /* 0x00005410ff317816 */ /* 0x000fc6000000004c */
[----:B------:R-:W-:Y:S02]  /*3a30*/  FADD.FTZ R52, -R26, R51 ;  /* 0x000000331a347221 */ /* 0x000fe40000010100 */
[-C--:B------:R-:W-:Y:S02]  /*3a40*/  FMUL.FTZ R51, R28, R5.reuse ;  /* 0x000000051c337220 */ /* 0x080fe40000410000 */
[----:B------:R-:W-:Y:S01]  /*3a50*/  FMUL.FTZ R52, R52, R5 ;  /* 0x0000000534347220 */ /* 0x000fe20000410000 */
[----:B------:R-:W-:Y:S05]  /*3a60*/  @!P0 BRA `(.L_x_375) ;  /* 0x0000012000008947 */ /* 0x000fea0003800000 */
[----:B------:R-:W-:Y:S02]  /*3a70*/  FFMA.FTZ R57, R51, R16, R17 ;  /* 0x0000001033397223 */ /* 0x000fe40000010011 */
[----:B------:R-:W-:Y:S02]  /*3a80*/  FFMA.FTZ R56, R52, R19, R18 ;  /* 0x0000001334387223 */ /* 0x000fe40000010012 */
[----:B------:R-:W-:Y:S02]  /*3a90*/  FMUL.FTZ R58, R57, -1.4426950216293334961 ;  /* 0xbfb8aa3b393a7820 */ /* 0x000fe40000410000 */
[----:B------:R-:W-:-:S02]  /*3aa0*/  FMUL.FTZ R124, R56, -1.4426950216293334961 ;  /* 0xbfb8aa3b387c7820 */ /* 0x000fc40000410000 */
        /* <DEDUP_REMOVED lines=14> */
.L_x_375:
        /* <DEDUP_REMOVED lines=35> */
.L_x_376:
        /* <DEDUP_REMOVED lines=33> */
.L_x_377:
        /* <DEDUP_REMOVED lines=86> */
.L_x_379:
[----:B0-2---:R-:W-:Y:S05]  /*4530*/  BSYNC B0 ;  /* 0x0000000000007941 */ /* 0x005fea0003800000 */
.L_x_378:
        /* <DEDUP_REMOVED lines=159> */
.L_x_381:
[----:B------:R-:W-:Y:S05]  /*4f30*/  BSYNC B0 ;  /* 0x0000000000007941 */ /* 0x000fea0003800000 */
.L_x_380:
        /* <DEDUP_REMOVED lines=17> */
.L_x_383:
[----:B------:R-:W-:Y:S05]  /*5050*/  BSYNC B0 ;  /* 0x0000000000007941 */ /* 0x000fea0003800000 */
.L_x_382:
        /* <DEDUP_REMOVED lines=32> */
.L_x_386:
[----:B------:R-:W2:Y:S01]  /*5260*/  LDG.E.STRONG.GPU R20, [R32.64] ;  /* 0x0000000620147981 */ /* 0x000ea2000c1ef900 */
[----:B------:R-:W-:Y:S01]  /*5270*/  YIELD ;  /* 0x0000000000007946 */ /* 0x000fe20003800000 */
[----:B--2---:R-:W-:Y:S01]  /*5280*/  ISETP.NE.AND P6, PT, R20, R39, PT ;  /* 0x000000271400720c */ /* 0x004fe20003fc5270 */
[----:B------:R-:W-:-:S12]  /*5290*/  CCTL.IVALL ;  /* 0x00000000ff00798f */ /* 0x000fd80002000000 */
[----:B------:R-:W-:Y:S05]  /*52a0*/  @P6 BRA `(.L_x_386) ;  /* 0xffffffb000006947 */ /* 0x000fea000383ffff */
.L_x_385:
        /* <DEDUP_REMOVED lines=23> */
.L_x_390:
        /* <DEDUP_REMOVED lines=115> */
.L_x_389:
        /* <DEDUP_REMOVED lines=62> */
.L_x_391:
[----:B------:R-:W-:-:S04]  /*5f30*/  ISETP.NE.AND P6, PT, R20, RZ, PT ;  /* 0x000000ff1400720c */ /* 0x000fc80003fc5270 */
[----:B------:R-:W-:-:S13]  /*5f40*/  ISETP.NE.OR P6, PT, R33, RZ, P6 ;  /* 0x000000ff2100720c */ /* 0x000fda00037c5670 */
[----:B------:R-:W-:Y:S05]  /*5f50*/  @!P6 BRA `(.L_x_387) ;  /* 0x000001f00000e947 */ /* 0x000fea0003800000 */
.L_x_388:
        /* <DEDUP_REMOVED lines=31> */
.L_x_387:
        /* <DEDUP_REMOVED lines=12> */
.L_x_393:
[----:B------:R-:W-:Y:S05]  /*6210*/  BSYNC B0 ;  /* 0x0000000000007941 */ /* 0x000fea0003800000 */
.L_x_392:
        /* <DEDUP_REMOVED lines=17> */
.L_x_384:
[----:B------:R-:W-:Y:S04]  /*6330*/  @!P0 STS.64 [0x50], R28 ;  /* 0x0000501cff008388 */ /* 0x000fe80000000a00 */
[----:B------:R-:W-:Y:S01]  /*6340*/  BAR.SYNC.DEFER_BLOCKING 0x0 ;  /* 0x0000000000007b1d */ /* 0x000fe20000010000 */
[----:B------:R-:W-:Y:S02]  /*6350*/  ISETP.NE.AND P6, PT, RZ, UR9, PT ;  /* 0x00000009ff007c0c */ /* 0x000fe4000bfc5270 */
[----:B0-----:R-:W-:-:S02]  /*6360*/  PRMT R35, RZ, 0x5410, R21 ;  /* 0x00005410ff237816 */ /* 0x001fc40000000015 */
[----:B------:R-:W-:Y:S02]  /*6370*/  PRMT R21, RZ, 0x7610, R21 ;  /* 0x00007610ff157816 */ /* 0x000fe40000000015 */
[----:B------:R-:W-:Y:S01]  /*6380*/  PRMT R37, RZ, 0x5410, R73 ;  /* 0x00005410ff257816 */ /* 0x000fe20000000049 */
[C---:B------:R-:W-:Y:S01]  /*6390*/  FADD.FTZ R38, -R26.reuse, R35 ;  /* 0x000000231a267221 */ /* 0x040fe20000010100 */
[----:B------:R-:W-:Y:S01]  /*63a0*/  PRMT R35, RZ, 0x5410, R27 ;  /* 0x00005410ff237816 */ /* 0x000fe2000000001b */
[----:B------:R-:W-:Y:S01]  /*63b0*/  FADD.FTZ R36, -R26, R21 ;  /* 0x000000151a247221 */ /* 0x000fe20000010100 */
[----:B------:R-:W-:Y:S01]  /*63c0*/  PRMT R34, RZ, 0x7610, R73 ;  /* 0x00007610ff227816 */ /* 0x000fe20000000049 */
[-C--:B------:R-:W-:Y:S01]  /*63d0*/  FMUL.FTZ R38, R38, R5.reuse ;  /* 0x0000000526267220 */ /* 0x080fe20000410000 */
[----:B------:R-:W-:Y:S01]  /*63e0*/  PRMT R27, RZ, 0x7610, R27 ;  /* 0x00007610ff1b7816 */ /* 0x000fe2000000001b */
[----:B------:R-:W-:Y:S01]  /*63f0*/  FMUL.FTZ R36, R36, R5 ;  /* 0x0000000524247220 */ /* 0x000fe20000410000 */
[----:B------:R-:W0:Y:S02]  /*6400*/  LDS.64 R28, [0x50] ;  /* 0x00005000ff1c7984 */ /* 0x000e240000000a00 */
[----:B0-----:R-:W-:-:S02]  /*6410*/  FMUL.FTZ R32, R28, c[0x0][0x20c] ;  /* 0x000083001c207a20 */ /* 0x001fc40000410000 */
[----:B------:R-:W-:Y:S01]  /*6420*/  FMUL.FTZ R33, R29, c[0x0][0x20c] ;  /* 0x000083001d217a20 */ /* 0x000fe20000410000 */
        /* <DEDUP_REMOVED lines=19> */
.L_x_394:
        /* <DEDUP_REMOVED lines=10> */
[----:B------:R-:W-:Y:S01]  /*6600*/  IADD3 R29, R21, R29, RZ ;  /* 0x0000001d151d7210 */ /* 0x000fe20007ffe0ff */
[----:B------:R-:W-:Y:S01]  /*6610*/  FFMA.FTZ R38, R37, R16, -R38 ;  /* 0x0000001025267223 */ /* 0x000fe20000010826 */
[----:B------:R-:W-:-:S03]  /*6620*/  LEA R28, P0, R20, c[0x0][0x160], 0x1 ;  /* 0x00005800141c7a11 */ /* 0x000fc600078008ff */
[----:B------:R-:W-:Y:S01]  /*6630*/  FMUL.FTZ R21, R38, R5 ;  /* 0x0000000526157220 */ /* 0x000fe20000410000 */
[----:B------:R-:W-:Y:S01]  /*6640*/  LEA.HI.X R29, R20, c[0x0][0x164], R29, 0x1, P0 ;  /* 0x00005900141d7a11 */ /* 0x000fe200000f0c1d */
[----:B------:R-:W-:-:S04]  /*6650*/  FFMA.FTZ R20, R34, R19, -R36 ;  /* 0x0000001322147223 */ /* 0x000fc80000010824 */
[----:B------:R-:W-:-:S05]  /*6660*/  FMUL.FTZ R20, R20, R5 ;  /* 0x0000000514147220 */ /* 0x000fca0000410000 */
[----:B------:R-:W-:-:S05]  /*6670*/  F2FP.BF16.PACK_AB R21, R20, R21 ;  /* 0x000000151415723e */ /* 0x000fca00000010ff */
[----:B------:R0:W-:Y:S02]  /*6680*/  STG.E [R28.64], R21 ;  /* 0x000000151c007986 */ /* 0x0001e4000c101906 */
.L_x_396:
[----:B------:R-:W-:Y:S05]  /*6690*/  BSYNC B0 ;  /* 0x0000000000007941 */ /* 0x000fea0003800000 */
.L_x_395:
        /* <DEDUP_REMOVED lines=28> */
.L_x_397:
        /* <DEDUP_REMOVED lines=9> */
[----:B------:R-:W-:Y:S01]  /*68f0*/  FFMA.FTZ R6, R37, R16, -R6 ;  /* 0x0000001025067223 */ /* 0x000fe20000010806 */
[----:B------:R-:W-:Y:S02]  /*6900*/  IADD3 R29, R21, R29, RZ ;  /* 0x0000001d151d7210 */ /* 0x000fe40007ffe0ff */
[----:B------:R-:W-:Y:S01]  /*6910*/  LEA R28, P0, R20, c[0x0][0x160], 0x1 ;  /* 0x00005800141c7a11 */ /* 0x000fe200078008ff */
[----:B------:R-:W-:-:S03]  /*6920*/  FMUL.FTZ R21, R6, R5 ;  /* 0x0000000506157220 */ /* 0x000fc60000410000 */
[----:B------:R-:W-:Y:S01]  /*6930*/  LEA.HI.X R29, R20, c[0x0][0x164], R29, 0x1, P0 ;  /* 0x00005900141d7a11 */ /* 0x000fe200000f0c1d */
[----:B------:R-:W-:-:S04]  /*6940*/  FFMA.FTZ R20, R32, R38, R33 ;  /* 0x0000002620147223 */ /* 0x000fc80000010021 */
[----:B------:R-:W-:-:S04]  /*6950*/  FFMA.FTZ R20, R72, R19, -R20 ;  /* 0x0000001348147223 */ /* 0x000fc80000010814 */
[----:B------:R-:W-:-:S05]  /*6960*/  FMUL.FTZ R6, R20, R5 ;  /* 0x0000000514067220 */ /* 0x000fca0000410000 */
[----:B------:R-:W-:-:S05]  /*6970*/  F2FP.BF16.PACK_AB R21, R6, R21 ;  /* 0x000000150615723e */ /* 0x000fca00000010ff */
[----:B------:R0:W-:Y:S02]  /*6980*/  STG.E [R28.64], R21 ;  /* 0x000000151c007986 */ /* 0x0001e4000c101906 */
.L_x_399:
[----:B------:R-:W-:Y:S05]  /*6990*/  BSYNC B0 ;  /* 0x0000000000007941 */ /* 0x000fea0003800000 */
.L_x_398:
        /* <DEDUP_REMOVED lines=28> */
.L_x_400:
        /* <DEDUP_REMOVED lines=19> */
.L_x_402:
[----:B------:R-:W-:Y:S05]  /*6c90*/  BSYNC B0 ;  /* 0x0000000000007941 */ /* 0x000fea0003800000 */
.L_x_401:
        /* <DEDUP_REMOVED lines=28> */
.L_x_403:
        /* <DEDUP_REMOVED lines=19> */
.L_x_405:
[----:B------:R-:W-:Y:S05]  /*6f90*/  BSYNC B0 ;  /* 0x0000000000007941 */ /* 0x000fea0003800000 */
.L_x_404:
        /* <DEDUP_REMOVED lines=28> */
.L_x_406:
        /* <DEDUP_REMOVED lines=19> */
.L_x_408:
[----:B------:R-:W-:Y:S05]  /*7290*/  BSYNC B0 ;  /* 0x0000000000007941 */ /* 0x000fea0003800000 */
.L_x_407:
        /* <DEDUP_REMOVED lines=28> */
.L_x_409:
        /* <DEDUP_REMOVED lines=19> */
.L_x_411:
[----:B------:R-:W-:Y:S05]  /*7590*/  BSYNC B0 ;  /* 0x0000000000007941 */ /* 0x000fea0003800000 */
.L_x_410:
        /* <DEDUP_REMOVED lines=28> */
.L_x_412:
        /* <DEDUP_REMOVED lines=19> */
.L_x_414:
[----:B------:R-:W-:Y:S05]  /*7890*/  BSYNC B0 ;  /* 0x0000000000007941 */ /* 0x000fea0003800000 */
.L_x_413:
        /* <DEDUP_REMOVED lines=28> */
.L_x_415:
        /* <DEDUP_REMOVED lines=18> */
.L_x_417:
[----:B------:R-:W-:Y:S05]  /*7b80*/  BSYNC B0 ;  /* 0x0000000000007941 */ /* 0x000fea0003800000 */
.L_x_416:
        /* <DEDUP_REMOVED lines=27> */
.L_x_418:
        /* <DEDUP_REMOVED lines=18> */
.L_x_420:
[----:B------:R-:W-:Y:S05]  /*7e60*/  BSYNC B0 ;  /* 0x0000000000007941 */ /* 0x000fea0003800000 */
.L_x_419:
[C---:B------:R-:W-:Y:S01]  /*7e70*/  FADD.FTZ R6, -R26.reuse, R35 ;  /* 0x000000231a067221 */ /* 0x040fe20000010100 */
[--C-:B------:R-:W-:Y:S01]  /*7e80*/  PRMT R11, RZ, 0x5410, R64.reuse ;  /* 0x00005410ff0b7816 */ /* 0x100fe20000000040 */
        /* <DEDUP_REMOVED lines=25> */
.L_x_421:
        /* <DEDUP_REMOVED lines=18> */
.L_x_423:
[----:B------:R-:W-:Y:S05]  /*8140*/  BSYNC B0 ;  /* 0x0000000000007941 */ /* 0x000fea0003800000 */
.L_x_422:
        /* <DEDUP_REMOVED lines=27> */
.L_x_424:
        /* <DEDUP_REMOVED lines=18> */
.L_x_426:
[----:B------:R-:W-:Y:S05]  /*8420*/  BSYNC B0 ;  /* 0x0000000000007941 */ /* 0x000fea0003800000 */
.L_x_425:
[----:B0-----:R-:W-:Y:S01]  /*8430*/  SHF.R.U32.HI R7, RZ, 0x3, R3 ;  /* 0x00000003ff077819 */ /* 0x001fe20000011603 */
[C---:B------:R-:W-:Y:S01]  /*8440*/  FADD.FTZ R6, -R26.reuse, R29 ;  /* 0x0000001d1a067221 */ /* 0x040fe20000010100 */
[--C-:B------:R-:W-:Y:S01]  /*8450*/  PRMT R11, RZ, 0x5410, R62.reuse ;  /* 0x00005410ff0b7816 */ /* 0x100fe2000000003e */
        /* <DEDUP_REMOVED lines=25> */
.L_x_427:
        /* <DEDUP_REMOVED lines=18> */
.L_x_429:
[----:B------:R-:W-:Y:S05]  /*8710*/  BSYNC B0 ;  /* 0x0000000000007941 */ /* 0x000fea0003800000 */
.L_x_428:
[----:B0-----:R-:W-:Y:S01]  /*8720*/  PRMT R7, RZ, 0x7610, R60 ;  /* 0x00007610ff077816 */ /* 0x001fe2000000003c */
[----:B------:R-:W-:Y:S01]  /*8730*/  FADD.FTZ R6, -R26, R29 ;  /* 0x0000001d1a067221 */ /* 0x000fe20000010100 */
[----:B------:R-:W-:Y:S02]  /*8740*/  IADD3 R29, R10, 0x180, RZ ;  /* 0x000001800a1d7810 */ /* 0x000fe40007ffe0ff */
[----:B------:R-:W-:Y:S01]  /*8750*/  PRMT R11, RZ, 0x5410, R77 ;  /* 0x00005410ff0b7816 */ /* 0x000fe2000000004d */
[----:B------:R-:W-:Y:S01]  /*8760*/  FADD.FTZ R8, -R26, R7 ;  /* 0x000000071a087221 */ /* 0x000fe20000010100 */
        /* <DEDUP_REMOVED lines=23> */
.L_x_430:
        /* <DEDUP_REMOVED lines=23> */
.L_x_432:
[----:B------:R-:W-:Y:S05]  /*8a50*/  BSYNC B0 ;  /* 0x0000000000007941 */ /* 0x000fea0003800000 */
.L_x_431:
        /* <DEDUP_REMOVED lines=27> */
.L_x_433:
        /* <DEDUP_REMOVED lines=23> */
.L_x_435:
[----:B------:R-:W-:Y:S05]  /*8d80*/  BSYNC B0 ;  /* 0x0000000000007941 */ /* 0x000fea0003800000 */
.L_x_434:
        /* <DEDUP_REMOVED lines=27> */
.L_x_436:
        /* <DEDUP_REMOVED lines=25> */
.L_x_438:
[----:B------:R-:W-:Y:S05]  /*90d0*/  BSYNC B0 ;  /* 0x0000000000007941 */ /* 0x000fea0003800000 */
.L_x_437:
        /* <DEDUP_REMOVED lines=25> */
.L_x_439:
        /* <DEDUP_REMOVED lines=21> */
.L_x_441:
[----:B------:R-:W-:Y:S05]  /*93c0*/  BSYNC B0 ;  /* 0x0000000000007941 */ /* 0x000fea0003800000 */
.L_x_440:
[----:B------:R-:W-:Y:S02]  /*93d0*/  IADD3 R4, R4, c[0x0][0x10], RZ ;  /* 0x0000040004047a10 */ /* 0x000fe40007ffe0ff */
[----:B------:R-:W-:Y:S02]  /*93e0*/  IADD3 R80, R80, 0x1, RZ ;  /* 0x0000000150507810 */ /* 0x000fe40007ffe0ff */
[----:B------:R-:W-:-:S13]  /*93f0*/  ISETP.GE.AND P0, PT, R4, UR4, PT ;  /* 0x0000000404007c0c */ /* 0x000fda000bf06270 */
[----:B------:R-:W-:Y:S01]  /*9400*/  @P0 CALL.REL.NOINC `(.L_x_359) ;  /* 0x0000001000000944 */ /* 0x000fe20003c00000 */
[----:B------:R-:W-:Y:S05]  /*9410*/  BRA `(.L_x_442) ;  /* 0xffff723000007947 */ /* 0x000fea000383ffff */
.L_x_359:
        /* <DEDUP_REMOVED lines=22> */
.L_x_444:
[----:B------:R-:W-:Y:S05]  /*9580*/  BSYNC B0 ;  /* 0x0000000000007941 */ /* 0x000fea0003800000 */
.L_x_443:
[----:B------:R-:W-:Y:S05]  /*9590*/  @P0 EXIT ;  /* 0x000000000000094d */ /* 0x000fea0003800000 */
[----:B------:R-:W-:Y:S05]  /*95a0*/  @P2 BRA `(.L_x_445) ;  /* 0x0000008000002947 */ /* 0x000fea0003800000 */
[----:B------:R-:W-:-:S05]  /*95b0*/  IMAD R0, R6, c[0x0][0x10], RZ ;  /* 0x0000040006007a24 */ /* 0x000fca00078e02ff */
[----:B------:R-:W-:-:S13]  /*95c0*/  ISETP.NE.AND P0, PT, R0, -0x1, PT ;  /* 0xffffffff0000780c */ /* 0x000fda0003f05270 */
[----:B------:R-:W-:Y:S05]  /*95d0*/  @!P0 BRA `(.L_x_445) ;  /* 0x0000005000008947 */ /* 0x000fea0003800000 */
.L_x_446:
[----:B0-----:R-:W2:Y:S01]  /*95e0*/  LDG.E.STRONG.GPU R7, [R4.64] ;  /* 0x0000000604077981 */ /* 0x001ea2000c1ef900 */
[----:B------:R-:W-:Y:S01]  /*95f0*/  YIELD ;  /* 0x0000000000007946 */ /* 0x000fe20003800000 */
[----:B--2---:R-:W-:Y:S01]  /*9600*/  ISETP.NE.AND P0, PT, R7, R0, PT ;  /* 0x000000000700720c */ /* 0x004fe20003f05270 */
[----:B------:R-:W-:-:S12]  /*9610*/  CCTL.IVALL ;  /* 0x00000000ff00798f */ /* 0x000fd80002000000 */
[----:B------:R-:W-:Y:S05]  /*9620*/  @P0 BRA `(.L_x_446) ;  /* 0xffffffb000000947 */ /* 0x000fea000383ffff */
.L_x_445:
        /* <DEDUP_REMOVED lines=25> */
.L_x_447:
        /* <DEDUP_REMOVED lines=26> */
.L_x_448:
        /* <DEDUP_REMOVED lines=10> */
.L_x_3339:


//--------------------- .text._Z35group_norm_nhwc_bwd_one_pass_kernelI11Bf16IOFp16WLi64ELi16ELi256EEv26Group_norm_nhwc_bwd_params --------------------------
	.section	.text._Z35group_norm_nhwc_bwd_one_pass_kernelI11Bf16IOFp16WLi64ELi16ELi256EEv26Group_norm_nhwc_bwd_params,"ax",@progbits
	.sectioninfo	@"SHI_REGISTERS=48"
	.align	128
        .global         _Z35group_norm_nhwc_bwd_one_pass_kernelI11Bf16IOFp16WLi64ELi16ELi256EEv26Group_norm_nhwc_bwd_params
        .type           _Z35group_norm_nhwc_bwd_one_pass_kernelI11Bf16IOFp16WLi64ELi16ELi256EEv26Group_norm_nhwc_bwd_params,@function
        .size           _Z35group_norm_nhwc_bwd_one_pass_kernelI11Bf16IOFp16WLi64ELi16ELi256EEv26Group_norm_nhwc_bwd_params,(.L_x_3340 - _Z35group_norm_nhwc_bwd_one_pass_kernelI11Bf16IOFp16WLi64ELi16ELi256EEv26Group_norm_nhwc_bwd_params)
        .other          _Z35group_norm_nhwc_bwd_one_pass_kernelI11Bf16IOFp16WLi64ELi16ELi256EEv26Group_norm_nhwc_bwd_params,@"STO_CUDA_ENTRY STV_DEFAULT"
_Z35group_norm_nhwc_bwd_one_pass_kernelI11Bf16IOFp16WLi64ELi16ELi256EEv26Group_norm_nhwc_bwd_params:
.text._Z35group_norm_nhwc_bwd_one_pass_kernelI11Bf16IOFp16WLi64ELi16ELi256EEv26Group_norm_nhwc_bwd_params:
        /* <DEDUP_REMOVED lines=46> */
.L_x_476:
        /* <DEDUP_REMOVED lines=104> */
[----:B--2---:R-:W-:-:S02]  /*0960*/  HADD2.F32 R31, -RZ, R31.H0_H0 ;  /* 0x2000001fff1f7230 */ /* 0x004fc40000004100 */
[----:B---3--:R-:W-:Y:S02]  /*0970*/  @P0 HADD2.F32 R30, -RZ, R13.H0_H0 ;  /* 0x2000000dff1e0230 */ /* 0x008fe40000004100 */
[----:B----4-:R-:W-:Y:S02]  /*0980*/  @P0 HADD2.F32 R29, -RZ, R12.H0_H0 ;  /* 0x2000000cff1d0230 */ /* 0x010fe40000004100 */
[----:B------:R-:W-:Y:S02]  /*0990*/  HADD2.F32 R28, -RZ, R28.H0_H0 ;  /* 0x2000001cff1c7230 */ /* 0x000fe40000004100 */
.L_x_451:
[----:B0-----:R-:W-:Y:S05]  /*09a0*/  BSYNC B0 ;  /* 0x0000000000007941 */ /* 0x001fea0003800000 */
.L_x_450:
        /* <DEDUP_REMOVED lines=33> */
.L_x_452:
        /* <DEDUP_REMOVED lines=26> */
.L_x_453:
        /* <DEDUP_REMOVED lines=68> */
.L_x_455:
[----:B------:R-:W-:Y:S05]  /*11a0*/  BSYNC B0 ;  /* 0x0000000000007941 */ /* 0x000fea0003800000 */
.L_x_454:
        /* <DEDUP_REMOVED lines=158> */
.L_x_457:
[----:B------:R-:W-:Y:S05]  /*1b90*/  BSYNC B0 ;  /* 0x0000000000007941 */ /* 0x000fea0003800000 */
.L_x_456:
        /* <DEDUP_REMOVED lines=21> */
.L_x_459:
[----:B------:R-:W-:Y:S05]  /*1cf0*/  BSYNC B0 ;  /* 0x0000000000007941 */ /* 0x000fea0003800000 */
.L_x_458:
        /* <DEDUP_REMOVED lines=27> */
.L_x_462:
[----:B------:R-:W2:Y:S01]  /*1eb0*/  LDG.E.STRONG.GPU R10, [R8.64] ;  /* 0x0000000c080a7981 */ /* 0x000ea2000c1ef900 */
[----:B------:R-:W-:Y:S01]  /*1ec0*/  YIELD ;  /* 0x0000000000007946 */ /* 0x000fe20003800000 */
[----:B--2---:R-:W-:Y:S01]  /*1ed0*/  ISETP.NE.AND P0, PT, R10, R13, PT ;  /* 0x0000000d0a00720c */ /* 0x004fe20003f05270 */
[----:B------:R-:W-:-:S12]  /*1ee0*/  CCTL.IVALL ;  /* 0x00000000ff00798f */ /* 0x000fd80002000000 */
[----:B------:R-:W-:Y:S05]  /*1ef0*/  @P0 BRA `(.L_x_462) ;  /* 0xffffffb000000947 */ /* 0x000fea000383ffff */
.L_x_461:
        /* <DEDUP_REMOVED lines=17> */
.L_x_466:
        /* <DEDUP_REMOVED lines=116> */
.L_x_465:
        /* <DEDUP_REMOVED lines=62> */
.L_x_467:
[----:B------:R-:W-:-:S13]  /*2b30*/  ISETP.NE.OR P0, PT, RZ, UR4, P0 ;  /* 0x00000004ff007c0c */ /* 0x000fda0008705670 */
[----:B------:R-:W-:Y:S05]  /*2b40*/  @!P0 BRA `(.L_x_463) ;  /* 0x000001f000008947 */ /* 0x000fea0003800000 */
.L_x_464:
        /* <DEDUP_REMOVED lines=31> */
.L_x_463:
        /* <DEDUP_REMOVED lines=10> */
.L_x_469:
[----:B------:R-:W-:Y:S05]  /*2de0*/  BSYNC B0 ;  /* 0x0000000000007941 */ /* 0x000fea0003800000 */
.L_x_468:
        /* <DEDUP_REMOVED lines=19> */
.L_x_460:
        /* <DEDUP_REMOVED lines=40> */
.L_x_470:
        /* <DEDUP_REMOVED lines=18> */
.L_x_472:
[----:B------:R-:W-:Y:S05]  /*32c0*/  BSYNC B0 ;  /* 0x0000000000007941 */ /* 0x000fea0003800000 */
.L_x_471:
        /* <DEDUP_REMOVED lines=26> */
.L_x_473:
        /* <DEDUP_REMOVED lines=17> */
.L_x_475:
[----:B------:R-:W-:Y:S05]  /*3580*/  BSYNC B0 ;  /* 0x0000000000007941 */ /* 0x000fea0003800000 */
.L_x_474:
[----:B------:R-:W-:Y:S02]  /*3590*/  IADD3 R36, R36, c[0x0][0x10], RZ ;  /* 0x0000040024247a10 */ /* 0x000fe40007ffe0ff */
[----:B------:R-:W-:Y:S02]  /*35a0*/  IADD3 R37, R37, 0x1, RZ ;  /* 0x0000000125257810 */ /* 0x000fe40007ffe0ff */
[----:B------:R-:W-:-:S13]  /*35b0*/  ISETP.GE.AND P0, PT, R36, UR6, PT ;  /* 0x0000000624007c0c */ /* 0x000fda000bf06270 */
[----:B------:R-:W-:Y:S01]  /*35c0*/  @P0 CALL.REL.NOINC `(.L_x_449) ;  /* 0x0000001000000944 */ /* 0x000fe20003c00000 */
[----:B------:R-:W-:Y:S05]  /*35d0*/  BRA `(.L_x_476) ;  /* 0xffffcd0000007947 */ /* 0x000fea000383ffff */
.L_x_449:
        /* <DEDUP_REMOVED lines=22> */
.L_x_478:
[----:B------:R-:W-:Y:S05]  /*3740*/  BSYNC B0 ;  /* 0x0000000000007941 */ /* 0x000fea0003800000 */
.L_x_477:
[----:B------:R-:W-:Y:S05]  /*3750*/  @P0 EXIT ;  /* 0x000000000000094d */ /* 0x000fea0003800000 */
[----:B------:R-:W-:Y:S05]  /*3760*/  @P2 BRA `(.L_x_479) ;  /* 0x0000008000002947 */ /* 0x000fea0003800000 */
[----:B------:R-:W-:-:S05]  /*3770*/  IMAD R0, R4, c[0x0][0x10], RZ ;  /* 0x0000040004007a24 */ /* 0x000fca00078e02ff */
[----:B------:R-:W-:-:S13]  /*3780*/  ISETP.NE.AND P0, PT, R0, -0x1, PT ;  /* 0xffffffff0000780c */ /* 0x000fda0003f05270 */
[----:B------:R-:W-:Y:S05]  /*3790*/  @!P0 BRA `(.L_x_479) ;  /* 0x0000005000008947 */ /* 0x000fea0003800000 */
.L_x_480:
[----:B-1----:R-:W2:Y:S01]  /*37a0*/  LDG.E.STRONG.GPU R5, [R2.64] ;  /* 0x0000000c02057981 */ /* 0x002ea2000c1ef900 */
[----:B------:R-:W-:Y:S01]  /*37b0*/  YIELD ;  /* 0x0000000000007946 */ /* 0x000fe20003800000 */
[----:B--2---:R-:W-:Y:S01]  /*37c0*/  ISETP.NE.AND P0, PT, R5, R0, PT ;  /* 0x000000000500720c */ /* 0x004fe20003f05270 */
[----:B------:R-:W-:-:S12]  /*37d0*/  CCTL.IVALL ;  /* 0x00000000ff00798f */ /* 0x000fd80002000000 */
[----:B------:R-:W-:Y:S05]  /*37e0*/  @P0 BRA `(.L_x_480) ;  /* 0xffffffb000000947 */ /* 0x000fea000383ffff */
.L_x_479:
        /* <DEDUP_REMOVED lines=25> */
.L_x_481:
        /* <DEDUP_REMOVED lines=20> */
[----:B--2---:R-:W-:Y:S02]  /*3ac0*/  F2FP.PACK_AB R15, R9, R0 ;  /* 0x00000000090f723e */ /* 0x004fe400000000ff */
[----:B---3--:R-:W-:-:S03]  /*3ad0*/  F2FP.PACK_AB R17, R13, R10 ;  /* 0x0000000a0d11723e */ /* 0x008fc600000000ff */
[----:B------:R0:W-:Y:S04]  /*3ae0*/  STG.E [R2.64], R15 ;  /* 0x0000000f02007986 */ /* 0x0001e8000c10190c */
[----:B------:R0:W-:Y:S02]  /*3af0*/  STG.E [R4.64], R17 ;  /* 0x0000001104007986 */ /* 0x0001e4000c10190c */
[----:B------:R-:W-:Y:S05]  /*3b00*/  @P0 BRA `(.L_x_481) ;  /* 0xfffffe7000000947 */ /* 0x000fea000383ffff */
[----:B------:R-:W-:Y:S05]  /*3b10*/  EXIT ;  /* 0x000000000000794d */ /* 0x000fea0003800000 */
.L_x_482:
        /* <DEDUP_REMOVED lines=14> */
.L_x_3340:


//--------------------- .text._Z35group_norm_nhwc_bwd_one_pass_kernelI11Bf16IOFp16WLi128ELi16ELi256EEv26Group_norm_nhwc_bwd_params --------------------------
	.section	.text._Z35group_norm_nhwc_bwd_one_pass_kernelI11Bf16IOFp16WLi128ELi16ELi256EEv26Group_norm_nhwc_bwd_params,"ax",@progbits
	.sectioninfo	@"SHI_REGISTERS=64"
	.align	128
        .global         _Z35group_norm_nhwc_bwd_one_pass_kernelI11Bf16IOFp16WLi128ELi16ELi256EEv26Group_norm_nhwc_bwd_params
        .type           _Z35group_norm_nhwc_bwd_one_pass_kernelI11Bf16IOFp16WLi128ELi16ELi256EEv26Group_norm_nhwc_bwd_params,@function
        .size           _Z35group_norm_nhwc_bwd_one_pass_kernelI11Bf16IOFp16WLi128ELi16ELi256EEv26Group_norm_nhwc_bwd_params,(.L_x_3341 - _Z35group_norm_nhwc_bwd_one_pass_kernelI11Bf16IOFp16WLi128ELi16ELi256EEv26Group_norm_nhwc_bwd_params)
        .other          _Z35group_norm_nhwc_bwd_one_pass_kernelI11Bf16IOFp16WLi128ELi16ELi256EEv26Group_norm_nhwc_bwd_params,@"STO_CUDA_ENTRY STV_DEFAULT"
_Z35group_norm_nhwc_bwd_one_pass_kernelI11Bf16IOFp16WLi128ELi16ELi256EEv26Group_norm_nhwc_bwd_params:
.text._Z35group_norm_nhwc_bwd_one_pass_kernelI11Bf16IOFp16WLi128ELi16ELi256EEv26Group_norm_nhwc_bwd_params:
        /* <DEDUP_REMOVED lines=46> */
.L_x_518:
        /* <DEDUP_REMOVED lines=142> */
[----:B------:R-:W2:Y:S02]  /*0bc0*/  LDG.E.U16 R4, [R10.64+0x2] ;  /* 0x0000020c0a047981 */ /* 0x000ea4000c1e1500 */
[----:B------:R-:W-:Y:S02]  /*0bd0*/  @P0 IADD3.X R13, R3, c[0x0][0x194], RZ, P4, !PT ;  /* 0x00006500030d0a10 */ /* 0x000fe400027fe4ff */
[----:B------:R-:W3:Y:S04]  /*0be0*/  LDG.E.U16 R3, [R10.64] ;  /* 0x0000000c0a037981 */ /* 0x000ee8000c1e1500 */
[----:B------:R-:W4:Y:S04]  /*0bf0*/  @P0 LDG.E.U16 R14, [R12.64] ;  /* 0x0000000c0c0e0981 */ /* 0x000f28000c1e1500 */
[----:B------:R-:W4:Y:S01]  /*0c00*/  @P0 LDG.E.U16 R5, [R12.64+0x2] ;  /* 0x0000020c0c050981 */ /* 0x000f22000c1e1500 */
[----:B--2---:R-:W-:-:S02]  /*0c10*/  HADD2.F32 R4, -RZ, R4.H0_H0 ;  /* 0x20000004ff047230 */ /* 0x004fc40000004100 */
[----:B---3--:R-:W-:Y:S02]  /*0c20*/  HADD2.F32 R3, -RZ, R3.H0_H0 ;  /* 0x20000003ff037230 */ /* 0x008fe40000004100 */
[----:B----4-:R-:W-:Y:S02]  /*0c30*/  @P0 HADD2.F32 R41, -RZ, R14.H0_H0 ;  /* 0x2000000eff290230 */ /* 0x010fe40000004100 */
[----:B------:R-:W-:Y:S02]  /*0c40*/  @P0 HADD2.F32 R40, -RZ, R5.H0_H0 ;  /* 0x20000005ff280230 */ /* 0x000fe40000004100 */
.L_x_485:
[----:B0-----:R-:W-:Y:S05]  /*0c50*/  BSYNC B0 ;  /* 0x0000000000007941 */ /* 0x001fea0003800000 */
.L_x_484:
        /* <DEDUP_REMOVED lines=33> */
.L_x_486:
        /* <DEDUP_REMOVED lines=26> */
.L_x_487:
        /* <DEDUP_REMOVED lines=33> */
.L_x_488:
        /* <DEDUP_REMOVED lines=33> */
.L_x_489:
        /* <DEDUP_REMOVED lines=80> */
.L_x_491:
[----:B------:R-:W-:Y:S05]  /*1930*/  BSYNC B0 ;  /* 0x0000000000007941 */ /* 0x000fea0003800000 */
.L_x_490:
        /* <DEDUP_REMOVED lines=158> */
.L_x_493:
[----:B------:R-:W-:Y:S05]  /*2320*/  BSYNC B0 ;  /* 0x0000000000007941 */ /* 0x000fea0003800000 */
.L_x_492:
        /* <DEDUP_REMOVED lines=19> */
.L_x_495:
[----:B------:R-:W-:Y:S05]  /*2460*/  BSYNC B0 ;  /* 0x0000000000007941 */ /* 0x000fea0003800000 */
.L_x_494:
        /* <DEDUP_REMOVED lines=31> */
.L_x_498:
[----:B-1----:R-:W2:Y:S01]  /*2660*/  LDG.E.STRONG.GPU R5, [R14.64] ;  /* 0x0000000c0e057981 */ /* 0x002ea2000c1ef900 */
[----:B------:R-:W-:Y:S01]  /*2670*/  YIELD ;  /* 0x0000000000007946 */ /* 0x000fe20003800000 */
[----:B--2---:R-:W-:Y:S01]  /*2680*/  ISETP.NE.AND P0, PT, R5, R16, PT ;  /* 0x000000100500720c */ /* 0x004fe20003f05270 */
[----:B------:R-:W-:-:S12]  /*2690*/  CCTL.IVALL ;  /* 0x00000000ff00798f */ /* 0x000fd80002000000 */
[----:B------:R-:W-:Y:S05]  /*26a0*/  @P0 BRA `(.L_x_498) ;  /* 0xffffffb000000947 */ /* 0x000fea000383ffff */
.L_x_497:
        /* <DEDUP_REMOVED lines=20> */
.L_x_502:
        /* <DEDUP_REMOVED lines=116> */
.L_x_501:
        /* <DEDUP_REMOVED lines=62> */
.L_x_503:
[----:B------:R-:W-:-:S13]  /*3310*/  ISETP.NE.OR P0, PT, RZ, UR4, P0 ;  /* 0x00000004ff007c0c */ /* 0x000fda0008705670 */
[----:B------:R-:W-:Y:S05]  /*3320*/  @!P0 BRA `(.L_x_499) ;  /* 0x000001f000008947 */ /* 0x000fea0003800000 */
.L_x_500:
        /* <DEDUP_REMOVED lines=31> */
.L_x_499:
        /* <DEDUP_REMOVED lines=12> */
.L_x_505:
[----:B------:R-:W-:Y:S05]  /*35e0*/  BSYNC B0 ;  /* 0x0000000000007941 */ /* 0x000fea0003800000 */
.L_x_504:
        /* <DEDUP_REMOVED lines=16> */
.L_x_496:
        /* <DEDUP_REMOVED lines=42> */
.L_x_506:
        /* <DEDUP_REMOVED lines=18> */
.L_x_508:
[----:B------:R-:W-:Y:S05]  /*3ab0*/  BSYNC B0 ;  /* 0x0000000000007941 */ /* 0x000fea0003800000 */
.L_x_507:
        /* <DEDUP_REMOVED lines=27> */
.L_x_509:
        /* <DEDUP_REMOVED lines=18> */
.L_x_511:
[----:B------:R-:W-:Y:S05]  /*3d90*/  BSYNC B0 ;  /* 0x0000000000007941 */ /* 0x000fea0003800000 */
.L_x_510:
        /* <DEDUP_REMOVED lines=30> */
.L_x_512:
        /* <DEDUP_REMOVED lines=18> */
.L_x_514:
[----:B------:R-:W-:Y:S05]  /*40a0*/  BSYNC B0 ;  /* 0x0000000000007941 */ /* 0x000fea0003800000 */
.L_x_513:
        /* <DEDUP_REMOVED lines=26> */
.L_x_515:
        /* <DEDUP_REMOVED lines=17> */
.L_x_517:
[----:B------:R-:W-:Y:S05]  /*4360*/  BSYNC B0 ;  /* 0x0000000000007941 */ /* 0x000fea0003800000 */
.L_x_516:
[----:B------:R-:W-:Y:S01]  /*4370*/  ULDC UR4, c[0x0][0x10] ;  /* 0x0000040000047ab9 */ /* 0x000fe20000000800 */
[----:B------:R-:W-:Y:S01]  /*4380*/  IADD3 R52, R52, 0x1, RZ ;  /* 0x0000000134347810 */ /* 0x000fe20007ffe0ff */
[----:B------:R-:W-:-:S04]  /*4390*/  UIADD3 UR14, UR14, UR4, URZ ;  /* 0x000000040e0e7290 */ /* 0x000fc8000fffe03f */
[----:B------:R-:W-:-:S06]  /*43a0*/  UISETP.GE.AND UP0, UPT, UR14, UR6, UPT ;  /* 0x000000060e00728c */ /* 0x000fcc000bf06270 */
[----:B------:R-:W-:-:S13]  /*43b0*/  PLOP3.LUT P0, PT, PT, PT, UP0, 0x80, 0x0 ;  /* 0x000000000000781c */ /* 0x000fda0003f0f008 */
[----:B------:R-:W-:Y:S01]  /*43c0*/  @P0 CALL.REL.NOINC `(.L_x_483) ;  /* 0x0000001000000944 */ /* 0x000fe20003c00000 */
[----:B------:R-:W-:Y:S05]  /*43d0*/  BRA `(.L_x_518) ;  /* 0xffffbf0000007947 */ /* 0x000fea000383ffff */
.L_x_483:
        /* <DEDUP_REMOVED lines=22> */
.L_x_520:
[----:B------:R-:W-:Y:S05]  /*4540*/  BSYNC B0 ;  /* 0x0000000000007941 */ /* 0x000fea0003800000 */
.L_x_519:
[----:B------:R-:W-:Y:S05]  /*4550*/  @P0 EXIT ;  /* 0x000000000000094d */ /* 0x000fea0003800000 */
[----:B------:R-:W-:Y:S05]  /*4560*/  @P2 BRA `(.L_x_521) ;  /* 0x0000008000002947 */ /* 0x000fea0003800000 */
[----:B------:R-:W-:-:S05]  /*4570*/  IMAD R4, R4, c[0x0][0x10], RZ ;  /* 0x0000040004047a24 */ /* 0x000fca00078e02ff */
[----:B------:R-:W-:-:S13]  /*4580*/  ISETP.NE.AND P0, PT, R4, -0x1, PT ;  /* 0xffffffff0400780c */ /* 0x000fda0003f05270 */
[----:B------:R-:W-:Y:S05]  /*4590*/  @!P0 BRA `(.L_x_521) ;  /* 0x0000005000008947 */ /* 0x000fea0003800000 */
.L_x_522:
[----:B0-----:R-:W2:Y:S01]  /*45a0*/  LDG.E.STRONG.GPU R5, [R2.64] ;  /* 0x0000000c02057981 */ /* 0x001ea2000c1ef900 */
[----:B------:R-:W-:Y:S01]  /*45b0*/  YIELD ;  /* 0x0000000000007946 */ /* 0x000fe20003800000 */
[----:B--2---:R-:W-:Y:S01]  /*45c0*/  ISETP.NE.AND P0, PT, R5, R4, PT ;  /* 0x000000040500720c */ /* 0x004fe20003f05270 */
[----:B------:R-:W-:-:S12]  /*45d0*/  CCTL.IVALL ;  /* 0x00000000ff00798f */ /* 0x000fd80002000000 */
[----:B------:R-:W-:Y:S05]  /*45e0*/  @P0 BRA `(.L_x_522) ;  /* 0xffffffb000000947 */ /* 0x000fea000383ffff */
.L_x_521:
        /* <DEDUP_REMOVED lines=25> */
.L_x_523:
        /* <DEDUP_REMOVED lines=18> */
[----:B--2---:R-:W-:Y:S01]  /*48a0*/  F2FP.PACK_AB R15, R9, R2 ;  /* 0x00000002090f723e */ /* 0x004fe200000000ff */
[----:B------:R-:W-:-:S04]  /*48b0*/  IMAD.WIDE R2, R4, R5, c[0x0][0x168] ;  /* 0x00005a0004027625 */ /* 0x000fc800078e0205 */
[----:B------:R-:W-:Y:S01]  /*48c0*/  IMAD.WIDE R4, R4, R5, c[0x0][0x170] ;  /* 0x00005c0004047625 */ /* 0x000fe200078e0205 */
[----:B---3--:R-:W-:Y:S01]  /*48d0*/  F2FP.PACK_AB R17, R13, R10 ;  /* 0x0000000a0d11723e */ /* 0x008fe200000000ff */
[----:B------:R0:W-:Y:S04]  /*48e0*/  STG.E [R2.64], R15 ;  /* 0x0000000f02007986 */ /* 0x0001e8000c10190c */
[----:B------:R0:W-:Y:S01]  /*48f0*/  STG.E [R4.64], R17 ;  /* 0x0000001104007986 */ /* 0x0001e2000c10190c */
[----:B------:R-:W-:Y:S05]  /*4900*/  @P0 BRA `(.L_x_523) ;  /* 0xfffffe7000000947 */ /* 0x000fea000383ffff */
[----:B------:R-:W-:Y:S05]  /*4910*/  EXIT ;  /* 0x000000000000794d */ /* 0x000fea0003800000 */
.L_x_524:
        /* <DEDUP_REMOVED lines=14> */
.L_x_3341:


//--------------------- .text._Z35group_norm_nhwc_bwd_one_pass_kernelI11Bf16IOFp16WLi256ELi16ELi256EEv26Group_norm_nhwc_bwd_params --------------------------
	.section	.text._Z35group_norm_nhwc_bwd_one_pass_kernelI11Bf16IOFp16WLi256ELi16ELi256EEv26Group_norm_nhwc_bwd_params,"ax",@progbits
	.sectioninfo	@"SHI_REGISTERS=64"
	.align	128
        .global         _Z35group_norm_nhwc_bwd_one_pass_kernelI11Bf16IOFp16WLi256ELi16ELi256EEv26Group_norm_nhwc_bwd_params
        .type           _Z35group_norm_nhwc_bwd_one_pass_kernelI11Bf16IOFp16WLi256ELi16ELi256EEv26Group_norm_nhwc_bwd_params,@function
        .size           _Z35group_norm_nhwc_bwd_one_pass_kernelI11Bf16IOFp16WLi256ELi16ELi256EEv26Group_norm_nhwc_bwd_params,(.L_x_3342 - _Z35group_norm_nhwc_bwd_one_pass_kernelI11Bf16IOFp16WLi256ELi16ELi256EEv26Group_norm_nhwc_bwd_params)
        .other          _Z35group_norm_nhwc_bwd_one_pass_kernelI11Bf16IOFp16WLi256ELi16ELi256EEv26Group_norm_nhwc_bwd_params,@"STO_CUDA_ENTRY STV_DEFAULT"
_Z35group_norm_nhwc_bwd_one_pass_kernelI11Bf16IOFp16WLi256ELi16ELi256EEv26Group_norm_nhwc_bwd_params:
.text._Z35group_norm_nhwc_bwd_one_pass_kernelI11Bf16IOFp16WLi256ELi16ELi256EEv26Group_norm_nhwc_bwd_params:
        /* <DEDUP_REMOVED lines=43> */
.L_x_576:
        /* <DEDUP_REMOVED lines=229> */
[----:B---3--:R-:W-:-:S03]  /*1100*/  @P0 HADD2.F32 R11, -RZ, R10.H0_H0 ;  /* 0x2000000aff0b0230 */ /* 0x008fc60000004100 */
[----:B------:R-:W3:Y:S01]  /*1110*/  LDG.E.U16 R10, [R14.64+0x2] ;  /* 0x0000020c0e0a7981 */ /* 0x000ee2000c1e1500 */
[----:B--2---:R-:W-:Y:S02]  /*1120*/  @P0 HADD2.F32 R28, -RZ, R16.H0_H0 ;  /* 0x20000010ff1c0230 */ /* 0x004fe40000004100 */
[----:B----4-:R-:W-:Y:S02]  /*1130*/  HADD2.F32 R29, -RZ, R29.H0_H0 ;  /* 0x2000001dff1d7230 */ /* 0x010fe40000004100 */
[----:B---3--:R-:W-:Y:S02]  /*1140*/  HADD2.F32 R10, -RZ, R10.H0_H0 ;  /* 0x2000000aff0a7230 */ /* 0x008fe40000004100 */
.L_x_527:
[----:B---3--:R-:W-:Y:S05]  /*1150*/  BSYNC B0 ;  /* 0x0000000000007941 */ /* 0x008fea0003800000 */
.L_x_526:
        /* <DEDUP_REMOVED lines=29> */
.L_x_528:
        /* <DEDUP_REMOVED lines=34> */
.L_x_529:
        /* <DEDUP_REMOVED lines=40> */
.L_x_530:
        /* <DEDUP_REMOVED lines=37> */
.L_x_531:
        /* <DEDUP_REMOVED lines=37> */
.L_x_532:
        /* <DEDUP_REMOVED lines=36> */
.L_x_533:
        /* <DEDUP_REMOVED lines=37> */
.L_x_534:
        /* <DEDUP_REMOVED lines=35> */
.L_x_535:
        /* <DEDUP_REMOVED lines=66> */
.L_x_537:
[----:B0-----:R-:W-:Y:S05]  /*2750*/  BSYNC B0 ;  /* 0x0000000000007941 */ /* 0x001fea0003800000 */
.L_x_536:
        /* <DEDUP_REMOVED lines=160> */
.L_x_539:
[----:B------:R-:W-:Y:S05]  /*3160*/  BSYNC B0 ;  /* 0x0000000000007941 */ /* 0x000fea0003800000 */
.L_x_538:
        /* <DEDUP_REMOVED lines=19> */
.L_x_541:
[----:B------:R-:W-:Y:S05]  /*32a0*/  BSYNC B0 ;  /* 0x0000000000007941 */ /* 0x000fea0003800000 */
.L_x_540:
        /* <DEDUP_REMOVED lines=33> */
.L_x_544:
[----:B------:R-:W2:Y:S01]  /*34c0*/  LDG.E.STRONG.GPU R16, [R14.64] ;  /* 0x0000000c0e107981 */ /* 0x000ea2000c1ef900 */
[----:B------:R-:W-:Y:S01]  /*34d0*/  YIELD ;  /* 0x0000000000007946 */ /* 0x000fe20003800000 */
[----:B--2---:R-:W-:Y:S01]  /*34e0*/  ISETP.NE.AND P6, PT, R16, R21, PT ;  /* 0x000000151000720c */ /* 0x004fe20003fc5270 */
[----:B------:R-:W-:-:S12]  /*34f0*/  CCTL.IVALL ;  /* 0x00000000ff00798f */ /* 0x000fd80002000000 */
[----:B------:R-:W-:Y:S05]  /*3500*/  @P6 BRA `(.L_x_544) ;  /* 0xffffffb000006947 */ /* 0x000fea000383ffff */
.L_x_543:
        /* <DEDUP_REMOVED lines=24> */
.L_x_548:
        /* <DEDUP_REMOVED lines=116> */
.L_x_547:
        /* <DEDUP_REMOVED lines=63> */
.L_x_549:
[----:B------:R-:W-:-:S04]  /*41c0*/  ISETP.NE.AND P6, PT, R17, RZ, PT ;  /* 0x000000ff1100720c */ /* 0x000fc80003fc5270 */
[----:B------:R-:W-:-:S13]  /*41d0*/  ISETP.NE.OR P6, PT, RZ, UR4, P6 ;  /* 0x00000004ff007c0c */ /* 0x000fda000b7c5670 */
[----:B------:R-:W-:Y:S05]  /*41e0*/  @!P6 BRA `(.L_x_545) ;  /* 0x000002000000e947 */ /* 0x000fea0003800000 */
.L_x_546:
        /* <DEDUP_REMOVED lines=32> */
.L_x_545:
        /* <DEDUP_REMOVED lines=11> */
.L_x_551:
[----:B------:R-:W-:Y:S05]  /*44a0*/  BSYNC B0 ;  /* 0x0000000000007941 */ /* 0x000fea0003800000 */
.L_x_550:
        /* <DEDUP_REMOVED lines=17> */
.L_x_542:
        /* <DEDUP_REMOVED lines=35> */
.L_x_552:
        /* <DEDUP_REMOVED lines=20> */
.L_x_554:
[----:B------:R-:W-:Y:S05]  /*4930*/  BSYNC B0 ;  /* 0x0000000000007941 */ /* 0x000fea0003800000 */
.L_x_553:
        /* <DEDUP_REMOVED lines=28> */
.L_x_555:
        /* <DEDUP_REMOVED lines=20> */
.L_x_557:
[----:B------:R-:W-:Y:S05]  /*4c40*/  BSYNC B0 ;  /* 0x0000000000007941 */ /* 0x000fea0003800000 */
.L_x_556:
        /* <DEDUP_REMOVED lines=27> */
.L_x_558:
        /* <DEDUP_REMOVED lines=20> */
.L_x_560:
[----:B------:R-:W-:Y:S05]  /*4f40*/  BSYNC B0 ;  /* 0x0000000000007941 */ /* 0x000fea0003800000 */
.L_x_559:
        /* <DEDUP_REMOVED lines=27> */
.L_x_561:
        /* <DEDUP_REMOVED lines=20> */
.L_x_563:
[----:B------:R-:W-:Y:S05]  /*5240*/  BSYNC B0 ;  /* 0x0000000000007941 */ /* 0x000fea0003800000 */
.L_x_562:
        /* <DEDUP_REMOVED lines=27> */
.L_x_564:
        /* <DEDUP_REMOVED lines=20> */
.L_x_566:
[----:B------:R-:W-:Y:S05]  /*5540*/  BSYNC B0 ;  /* 0x0000000000007941 */ /* 0x000fea0003800000 */
.L_x_565:
        /* <DEDUP_REMOVED lines=28> */
.L_x_567:
        /* <DEDUP_REMOVED lines=20> */
.L_x_569:
[----:B------:R-:W-:Y:S05]  /*5850*/  BSYNC B0 ;  /* 0x0000000000007941 */ /* 0x000fea0003800000 */
.L_x_568:
        /* <DEDUP_REMOVED lines=28> */
.L_x_570:
        /* <DEDUP_REMOVED lines=19> */
.L_x_572:
[----:B------:R-:W-:Y:S05]  /*5b50*/  BSYNC B0 ;  /* 0x0000000000007941 */ /* 0x000fea0003800000 */
.L_x_571:
        /* <DEDUP_REMOVED lines=26> */
.L_x_573:
        /* <DEDUP_REMOVED lines=17> */
.L_x_575:
[----:B------:R-:W-:Y:S05]  /*5e10*/  BSYNC B0 ;  /* 0x0000000000007941 */ /* 0x000fea0003800000 */
.L_x_574:
[----:B------:R-:W-:Y:S01]  /*5e20*/  ULDC UR4, c[0x0][0x10] ;  /* 0x0000040000047ab9 */ /* 0x000fe20000000800 */
[----:B------:R-:W-:Y:S01]  /*5e30*/  IADD3 R46, R46, 0x1, RZ ;  /* 0x000000012e2e7810 */ /* 0x000fe20007ffe0ff */
[----:B------:R-:W-:-:S04]  /*5e40*/  UIADD3 UR14, UR14, UR4, URZ ;  /* 0x000000040e0e7290 */ /* 0x000fc8000fffe03f */
[----:B------:R-:W-:-:S06]  /*5e50*/  UISETP.GE.AND UP0, UPT, UR14, UR6, UPT ;  /* 0x000000060e00728c */ /* 0x000fcc000bf06270 */
[----:B------:R-:W-:-:S13]  /*5e60*/  PLOP3.LUT P0, PT, PT, PT, UP0, 0x80, 0x0 ;  /* 0x000000000000781c */ /* 0x000fda0003f0f008 */
[----:B------:R-:W-:Y:S01]  /*5e70*/  @P0 CALL.REL.NOINC `(.L_x_525) ;  /* 0x0000001000000944 */ /* 0x000fe20003c00000 */
[----:B------:R-:W-:Y:S05]  /*5e80*/  BRA `(.L_x_576) ;  /* 0xffffa42000007947 */ /* 0x000fea000383ffff */
.L_x_525:
        /* <DEDUP_REMOVED lines=22> */
.L_x_578:
[----:B------:R-:W-:Y:S05]  /*5ff0*/  BSYNC B0 ;  /* 0x0000000000007941 */ /* 0x000fea0003800000 */
.L_x_577:
[----:B------:R-:W-:Y:S05]  /*6000*/  @P0 EXIT ;  /* 0x000000000000094d */ /* 0x000fea0003800000 */
[----:B------:R-:W-:Y:S05]  /*6010*/  @P2 BRA `(.L_x_579) ;  /* 0x0000008000002947 */ /* 0x000fea0003800000 */
[----:B------:R-:W-:-:S05]  /*6020*/  IMAD R0, R6, c[0x0][0x10], RZ ;  /* 0x0000040006007a24 */ /* 0x000fca00078e02ff */
[----:B------:R-:W-:-:S13]  /*6030*/  ISETP.NE.AND P0, PT, R0, -0x1, PT ;  /* 0xffffffff0000780c */ /* 0x000fda0003f05270 */
[----:B------:R-:W-:Y:S05]  /*6040*/  @!P0 BRA `(.L_x_579) ;  /* 0x0000005000008947 */ /* 0x000fea0003800000 */
.L_x_580:
[----:B-1----:R-:W2:Y:S01]  /*6050*/  LDG.E.STRONG.GPU R5, [R2.64] ;  /* 0x0000000c02057981 */ /* 0x002ea2000c1ef900 */
[----:B------:R-:W-:Y:S01]  /*6060*/  YIELD ;  /* 0x0000000000007946 */ /* 0x000fe20003800000 */
[----:B--2---:R-:W-:Y:S01]  /*6070*/  ISETP.NE.AND P0, PT, R5, R0, PT ;  /* 0x000000000500720c */ /* 0x004fe20003f05270 */
[----:B------:R-:W-:-:S12]  /*6080*/  CCTL.IVALL ;  /* 0x00000000ff00798f */ /* 0x000fd80002000000 */
[----:B------:R-:W-:Y:S05]  /*6090*/  @P0 BRA `(.L_x_580) ;  /* 0xffffffb000000947 */ /* 0x000fea000383ffff */
.L_x_579:
        /* <DEDUP_REMOVED lines=25> */
.L_x_581:
        /* <DEDUP_REMOVED lines=26> */
.L_x_582:
        /* <DEDUP_REMOVED lines=11> */
.L_x_3342:


//--------------------- .text._Z35group_norm_nhwc_bwd_one_pass_kernelI11Bf16IOFp16WLi512ELi16ELi256EEv26Group_norm_nhwc_bwd_params --------------------------
	.section	.text._Z35group_norm_nhwc_bwd_one_pass_kernelI11Bf16IOFp16WLi512ELi16ELi256EEv26Group_norm_nhwc_bwd_params,"ax",@progbits
	.sectioninfo	@"SHI_REGISTERS=128"
	.align	128
        .global         _Z35group_norm_nhwc_bwd_one_pass_kernelI11Bf16IOFp16WLi512ELi16ELi256EEv26Group_norm_nhwc_bwd_params
        .type           _Z35group_norm_nhwc_bwd_one_pass_kernelI11Bf16IOFp16WLi512ELi16ELi256EEv26Group_norm_nhwc_bwd_params,@function
        .size           _Z35group_norm_nhwc_bwd_one_pass_kernelI11Bf16IOFp16WLi512ELi16ELi256EEv26Group_norm_nhwc_bwd_params,(.L_x_3343 - _Z35group_norm_nhwc_bwd_one_pass_kernelI11Bf16IOFp16WLi512ELi16ELi256EEv26Group_norm_nhwc_bwd_params)
        .other          _Z35group_norm_nhwc_bwd_one_pass_kernelI11Bf16IOFp16WLi512ELi16ELi256EEv26Group_norm_nhwc_bwd_params,@"STO_CUDA_ENTRY STV_DEFAULT"
_Z35group_norm_nhwc_bwd_one_pass_kernelI11Bf16IOFp16WLi512ELi16ELi256EEv26Group_norm_nhwc_bwd_params:
.text._Z35group_norm_nhwc_bwd_one_pass_kernelI11Bf16IOFp16WLi512ELi16ELi256EEv26Group_norm_nhwc_bwd_params:
        /* <DEDUP_REMOVED lines=101> */
.L_x_666:
        /* <DEDUP_REMOVED lines=351> */
[----:B--2---:R-:W-:-:S03]  /*1c40*/  @P0 HADD2.F32 R17, -RZ, R19.H0_H0 ;  /* 0x20000013ff110230 */ /* 0x004fc60000004100 */
[----:B------:R-:W2:Y:S01]  /*1c50*/  LDG.E.U16 R19, [R32.64+0x2] ;  /* 0x0000020620137981 */ /* 0x000ea2000c1e1500 */
[----:B---3--:R-:W-:-:S03]  /*1c60*/  @P0 HADD2.F32 R18, -RZ, R16.H0_H0 ;  /* 0x20000010ff120230 */ /* 0x008fc60000004100 */
[----:B------:R-:W3:Y:S01]  /*1c70*/  LDG.E.U16 R16, [R32.64] ;  /* 0x0000000620107981 */ /* 0x000ee2000c1e1500 */
[----:B--2---:R-:W-:Y:S02]  /*1c80*/  HADD2.F32 R19, -RZ, R19.H0_H0 ;  /* 0x20000013ff137230 */ /* 0x004fe40000004100 */
[----:B---3--:R-:W-:Y:S02]  /*1c90*/  HADD2.F32 R16, -RZ, R16.H0_H0 ;  /* 0x20000010ff107230 */ /* 0x008fe40000004100 */
.L_x_585:
[----:B--23--:R-:W-:Y:S05]  /*1ca0*/  BSYNC B0 ;  /* 0x0000000000007941 */ /* 0x00cfea0003800000 */
.L_x_584:
        /* <DEDUP_REMOVED lines=34> */
.L_x_586:
        /* <DEDUP_REMOVED lines=26> */
.L_x_587:
        /* <DEDUP_REMOVED lines=40> */
.L_x_588:
        /* <DEDUP_REMOVED lines=37> */
.L_x_589:
        /* <DEDUP_REMOVED lines=37> */
.L_x_590:
        /* <DEDUP_REMOVED lines=37> */
.L_x_591:
        /* <DEDUP_REMOVED lines=34> */
.L_x_592:
        /* <DEDUP_REMOVED lines=35> */
.L_x_593:
        /* <DEDUP_REMOVED lines=35> */
.L_x_594:
        /* <DEDUP_REMOVED lines=35> */
.L_x_595:
        /* <DEDUP_REMOVED lines=35> */
.L_x_596:
        /* <DEDUP_REMOVED lines=35> */
.L_x_597:
        /* <DEDUP_REMOVED lines=38> */
.L_x_598:
        /* <DEDUP_REMOVED lines=36> */
.L_x_599:
        /* <DEDUP_REMOVED lines=35> */
.L_x_600:
        /* <DEDUP_REMOVED lines=33> */
.L_x_601:
        /* <DEDUP_REMOVED lines=86> */
.L_x_603:
[----:B0-2---:R-:W-:Y:S05]  /*4530*/  BSYNC B0 ;  /* 0x0000000000007941 */ /* 0x005fea0003800000 */
.L_x_602:
        /* <DEDUP_REMOVED lines=159> */
.L_x_605:
[----:B------:R-:W-:Y:S05]  /*4f30*/  BSYNC B0 ;  /* 0x0000000000007941 */ /* 0x000fea0003800000 */
.L_x_604:
        /* <DEDUP_REMOVED lines=17> */
.L_x_607:
[----:B------:R-:W-:Y:S05]  /*5050*/  BSYNC B0 ;  /* 0x0000000000007941 */ /* 0x000fea0003800000 */
.L_x_606:
        /* <DEDUP_REMOVED lines=32> */
.L_x_610:
[----:B------:R-:W2:Y:S01]  /*5260*/  LDG.E.STRONG.GPU R20, [R32.64] ;  /* 0x0000000620147981 */ /* 0x000ea2000c1ef900 */
[----:B------:R-:W-:Y:S01]  /*5270*/  YIELD ;  /* 0x0000000000007946 */ /* 0x000fe20003800000 */
[----:B--2---:R-:W-:Y:S01]  /*5280*/  ISETP.NE.AND P6, PT, R20, R39, PT ;  /* 0x000000271400720c */ /* 0x004fe20003fc5270 */
[----:B------:R-:W-:-:S12]  /*5290*/  CCTL.IVALL ;  /* 0x00000000ff00798f */ /* 0x000fd80002000000 */
[----:B------:R-:W-:Y:S05]  /*52a0*/  @P6 BRA `(.L_x_610) ;  /* 0xffffffb000006947 */ /* 0x000fea000383ffff */
.L_x_609:
        /* <DEDUP_REMOVED lines=23> */
.L_x_614:
        /* <DEDUP_REMOVED lines=115> */
.L_x_613:
        /* <DEDUP_REMOVED lines=62> */
.L_x_615:
[----:B------:R-:W-:-:S04]  /*5f30*/  ISETP.NE.AND P6, PT, R20, RZ, PT ;  /* 0x000000ff1400720c */ /* 0x000fc80003fc5270 */
[----:B------:R-:W-:-:S13]  /*5f40*/  ISETP.NE.OR P6, PT, R33, RZ, P6 ;  /* 0x000000ff2100720c */ /* 0x000fda00037c5670 */
[----:B------:R-:W-:Y:S05]  /*5f50*/  @!P6 BRA `(.L_x_611) ;  /* 0x000001f00000e947 */ /* 0x000fea0003800000 */
.L_x_612:
        /* <DEDUP_REMOVED lines=31> */
.L_x_611:
        /* <DEDUP_REMOVED lines=12> */
.L_x_617:
[----:B------:R-:W-:Y:S05]  /*6210*/  BSYNC B0 ;  /* 0x0000000000007941 */ /* 0x000fea0003800000 */
.L_x_616:
        /* <DEDUP_REMOVED lines=17> */
.L_x_608:
        /* <DEDUP_REMOVED lines=35> */
.L_x_618:
        /* <DEDUP_REMOVED lines=19> */
.L_x_620:
[----:B------:R-:W-:Y:S05]  /*6690*/  BSYNC B0 ;  /* 0x0000000000007941 */ /* 0x000fea0003800000 */
.L_x_619:
        /* <DEDUP_REMOVED lines=28> */
.L_x_621:
        /* <DEDUP_REMOVED lines=19> */
.L_x_623:
[----:B------:R-:W-:Y:S05]  /*6990*/  BSYNC B0 ;  /* 0x0000000000007941 */ /* 0x000fea0003800000 */
.L_x_622:
        /* <DEDUP_REMOVED lines=28> */
.L_x_624:
        /* <DEDUP_REMOVED lines=19> */
.L_x_626:
[----:B------:R-:W-:Y:S05]  /*6c90*/  BSYNC B0 ;  /* 0x0000000000007941 */ /* 0x000fea0003800000 */
.L_x_625:
        /* <DEDUP_REMOVED lines=28> */
.L_x_627:
        /* <DEDUP_REMOVED lines=19> */
.L_x_629:
[----:B------:R-:W-:Y:S05]  /*6f90*/  BSYNC B0 ;  /* 0x0000000000007941 */ /* 0x000fea0003800000 */
.L_x_628:
        /* <DEDUP_REMOVED lines=28> */
.L_x_630:
        /* <DEDUP_REMOVED lines=19> */
.L_x_632:
[----:B------:R-:W-:Y:S05]  /*7290*/  BSYNC B0 ;  /* 0x0000000000007941 */ /* 0x000fea0003800000 */
.L_x_631:
        /* <DEDUP_REMOVED lines=28> */
.L_x_633:
        /* <DEDUP_REMOVED lines=19> */
.L_x_635:
[----:B------:R-:W-:Y:S05]  /*7590*/  BSYNC B0 ;  /* 0x0000000000007941 */ /* 0x000fea0003800000 */
.L_x_634:
        /* <DEDUP_REMOVED lines=28> */
.L_x_636:
        /* <DEDUP_REMOVED lines=19> */
.L_x_638:
[----:B------:R-:W-:Y:S05]  /*7890*/  BSYNC B0 ;  /* 0x0000000000007941 */ /* 0x000fea0003800000 */
.L_x_637:
        /* <DEDUP_REMOVED lines=28> */
.L_x_639:
        /* <DEDUP_REMOVED lines=18> */
.L_x_641:
[----:B------:R-:W-:Y:S05]  /*7b80*/  BSYNC B0 ;  /* 0x0000000000007941 */ /* 0x000fea0003800000 */
.L_x_640:
        /* <DEDUP_REMOVED lines=27> */
.L_x_642:
        /* <DEDUP_REMOVED lines=18> */
.L_x_644:
[----:B------:R-:W-:Y:S05]  /*7e60*/  BSYNC B0 ;  /* 0x0000000000007941 */ /* 0x000fea0003800000 */
.L_x_643:
        /* <DEDUP_REMOVED lines=27> */
.L_x_645:
        /* <DEDUP_REMOVED lines=18> */
.L_x_647:
[----:B------:R-:W-:Y:S05]  /*8140*/  BSYNC B0 ;  /* 0x0000000000007941 */ /* 0x000fea0003800000 */
.L_x_646:
        /* <DEDUP_REMOVED lines=27> */
.L_x_648:
        /* <DEDUP_REMOVED lines=18> */
.L_x_650:
[----:B------:R-:W-:Y:S05]  /*8420*/  BSYNC B0 ;  /* 0x0000000000007941 */ /* 0x000fea0003800000 */
.L_x_649:
        /* <DEDUP_REMOVED lines=28> */
.L_x_651:
        /* <DEDUP_REMOVED lines=18> */
.L_x_653:
[----:B------:R-:W-:Y:S05]  /*8710*/  BSYNC B0 ;  /* 0x0000000000007941 */ /* 0x000fea0003800000 */
.L_x_652:
        /* <DEDUP_REMOVED lines=28> */
.L_x_654:
        /* <DEDUP_REMOVED lines=23> */
.L_x_656:
[----:B------:R-:W-:Y:S05]  /*8a50*/  BSYNC B0 ;  /* 0x0000000000007941 */ /* 0x000fea0003800000 */
.L_x_655:
        /* <DEDUP_REMOVED lines=27> */
.L_x_657:
        /* <DEDUP_REMOVED lines=23> */
.L_x_659:
[----:B------:R-:W-:Y:S05]  /*8d80*/  BSYNC B0 ;  /* 0x0000000000007941 */ /* 0x000fea0003800000 */
.L_x_658:
        /* <DEDUP_REMOVED lines=27> */
.L_x_660:
        /* <DEDUP_REMOVED lines=25> */
.L_x_662:
[----:B------:R-:W-:Y:S05]  /*90d0*/  BSYNC B0 ;  /* 0x0000000000007941 */ /* 0x000fea0003800000 */
.L_x_661:
        /* <DEDUP_REMOVED lines=25> */
.L_x_663:
        /* <DEDUP_REMOVED lines=21> */
.L_x_665:
[----:B------:R-:W-:Y:S05]  /*93c0*/  BSYNC B0 ;  /* 0x0000000000007941 */ /* 0x000fea0003800000 */
.L_x_664:
[----:B------:R-:W-:Y:S02]  /*93d0*/  IADD3 R4, R4, c[0x0][0x10], RZ ;  /* 0x0000040004047a10 */ /* 0x000fe40007ffe0ff */
[----:B------:R-:W-:Y:S02]  /*93e0*/  IADD3 R80, R80, 0x1, RZ ;  /* 0x0000000150507810 */ /* 0x000fe40007ffe0ff */
[----:B------:R-:W-:-:S13]  /*93f0*/  ISETP.GE.AND P0, PT, R4, UR4, PT ;  /* 0x0000000404007c0c */ /* 0x000fda000bf06270 */
[----:B------:R-:W-:Y:S01]  /*9400*/  @P0 CALL.REL.NOINC `(.L_x_583) ;  /* 0x0000001000000944 */ /* 0x000fe20003c00000 */
[----:B------:R-:W-:Y:S05]  /*9410*/  BRA `(.L_x_666) ;  /* 0xffff723000007947 */ /* 0x000fea000383ffff */
.L_x_583:
        /* <DEDUP_REMOVED lines=22> */
.L_x_668:
[----:B------:R-:W-:Y:S05]  /*9580*/  BSYNC B0 ;  /* 0x0000000000007941 */ /* 0x000fea0003800000 */
.L_x_667:
[----:B------:R-:W-:Y:S05]  /*9590*/  @P0 EXIT ;  /* 0x000000000000094d */ /* 0x000fea0003800000 */
[----:B------:R-:W-:Y:S05]  /*95a0*/  @P2 BRA `(.L_x_669) ;  /* 0x0000008000002947 */ /* 0x000fea0003800000 */
[----:B------:R-:W-:-:S05]  /*95b0*/  IMAD R0, R6, c[0x0][0x10], RZ ;  /* 0x0000040006007a24 */ /* 0x000fca00078e02ff */
[----:B------:R-:W-:-:S13]  /*95c0*/  ISETP.NE.AND P0, PT, R0, -0x1, PT ;  /* 0xffffffff0000780c */ /* 0x000fda0003f05270 */
[----:B------:R-:W-:Y:S05]  /*95d0*/  @!P0 BRA `(.L_x_669) ;  /* 0x0000005000008947 */ /* 0x000fea0003800000 */
.L_x_670:
[----:B0-----:R-:W2:Y:S01]  /*95e0*/  LDG.E.STRONG.GPU R7, [R4.64] ;  /* 0x0000000604077981 */ /* 0x001ea2000c1ef900 */
[----:B------:R-:W-:Y:S01]  /*95f0*/  YIELD ;  /* 0x0000000000007946 */ /* 0x000fe20003800000 */
[----:B--2---:R-:W-:Y:S01]  /*9600*/  ISETP.NE.AND P0, PT, R7, R0, PT ;  /* 0x000000000700720c */ /* 0x004fe20003f05270 */
[----:B------:R-:W-:-:S12]  /*9610*/  CCTL.IVALL ;  /* 0x00000000ff00798f */ /* 0x000fd80002000000 */
[----:B------:R-:W-:Y:S05]  /*9620*/  @P0 BRA `(.L_x_670) ;  /* 0xffffffb000000947 */ /* 0x000fea000383ffff */
.L_x_669:
        /* <DEDUP_REMOVED lines=25> */
.L_x_671:
        /* <DEDUP_REMOVED lines=26> */
.L_x_672:
        /* <DEDUP_REMOVED lines=10> */
.L_x_3343:


//--------------------- .text._Z35group_norm_nhwc_bwd_one_pass_kernelI11Fp16IOFp32WLi64ELi16ELi256EEv26Group_norm_nhwc_bwd_params --------------------------
	.section	.text._Z35group_norm_nhwc_bwd_one_pass_kernelI11Fp16IOFp32WLi64ELi16ELi256EEv26Group_norm_nhwc_bwd_params,"ax",@progbits
	.sectioninfo	@"SHI_REGISTERS=48"
	.align	128
        .global         _Z35group_norm_nhwc_bwd_one_pass_kernelI11Fp16IOFp32WLi64ELi16ELi256EEv26Group_norm_nhwc_bwd_params
        .type           _Z35group_norm_nhwc_bwd_one_pass_kernelI11Fp16IOFp32WLi64ELi16ELi256EEv26Group_norm_nhwc_bwd_params,@function
        .size           _Z35group_norm_nhwc_bwd_one_pass_kernelI11Fp16IOFp32WLi64ELi16ELi256EEv26Group_norm_nhwc_bwd_params,(.L_x_3344 - _Z35group_norm_nhwc_bwd_one_pass_kernelI11Fp16IOFp32WLi64ELi16ELi256EEv26Group_norm_nhwc_bwd_params)
        .other          _Z35group_norm_nhwc_bwd_one_pass_kernelI11Fp16IOFp32WLi64ELi16ELi256EEv26Group_norm_nhwc_bwd_params,@"STO_CUDA_ENTRY STV_DEFAULT"
_Z35group_norm_nhwc_bwd_one_pass_kernelI11Fp16IOFp32WLi64ELi16ELi256EEv26Group_norm_nhwc_bwd_params:
.text._Z35group_norm_nhwc_bwd_one_pass_kernelI11Fp16IOFp32WLi64ELi16ELi256EEv26Group_norm_nhwc_bwd_params:
        /* <DEDUP_REMOVED lines=46> */
.L_x_700:
        /* <DEDUP_REMOVED lines=103> */
.L_x_675:
[----:B-1----:R-:W-:Y:S05]  /*0950*/  BSYNC B0 ;  /* 0x0000000000007941 */ /* 0x002fea0003800000 */
.L_x_674:
[----:B------:R-:W-:Y:S01]  /*0960*/  ISETP.NE.AND P2, PT, RZ, UR16, PT ;  /* 0x00000010ff007c0c */ /* 0x000fe2000bf45270 */
[--C-:B0----5:R-:W-:Y:S02]  /*0970*/  HADD2.F32 R10, -RZ, R34.reuse.H0_H0 ;  /* 0x20000022ff0a7230 */ /* 0x121fe40000004100 */
[----:B------:R-:W-:Y:S02]  /*0980*/  HADD2.F32 R12, -RZ, R34.H1_H1 ;  /* 0x30000022ff0c7230 */ /* 0x000fe40000004100 */
[----:B------:R-:W-:Y:S01]  /*0990*/  HADD2.F32 R17, -RZ, R35.H0_H0 ;  /* 0x20000023ff117230 */ /* 0x000fe20000004100 */
[----:B------:R-:W-:Y:S01]  /*09a0*/  FADD.FTZ R13, R10, -UR17 ;  /* 0x800000110a0d7e21 */ /* 0x000fe20008010000 */
[--C-:B------:R-:W-:Y:S01]  /*09b0*/  HADD2.F32 R15, -RZ, R33.reuse.H0_H0 ;  /* 0x20000021ff0f7230 */ /* 0x100fe20000004100 */
[----:B------:R-:W-:Y:S01]  /*09c0*/  FADD.FTZ R12, R12, -UR17 ;  /* 0x800000110c0c7e21 */ /* 0x000fe20008010000 */
[----:B------:R-:W-:Y:S01]  /*09d0*/  HADD2.F32 R14, -RZ, R33.H1_H1 ;  /* 0x30000021ff0e7230 */ /* 0x000fe20000004100 */
[----:B------:R-:W-:Y:S01]  /*09e0*/  FADD.FTZ R17, R17, -UR17 ;  /* 0x8000001111117e21 */ /* 0x000fe20008010000 */
[----:B------:R-:W-:Y:S01]  /*09f0*/  HADD2.F32 R16, -RZ, R35.H1_H1 ;  /* 0x30000023ff107230 */ /* 0x000fe20000004100 */
[----:B------:R-:W-:Y:S01]  /*0a00*/  FMUL.FTZ R13, R13, UR14 ;  /* 0x0000000e0d0d7c20 */ /* 0x000fe20008410000 */
[--C-:B------:R-:W-:Y:S01]  /*0a10*/  HADD2.F32 R11, -RZ, R32.reuse.H0_H0 ;  /* 0x20000020ff0b7230 */ /* 0x100fe20000004100 */
[----:B------:R-:W-:Y:S01]  /*0a20*/  FMUL.FTZ R12, R12, UR14 ;  /* 0x0000000e0c0c7c20 */ /* 0x000fe20008410000 */
[----:B------:R-:W-:Y:S01]  /*0a30*/  HADD2.F32 R10, -RZ, R32.H1_H1 ;  /* 0x30000020ff0a7230 */ /* 0x000fe20000004100 */
        /* <DEDUP_REMOVED lines=19> */
.L_x_676:
        /* <DEDUP_REMOVED lines=26> */
.L_x_677:
        /* <DEDUP_REMOVED lines=70> */
.L_x_679:
[----:B------:R-:W-:Y:S05]  /*1170*/  BSYNC B0 ;  /* 0x0000000000007941 */ /* 0x000fea0003800000 */
.L_x_678:
        /* <DEDUP_REMOVED lines=158> */
.L_x_681:
[----:B------:R-:W-:Y:S05]  /*1b60*/  BSYNC B0 ;  /* 0x0000000000007941 */ /* 0x000fea0003800000 */
.L_x_680:
        /* <DEDUP_REMOVED lines=21> */
.L_x_683:
[----:B------:R-:W-:Y:S05]  /*1cc0*/  BSYNC B0 ;  /* 0x0000000000007941 */ /* 0x000fea0003800000 */
.L_x_682:
        /* <DEDUP_REMOVED lines=27> */
.L_x_686:
[----:B------:R-:W2:Y:S01]  /*1e80*/  LDG.E.STRONG.GPU R14, [R12.64] ;  /* 0x0000000c0c0e7981 */ /* 0x000ea2000c1ef900 */
[----:B------:R-:W-:Y:S01]  /*1e90*/  YIELD ;  /* 0x0000000000007946 */ /* 0x000fe20003800000 */
[----:B--2---:R-:W-:Y:S01]  /*1ea0*/  ISETP.NE.AND P0, PT, R14, R17, PT ;  /* 0x000000110e00720c */ /* 0x004fe20003f05270 */
[----:B------:R-:W-:-:S12]  /*1eb0*/  CCTL.IVALL ;  /* 0x00000000ff00798f */ /* 0x000fd80002000000 */
[----:B------:R-:W-:Y:S05]  /*1ec0*/  @P0 BRA `(.L_x_686) ;  /* 0xffffffb000000947 */ /* 0x000fea000383ffff */
.L_x_685:
        /* <DEDUP_REMOVED lines=17> */
.L_x_690:
        /* <DEDUP_REMOVED lines=116> */
.L_x_689:
        /* <DEDUP_REMOVED lines=62> */
.L_x_691:
[----:B------:R-:W-:-:S13]  /*2b00*/  ISETP.NE.OR P0, PT, RZ, UR4, P0 ;  /* 0x00000004ff007c0c */ /* 0x000fda0008705670 */
[----:B------:R-:W-:Y:S05]  /*2b10*/  @!P0 BRA `(.L_x_687) ;  /* 0x000001f000008947 */ /* 0x000fea0003800000 */
.L_x_688:
        /* <DEDUP_REMOVED lines=31> */
.L_x_687:
        /* <DEDUP_REMOVED lines=10> */
.L_x_693:
[----:B------:R-:W-:Y:S05]  /*2db0*/  BSYNC B0 ;  /* 0x0000000000007941 */ /* 0x000fea0003800000 */
.L_x_692:
        /* <DEDUP_REMOVED lines=19> */
.L_x_684:
[----:B------:R2:W-:Y:S01]  /*2ef0*/  @!P3 STS.64 [0x50], R10 ;  /* 0x0000500aff00b388 */ /* 0x0005e20000000a00 */
[----:B01----:R-:W-:-:S03]  /*2f00*/  SHF.R.U32.HI R14, RZ, 0x3, R39 ;  /* 0x00000003ff0e7819 */ /* 0x003fc60000011627 */
[----:B------:R-:W-:Y:S02]  /*2f10*/  BAR.SYNC.DEFER_BLOCKING 0x0 ;  /* 0x0000000000007b1d */ /* 0x000fe40000010000 */
[----:B------:R-:W-:Y:S01]  /*2f20*/  IMAD R14, R31, c[0x0][0x1fc], R14 ;  /* 0x00007f001f0e7a24 */ /* 0x000fe200078e020e */
[----:B--2---:R-:W-:-:S04]  /*2f30*/  HADD2.F32 R10, -RZ, R34.H0_H0 ;  /* 0x20000022ff0a7230 */ /* 0x004fc80000004100 */
[----:B------:R-:W-:Y:S01]  /*2f40*/  IADD3 R14, R14, 0x20, RZ ;  /* 0x000000200e0e7810 */ /* 0x000fe20007ffe0ff */
[----:B------:R-:W-:Y:S02]  /*2f50*/  HADD2.F32 R34, -RZ, R34.H1_H1 ;  /* 0x30000022ff227230 */ /* 0x000fe40000004100 */
[----:B------:R-:W-:Y:S01]  /*2f60*/  HADD2.F32 R11, -RZ, R33.H0_H0 ;  /* 0x20000021ff0b7230 */ /* 0x000fe20000004100 */
[----:B------:R-:W-:Y:S01]  /*2f70*/  ISETP.GE.U32.AND P0, PT, R14, c[0x0][0x1e0], PT ;  /* 0x000078000e007a0c */ /* 0x000fe20003f06070 */
[----:B------:R-:W-:Y:S01]  /*2f80*/  FADD.FTZ R10, R10, -UR17 ;  /* 0x800000110a0a7e21 */ /* 0x000fe20008010000 */
[----:B------:R-:W-:Y:S01]  /*2f90*/  SHF.R.S32.HI R16, RZ, 0x1f, R14 ;  /* 0x0000001fff107819 */ /* 0x000fe2000001140e */
[----:B------:R-:W-:-:S03]  /*2fa0*/  FADD.FTZ R34, R34, -UR17 ;  /* 0x8000001122227e21 */ /* 0x000fc60008010000 */
[----:B------:R-:W-:Y:S01]  /*2fb0*/  ISETP.GE.AND.EX P0, PT, R16, c[0x0][0x1e4], PT, P0 ;  /* 0x0000790010007a0c */ /* 0x000fe20003f06300 */
[--C-:B------:R-:W-:Y:S02]  /*2fc0*/  HADD2.F32 R16, -RZ, R35.reuse.H0_H0 ;  /* 0x20000023ff107230 */ /* 0x100fe40000004100 */
[----:B------:R-:W-:Y:S01]  /*2fd0*/  HADD2.F32 R35, -RZ, R35.H1_H1 ;  /* 0x30000023ff237230 */ /* 0x000fe20000004100 */
[----:B------:R-:W-:Y:S01]  /*2fe0*/  ISETP.LT.U32.AND P0, PT, R39, 0x100, !P0 ;  /* 0x000001002700780c */ /* 0x000fe20004701070 */
[----:B------:R-:W0:Y:S02]  /*2ff0*/  LDS.64 R12, [0x50] ;  /* 0x00005000ff0c7984 */ /* 0x000e240000000a00 */
[----:B0-----:R-:W-:Y:S02]  /*3000*/  FMUL.FTZ R15, R13, c[0x0][0x20c] ;  /* 0x000083000d0f7a20 */ /* 0x001fe40000410000 */
[----:B------:R-:W-:Y:S01]  /*3010*/  FMUL.FTZ R14, R12, c[0x0][0x20c] ;  /* 0x000083000c0e7a20 */ /* 0x000fe20000410000 */
[----:B------:R-:W-:Y:S01]  /*3020*/  HADD2.F32 R12, -RZ, R33.H1_H1 ;  /* 0x30000021ff0c7230 */ /* 0x000fe20000004100 */
        /* <DEDUP_REMOVED lines=21> */
.L_x_694:
        /* <DEDUP_REMOVED lines=15> */
[----:B------:R-:W-:Y:S02]  /*3270*/  F2FP.PACK_AB R17, R17, R18 ;  /* 0x000000121111723e */ /* 0x000fe400000000ff */
[----:B------:R-:W-:-:S05]  /*3280*/  LEA.HI.X R13, R10, c[0x0][0x164], R19, 0x1, P3 ;  /* 0x000059000a0d7a11 */ /* 0x000fca00018f0c13 */
[----:B------:R0:W-:Y:S02]  /*3290*/  STG.E [R12.64], R17 ;  /* 0x000000110c007986 */ /* 0x0001e4000c10190c */
.L_x_696:
[----:B------:R-:W-:Y:S05]  /*32a0*/  BSYNC B0 ;  /* 0x0000000000007941 */ /* 0x000fea0003800000 */
.L_x_695:
[----:B------:R-:W-:Y:S01]  /*32b0*/  FADD.FTZ R16, R16, -UR17 ;  /* 0x8000001110107e21 */ /* 0x000fe20008010000 */
[--C-:B------:R-:W-:Y:S01]  /*32c0*/  HADD2.F32 R11, -RZ, R32.reuse.H0_H0 ;  /* 0x20000020ff0b7230 */ /* 0x100fe20000004100 */
[----:B------:R-:W-:Y:S01]  /*32d0*/  FADD.FTZ R35, R35, -UR17 ;  /* 0x8000001123237e21 */ /* 0x000fe20008010000 */
[----:B------:R-:W-:Y:S01]  /*32e0*/  HADD2.F32 R32, -RZ, R32.H1_H1 ;  /* 0x30000020ff207230 */ /* 0x000fe20000004100 */
[----:B------:R-:W-:Y:S02]  /*32f0*/  FMUL.FTZ R21, R16, UR14 ;  /* 0x0000000e10157c20 */ /* 0x000fe40008410000 */
[----:B------:R-:W-:Y:S01]  /*3300*/  FMUL.FTZ R20, R35, UR14 ;  /* 0x0000000e23147c20 */ /* 0x000fe20008410000 */
        /* <DEDUP_REMOVED lines=19> */
.L_x_697:
        /* <DEDUP_REMOVED lines=15> */
[----:B------:R-:W-:-:S05]  /*3530*/  F2FP.PACK_AB R9, R9, R8 ;  /* 0x000000080909723e */ /* 0x000fca00000000ff */
[----:B------:R1:W-:Y:S02]  /*3540*/  STG.E [R6.64], R9 ;  /* 0x0000000906007986 */ /* 0x0003e4000c10190c */
.L_x_699:
[----:B------:R-:W-:Y:S05]  /*3550*/  BSYNC B0 ;  /* 0x0000000000007941 */ /* 0x000fea0003800000 */
.L_x_698:
[----:B------:R-:W-:Y:S02]  /*3560*/  IADD3 R36, R36, c[0x0][0x10], RZ ;  /* 0x0000040024247a10 */ /* 0x000fe40007ffe0ff */
[----:B------:R-:W-:Y:S02]  /*3570*/  IADD3 R37, R37, 0x1, RZ ;  /* 0x0000000125257810 */ /* 0x000fe40007ffe0ff */
[----:B------:R-:W-:-:S13]  /*3580*/  ISETP.GE.AND P0, PT, R36, UR6, PT ;  /* 0x0000000624007c0c */ /* 0x000fda000bf06270 */
[----:B------:R-:W-:Y:S01]  /*3590*/  @P0 CALL.REL.NOINC `(.L_x_673) ;  /* 0x0000001000000944 */ /* 0x000fe20003c00000 */
[----:B------:R-:W-:Y:S05]  /*35a0*/  BRA `(.L_x_700) ;  /* 0xffffcd3000007947 */ /* 0x000fea000383ffff */
.L_x_673:
        /* <DEDUP_REMOVED lines=22> */
.L_x_702:
[----:B------:R-:W-:Y:S05]  /*3710*/  BSYNC B0 ;  /* 0x0000000000007941 */ /* 0x000fea0003800000 */
.L_x_701:
[----:B------:R-:W-:Y:S05]  /*3720*/  @P0 EXIT ;  /* 0x000000000000094d */ /* 0x000fea0003800000 */
[----:B------:R-:W-:Y:S05]  /*3730*/  @P2 BRA `(.L_x_703) ;  /* 0x0000008000002947 */ /* 0x000fea0003800000 */
[----:B------:R-:W-:-:S05]  /*3740*/  IMAD R4, R4, c[0x0][0x10], RZ ;  /* 0x0000040004047a24 */ /* 0x000fca00078e02ff */
[----:B------:R-:W-:-:S13]  /*3750*/  ISETP.NE.AND P0, PT, R4, -0x1, PT ;  /* 0xffffffff0400780c */ /* 0x000fda0003f05270 */
[----:B------:R-:W-:Y:S05]  /*3760*/  @!P0 BRA `(.L_x_703) ;  /* 0x0000005000008947 */ /* 0x000fea0003800000 */
.L_x_704:
[----:B-1----:R-:W2:Y:S01]  /*3770*/  LDG.E.STRONG.GPU R5, [R2.64] ;  /* 0x0000000c02057981 */ /* 0x002ea2000c1ef900 */
[----:B------:R-:W-:Y:S01]  /*3780*/  YIELD ;  /* 0x0000000000007946 */ /* 0x000fe20003800000 */
[----:B--2---:R-:W-:Y:S01]  /*3790*/  ISETP.NE.AND P0, PT, R5, R4, PT ;  /* 0x000000040500720c */ /* 0x004fe20003f05270 */
[----:B------:R-:W-:-:S12]  /*37a0*/  CCTL.IVALL ;  /* 0x00000000ff00798f */ /* 0x000fd80002000000 */
[----:B------:R-:W-:Y:S05]  /*37b0*/  @P0 BRA `(.L_x_704) ;  /* 0xffffffb000000947 */ /* 0x000fea000383ffff */
.L_x_703:
        /* <DEDUP_REMOVED lines=25> */
.L_x_705:
        /* <DEDUP_REMOVED lines=23> */
.L_x_706:
        /* <DEDUP_REMOVED lines=12> */
.L_x_3344:


//--------------------- .text._Z35group_norm_nhwc_bwd_one_pass_kernelI11Fp16IOFp32WLi128ELi16ELi256EEv26Group_norm_nhwc_bwd_params --------------------------
	.section	.text._Z35group_norm_nhwc_bwd_one_pass_kernelI11Fp16IOFp32WLi128ELi16ELi256EEv26Group_norm_nhwc_bwd_params,"ax",@progbits
	.sectioninfo	@"SHI_REGISTERS=64"
	.align	128
        .global         _Z35group_norm_nhwc_bwd_one_pass_kernelI11Fp16IOFp32WLi128ELi16ELi256EEv26Group_norm_nhwc_bwd_params
        .type           _Z35group_norm_nhwc_bwd_one_pass_kernelI11Fp16IOFp32WLi128ELi16ELi256EEv26Group_norm_nhwc_bwd_params,@function
        .size           _Z35group_norm_nhwc_bwd_one_pass_kernelI11Fp16IOFp32WLi128ELi16ELi256EEv26Group_norm_nhwc_bwd_params,(.L_x_3345 - _Z35group_norm_nhwc_bwd_one_pass_kernelI11Fp16IOFp32WLi128ELi16ELi256EEv26Group_norm_nhwc_bwd_params)
        .other          _Z35group_norm_nhwc_bwd_one_pass_kernelI11Fp16IOFp32WLi128ELi16ELi256EEv26Group_norm_nhwc_bwd_params,@"STO_CUDA_ENTRY STV_DEFAULT"
_Z35group_norm_nhwc_bwd_one_pass_kernelI11Fp16IOFp32WLi128ELi16ELi256EEv26Group_norm_nhwc_bwd_params:
.text._Z35group_norm_nhwc_bwd_one_pass_kernelI11Fp16IOFp32WLi128ELi16ELi256EEv26Group_norm_nhwc_bwd_params:
        /* <DEDUP_REMOVED lines=46> */
.L_x_742:
        /* <DEDUP_REMOVED lines=142> */
.L_x_709:
[----:B0-----:R-:W-:Y:S05]  /*0bc0*/  BSYNC B0 ;  /* 0x0000000000007941 */ /* 0x001fea0003800000 */
.L_x_708:
[----:B------:R-:W-:Y:S01]  /*0bd0*/  ISETP.NE.AND P4, PT, RZ, UR16, PT ;  /* 0x00000010ff007c0c */ /* 0x000fe2000bf85270 */
[--C-:B-----5:R-:W-:Y:S02]  /*0be0*/  HADD2.F32 R14, -RZ, R44.reuse.H0_H0 ;  /* 0x2000002cff0e7230 */ /* 0x120fe40000004100 */
[----:B------:R-:W-:Y:S02]  /*0bf0*/  HADD2.F32 R15, -RZ, R44.H1_H1 ;  /* 0x3000002cff0f7230 */ /* 0x000fe40000004100 */
[----:B------:R-:W-:Y:S01]  /*0c00*/  HADD2.F32 R18, -RZ, R45.H0_H0 ;  /* 0x2000002dff127230 */ /* 0x000fe20000004100 */
[----:B------:R-:W-:Y:S01]  /*0c10*/  FADD.FTZ R16, R14, -UR17 ;  /* 0x800000110e107e21 */ /* 0x000fe20008010000 */
[--C-:B------:R-:W-:Y:S01]  /*0c20*/  HADD2.F32 R3, -RZ, R49.reuse.H0_H0 ;  /* 0x20000031ff037230 */ /* 0x100fe20000004100 */
[----:B------:R-:W-:Y:S01]  /*0c30*/  FADD.FTZ R17, R15, -UR17 ;  /* 0x800000110f117e21 */ /* 0x000fe20008010000 */
[----:B------:R-:W-:Y:S01]  /*0c40*/  HADD2.F32 R12, -RZ, R49.H1_H1 ;  /* 0x30000031ff0c7230 */ /* 0x000fe20000004100 */
[----:B------:R-:W-:Y:S01]  /*0c50*/  FMUL.FTZ R15, R16, UR11 ;  /* 0x0000000b100f7c20 */ /* 0x000fe20008410000 */
[----:B------:R-:W-:Y:S01]  /*0c60*/  HADD2.F32 R26, -RZ, R45.H1_H1 ;  /* 0x3000002dff1a7230 */ /* 0x000fe20000004100 */
[----:B------:R-:W-:Y:S01]  /*0c70*/  FADD.FTZ R27, R18, -UR17 ;  /* 0x80000011121b7e21 */ /* 0x000fe20008010000 */
        /* <DEDUP_REMOVED lines=22> */
.L_x_710:
        /* <DEDUP_REMOVED lines=26> */
.L_x_711:
[----:B------:R-:W-:Y:S02]  /*0f80*/  FFMA.FTZ R21, R16, R19, R20 ;  /* 0x0000001310157223 */ /* 0x000fe40000010014 */
[----:B------:R-:W-:Y:S02]  /*0f90*/  FMUL.FTZ R20, R13, R8 ;  /* 0x000000080d147220 */ /* 0x000fe40000410000 */
[----:B------:R-:W-:Y:S01]  /*0fa0*/  FADD.FTZ R23, R19, R22 ;  /* 0x0000001613177221 */ /* 0x000fe20000010000 */
[--C-:B------:R-:W-:Y:S01]  /*0fb0*/  HADD2.F32 R22, -RZ, R42.reuse.H1_H1 ;  /* 0x3000002aff167230 */ /* 0x100fe20000004100 */
[----:B------:R-:W-:Y:S01]  /*0fc0*/  FFMA.FTZ R19, R17, R20, R21 ;  /* 0x0000001411137223 */ /* 0x000fe20000010015 */
[----:B------:R-:W-:Y:S01]  /*0fd0*/  HADD2.F32 R21, -RZ, R42.H0_H0 ;  /* 0x2000002aff157230 */ /* 0x000fe20000004100 */
[----:B------:R-:W-:-:S02]  /*0fe0*/  FADD.FTZ R20, R23, R20 ;  /* 0x0000001417147221 */ /* 0x000fc40000010000 */
[----:B------:R-:W-:Y:S02]  /*0ff0*/  FMUL.FTZ R23, R14, R9 ;  /* 0x000000090e177220 */ /* 0x000fe40000410000 */
[----:B------:R-:W-:Y:S02]  /*1000*/  FADD.FTZ R21, R21, -UR17 ;  /* 0x8000001115157e21 */ /* 0x000fe40008010000 */
[----:B------:R-:W-:Y:S02]  /*1010*/  FADD.FTZ R22, R22, -UR17 ;  /* 0x8000001116167e21 */ /* 0x000fe40008010000 */
[----:B------:R-:W-:Y:S01]  /*1020*/  FFMA.FTZ R24, R18, R23, R19 ;  /* 0x0000001712187223 */ /* 0x000fe20000010013 */
[--C-:B------:R-:W-:Y:S01]  /*1030*/  HADD2.F32 R19, -RZ, R47.reuse.H0_H0 ;  /* 0x2000002fff137230 */ /* 0x100fe20000004100 */
[----:B------:R-:W-:Y:S01]  /*1040*/  FADD.FTZ R23, R23, R20 ;  /* 0x0000001417177221 */ /* 0x000fe20000010000 */
        /* <DEDUP_REMOVED lines=22> */
.L_x_712:
[--C-:B------:R-:W-:Y:S01]  /*11b0*/  HADD2.F32 R25, -RZ, R43.reuse.H0_H0 ;  /* 0x2000002bff197230 */ /* 0x100fe20000004100 */
[----:B------:R-:W-:Y:S01]  /*11c0*/  FMUL.FTZ R28, R19, R8 ;  /* 0x00000008131c7220 */ /* 0x000fe20000410000 */
[----:B------:R-:W-:Y:S01]  /*11d0*/  HADD2.F32 R26, -RZ, R43.H1_H1 ;  /* 0x3000002bff1a7230 */ /* 0x000fe20000004100 */
[----:B------:R-:W-:Y:S02]  /*11e0*/  FMUL.FTZ R29, R20, R9 ;  /* 0x00000009141d7220 */ /* 0x000fe40000410000 */
[----:B------:R-:W-:Y:S02]  /*11f0*/  FADD.FTZ R25, R25, -UR17 ;  /* 0x8000001119197e21 */ /* 0x000fe40008010000 */
[----:B------:R-:W-:Y:S02]  /*1200*/  FADD.FTZ R26, R26, -UR17 ;  /* 0x800000111a1a7e21 */ /* 0x000fe40008010000 */
[----:B------:R-:W-:Y:S01]  /*1210*/  FFMA.FTZ R27, R21, R28, R24 ;  /* 0x0000001c151b7223 */ /* 0x000fe20000010018 */
[--C-:B------:R-:W-:Y:S01]  /*1220*/  HADD2.F32 R24, -RZ, R46.reuse.H1_H1 ;  /* 0x3000002eff187230 */ /* 0x100fe20000004100 */
[----:B------:R-:W-:Y:S01]  /*1230*/  FADD.FTZ R28, R23, R28 ;  /* 0x0000001c171c7221 */ /* 0x000fe20000010000 */
[----:B------:R-:W-:Y:S01]  /*1240*/  HADD2.F32 R23, -RZ, R46.H0_H0 ;  /* 0x2000002eff177230 */ /* 0x000fe20000004100 */
        /* <DEDUP_REMOVED lines=21> */
.L_x_713:
        /* <DEDUP_REMOVED lines=30> */
[----:B------:R-:W-:Y:S02]  /*1580*/  FFMA.FTZ R12, R25, R23, R32 ;  /* 0x00000017190c7223 */ /* 0x000fe40000010020 */
[----:B--2---:R-:W-:Y:S01]  /*1590*/  @!P0 FADD.FTZ R41, R41, R28 ;  /* 0x0000001c29298221 */ /* 0x004fe20000010000 */
[----:B------:R-:W0:Y:S01]  /*15a0*/  SHFL.DOWN PT, R27, R40, 0x2, 0x1f ;  /* 0x08401f00281b7f89 */ /* 0x000e2200000e0000 */
[----:B------:R-:W-:Y:S01]  /*15b0*/  ISETP.GT.AND P0, PT, R31, 0x1d, PT ;  /* 0x0000001d1f00780c */ /* 0x000fe20003f04270 */
[----:B------:R-:W-:-:S02]  /*15c0*/  FADD.FTZ R14, R30, R23 ;  /* 0x000000171e0e7221 */ /* 0x000fc40000010000 */
[----:B------:R-:W1:Y:S01]  /*15d0*/  SHFL.DOWN PT, R28, R41, 0x2, 0x1f ;  /* 0x08401f00291c7f89 */ /* 0x000e6200000e0000 */
[----:B------:R-:W-:Y:S01]  /*15e0*/  FADD.FTZ R15, R3, R24 ;  /* 0x00000018030f7221 */ /* 0x000fe20000010000 */
[----:B------:R-:W-:-:S04]  /*15f0*/  SHF.L.U32 R3, R0, 0x4, RZ ;  /* 0x0000000400037819 */ /* 0x000fc800000006ff */
        /* <DEDUP_REMOVED lines=40> */
.L_x_715:
[----:B------:R-:W-:Y:S05]  /*1880*/  BSYNC B0 ;  /* 0x0000000000007941 */ /* 0x000fea0003800000 */
.L_x_714:
        /* <DEDUP_REMOVED lines=158> */
.L_x_717:
[----:B------:R-:W-:Y:S05]  /*2270*/  BSYNC B0 ;  /* 0x0000000000007941 */ /* 0x000fea0003800000 */
.L_x_716:
        /* <DEDUP_REMOVED lines=19> */
.L_x_719:
[----:B------:R-:W-:Y:S05]  /*23b0*/  BSYNC B0 ;  /* 0x0000000000007941 */ /* 0x000fea0003800000 */
.L_x_718:
        /* <DEDUP_REMOVED lines=31> */
.L_x_722:
[----:B-1----:R-:W2:Y:S01]  /*25b0*/  LDG.E.STRONG.GPU R3, [R12.64] ;  /* 0x0000000c0c037981 */ /* 0x002ea2000c1ef900 */
[----:B------:R-:W-:Y:S01]  /*25c0*/  YIELD ;  /* 0x0000000000007946 */ /* 0x000fe20003800000 */
[----:B--2---:R-:W-:Y:S01]  /*25d0*/  ISETP.NE.AND P0, PT, R3, R16, PT ;  /* 0x000000100300720c */ /* 0x004fe20003f05270 */
[----:B------:R-:W-:-:S12]  /*25e0*/  CCTL.IVALL ;  /* 0x00000000ff00798f */ /* 0x000fd80002000000 */
[----:B------:R-:W-:Y:S05]  /*25f0*/  @P0 BRA `(.L_x_722) ;  /* 0xffffffb000000947 */ /* 0x000fea000383ffff */
.L_x_721:
        /* <DEDUP_REMOVED lines=20> */
.L_x_726:
        /* <DEDUP_REMOVED lines=116> */
.L_x_725:
        /* <DEDUP_REMOVED lines=62> */
.L_x_727:
[----:B------:R-:W-:-:S13]  /*3260*/  ISETP.NE.OR P0, PT, RZ, UR4, P0 ;  /* 0x00000004ff007c0c */ /* 0x000fda0008705670 */
[----:B------:R-:W-:Y:S05]  /*3270*/  @!P0 BRA `(.L_x_723) ;  /* 0x000001f000008947 */ /* 0x000fea0003800000 */
.L_x_724:
        /* <DEDUP_REMOVED lines=31> */
.L_x_723:
        /* <DEDUP_REMOVED lines=12> */
.L_x_729:
[----:B------:R-:W-:Y:S05]  /*3530*/  BSYNC B0 ;  /* 0x0000000000007941 */ /* 0x000fea0003800000 */
.L_x_728:
        /* <DEDUP_REMOVED lines=16> */
.L_x_720:
[----:B------:R-:W-:Y:S01]  /*3640*/  @!P3 STS.64 [0x50], R40 ;  /* 0x00005028ff00b388 */ /* 0x000fe20000000a00 */
[----:B-1----:R-:W-:Y:S01]  /*3650*/  SHF.R.U32.HI R14, RZ, 0x3, R0 ;  /* 0x00000003ff0e7819 */ /* 0x002fe20000011600 */
[--C-:B------:R-:W-:Y:S02]  /*3660*/  HADD2.F32 R16, -RZ, R44.reuse.H0_H0 ;  /* 0x2000002cff107230 */ /* 0x100fe40000004100 */
[----:B------:R-:W-:Y:S01]  /*3670*/  BAR.SYNC.DEFER_BLOCKING 0x0 ;  /* 0x0000000000007b1d */ /* 0x000fe20000010000 */
[----:B------:R-:W-:Y:S01]  /*3680*/  HADD2.F32 R44, -RZ, R44.H1_H1 ;  /* 0x3000002cff2c7230 */ /* 0x000fe20000004100 */
[----:B------:R-:W-:Y:S01]  /*3690*/  IMAD R14, R55, c[0x0][0x1fc], R14 ;  /* 0x00007f00370e7a24 */ /* 0x000fe200078e020e */
[----:B------:R-:W-:Y:S01]  /*36a0*/  HADD2.F32 R15, -RZ, R49.H0_H0 ;  /* 0x20000031ff0f7230 */ /* 0x000fe20000004100 */
[----:B------:R-:W-:Y:S02]  /*36b0*/  FADD.FTZ R16, R16, -UR17 ;  /* 0x8000001110107e21 */ /* 0x000fe40008010000 */
[----:B------:R-:W-:Y:S01]  /*36c0*/  FADD.FTZ R44, R44, -UR17 ;  /* 0x800000112c2c7e21 */ /* 0x000fe20008010000 */
[----:B------:R-:W-:Y:S01]  /*36d0*/  IADD3 R3, R14, 0x40, RZ ;  /* 0x000000400e037810 */ /* 0x000fe20007ffe0ff */
[----:B------:R-:W-:Y:S01]  /*36e0*/  FMUL.FTZ R27, R16, UR11 ;  /* 0x0000000b101b7c20 */ /* 0x000fe20008410000 */
[----:B------:R-:W-:Y:S01]  /*36f0*/  IADD3 R14, R14, 0x60, RZ ;  /* 0x000000600e0e7810 */ /* 0x000fe20007ffe0ff */
[----:B------:R-:W-:Y:S01]  /*3700*/  FMUL.FTZ R44, R44, UR11 ;  /* 0x0000000b2c2c7c20 */ /* 0x000fe20008410000 */
[----:B------:R-:W-:-:S02]  /*3710*/  ISETP.GE.U32.AND P0, PT, R3, c[0x0][0x1e0], PT ;  /* 0x0000780003007a0c */ /* 0x000fc40003f06070 */
[----:B------:R-:W-:Y:S02]  /*3720*/  SHF.R.S32.HI R3, RZ, 0x1f, R3 ;  /* 0x0000001fff037819 */ /* 0x000fe40000011403 */
[----:B------:R-:W-:Y:S02]  /*3730*/  ISETP.GE.U32.AND P3, PT, R14, c[0x0][0x1e0], PT ;  /* 0x000078000e007a0c */ /* 0x000fe40003f66070 */
[----:B------:R-:W-:Y:S02]  /*3740*/  SHF.R.S32.HI R14, RZ, 0x1f, R14 ;  /* 0x0000001fff0e7819 */ /* 0x000fe4000001140e */
[----:B------:R-:W-:Y:S02]  /*3750*/  ISETP.GE.AND.EX P0, PT, R3, c[0x0][0x1e4], PT, P0 ;  /* 0x0000790003007a0c */ /* 0x000fe40003f06300 */
[----:B------:R-:W-:Y:S01]  /*3760*/  ISETP.GE.AND.EX P3, PT, R14, c[0x0][0x1e4], PT, P3 ;  /* 0x000079000e007a0c */ /* 0x000fe20003f66330 */
[----:B------:R-:W-:Y:S01]  /*3770*/  HADD2.F32 R14, -RZ, R49.H1_H1 ;  /* 0x30000031ff0e7230 */ /* 0x000fe20000004100 */
[----:B------:R-:W1:Y:S02]  /*3780*/  LDS.64 R12, [0x50] ;  /* 0x00005000ff0c7984 */ /* 0x000e640000000a00 */
[----:B-1----:R-:W-:-:S02]  /*3790*/  FMUL.FTZ R3, R12, c[0x0][0x20c] ;  /* 0x000083000c037a20 */ /* 0x002fc40000410000 */
[----:B------:R-:W-:Y:S01]  /*37a0*/  FMUL.FTZ R12, R13, c[0x0][0x20c] ;  /* 0x000083000d0c7a20 */ /* 0x000fe20000410000 */
[--C-:B------:R-:W-:Y:S02]  /*37b0*/  HADD2.F32 R13, -RZ, R45.reuse.H0_H0 ;  /* 0x2000002dff0d7230 */ /* 0x100fe40000004100 */
[----:B------:R-:W-:Y:S01]  /*37c0*/  HADD2.F32 R45, -RZ, R45.H1_H1 ;  /* 0x3000002dff2d7230 */ /* 0x000fe20000004100 */
[----:B------:R-:W-:Y:S05]  /*37d0*/  @!P4 BRA `(.L_x_730) ;  /* 0x000001200000c947 */ /* 0x000fea0003800000 */
[----:B------:R-:W-:Y:S02]  /*37e0*/  FFMA.FTZ R16, R27, R8, R10 ;  /* 0x000000081b107223 */ /* 0x000fe4000001000a */
[----:B------:R-:W-:Y:S02]  /*37f0*/  FFMA.FTZ R17, R44, R9, R11 ;  /* 0x000000092c117223 */ /* 0x000fe4000001000b */
        /* <DEDUP_REMOVED lines=16> */
.L_x_730:
        /* <DEDUP_REMOVED lines=15> */
[----:B------:R-:W-:Y:S02]  /*39f0*/  F2FP.PACK_AB R15, R18, R19 ;  /* 0x00000013120f723e */ /* 0x000fe400000000ff */
[----:B------:R-:W-:-:S05]  /*3a00*/  LEA.HI.X R17, R14, c[0x0][0x164], R21, 0x1, P5 ;  /* 0x000059000e117a11 */ /* 0x000fca00028f0c15 */
[----:B------:R1:W-:Y:S02]  /*3a10*/  STG.E [R16.64], R15 ;  /* 0x0000000f10007986 */ /* 0x0003e4000c10190c */
.L_x_732:
[----:B------:R-:W-:Y:S05]  /*3a20*/  BSYNC B0 ;  /* 0x0000000000007941 */ /* 0x000fea0003800000 */
.L_x_731:
        /* <DEDUP_REMOVED lines=8> */
[----:B-1----:R-:W-:Y:S02]  /*3ab0*/  FFMA.FTZ R15, R24, R9, R11 ;  /* 0x00000009180f7223 */ /* 0x002fe4000001000b */
        /* <DEDUP_REMOVED lines=16> */
.L_x_733:
[----:B------:R-:W-:Y:S01]  /*3bc0*/  BSSY B0, `(.L_x_734) ;  /* 0x0000012000007945 */ /* 0x000fe20003800000 */
[----:B------:R-:W-:Y:S05]  /*3bd0*/  @!P1 BRA `(.L_x_735) ;  /* 0x0000010000009947 */ /* 0x000fea0003800000 */
[C-C-:B------:R-:W-:Y:S02]  /*3be0*/  FFMA.FTZ R14, R3.reuse, R25, R12.reuse ;  /* 0x00000019030e7223 */ /* 0x140fe4000001000c */
[----:B-1----:R-:W-:Y:S02]  /*3bf0*/  FFMA.FTZ R15, R3, R24, R12 ;  /* 0x00000018030f7223 */ /* 0x002fe4000001000c */
        /* <DEDUP_REMOVED lines=14> */
.L_x_735:
[----:B------:R-:W-:Y:S05]  /*3ce0*/  BSYNC B0 ;  /* 0x0000000000007941 */ /* 0x000fea0003800000 */
.L_x_734:
[--C-:B-1----:R-:W-:Y:S01]  /*3cf0*/  HADD2.F32 R13, -RZ, R42.reuse.H0_H0 ;  /* 0x2000002aff0d7230 */ /* 0x102fe20000004100 */
[C---:B------:R-:W-:Y:S01]  /*3d00*/  ISETP.LT.U32.AND P0, PT, R0.reuse, 0x100, !P0 ;  /* 0x000001000000780c */ /* 0x040fe20004701070 */
[----:B------:R-:W-:Y:S01]  /*3d10*/  HADD2.F32 R42, -RZ, R42.H1_H1 ;  /* 0x3000002aff2a7230 */ /* 0x000fe20000004100 */
[----:B------:R-:W-:Y:S01]  /*3d20*/  ISETP.LT.U32.AND P3, PT, R0, 0x100, !P3 ;  /* 0x000001000000780c */ /* 0x000fe20005f61070 */
[----:B------:R-:W-:Y:S01]  /*3d30*/  HADD2.F32 R15, -RZ, R47.H0_H0 ;  /* 0x2000002fff0f7230 */ /* 0x000fe20000004100 */
[----:B------:R-:W-:Y:S01]  /*3d40*/  FADD.FTZ R16, R13, -UR17 ;  /* 0x800000110d107e21 */ /* 0x000fe20008010000 */
[----:B------:R-:W-:Y:S01]  /*3d50*/  HADD2.F32 R13, -RZ, R43.H0_H0 ;  /* 0x2000002bff0d7230 */ /* 0x000fe20000004100 */
[----:B------:R-:W-:Y:S01]  /*3d60*/  FADD.FTZ R42, R42, -UR17 ;  /* 0x800000112a2a7e21 */ /* 0x000fe20008010000 */
[----:B------:R-:W-:Y:S01]  /*3d70*/  HADD2.F32 R14, -RZ, R47.H1_H1 ;  /* 0x3000002fff0e7230 */ /* 0x000fe20000004100 */
[----:B------:R-:W-:Y:S01]  /*3d80*/  FMUL.FTZ R27, R16, UR11 ;  /* 0x0000000b101b7c20 */ /* 0x000fe20008410000 */
[----:B------:R-:W-:Y:S01]  /*3d90*/  HADD2.F32 R43, -RZ, R43.H1_H1 ;  /* 0x3000002bff2b7230 */ /* 0x000fe20000004100 */
[----:B------:R-:W-:Y:S01]  /*3da0*/  FMUL.FTZ R42, R42, UR11 ;  /* 0x0000000b2a2a7c20 */ /* 0x000fe20008410000 */
        /* <DEDUP_REMOVED lines=19> */
.L_x_736:
        /* <DEDUP_REMOVED lines=18> */
.L_x_738:
[----:B------:R-:W-:Y:S05]  /*4000*/  BSYNC B0 ;  /* 0x0000000000007941 */ /* 0x000fea0003800000 */
.L_x_737:
        /* <DEDUP_REMOVED lines=25> */
.L_x_739:
        /* <DEDUP_REMOVED lines=15> */
[----:B------:R-:W-:-:S05]  /*4290*/  F2FP.PACK_AB R3, R3, R8 ;  /* 0x000000080303723e */ /* 0x000fca00000000ff */
[----:B------:R2:W-:Y:S02]  /*42a0*/  STG.E [R4.64], R3 ;  /* 0x0000000304007986 */ /* 0x0005e4000c10190c */
.L_x_741:
[----:B------:R-:W-:Y:S05]  /*42b0*/  BSYNC B0 ;  /* 0x0000000000007941 */ /* 0x000fea0003800000 */
.L_x_740:
[----:B------:R-:W-:Y:S01]  /*42c0*/  ULDC UR4, c[0x0][0x10] ;  /* 0x0000040000047ab9 */ /* 0x000fe20000000800 */
[----:B------:R-:W-:Y:S01]  /*42d0*/  IADD3 R52, R52, 0x1, RZ ;  /* 0x0000000134347810 */ /* 0x000fe20007ffe0ff */
[----:B------:R-:W-:-:S04]  /*42e0*/  UIADD3 UR14, UR14, UR4, URZ ;  /* 0x000000040e0e7290 */ /* 0x000fc8000fffe03f */
[----:B------:R-:W-:-:S06]  /*42f0*/  UISETP.GE.AND UP0, UPT, UR14, UR6, UPT ;  /* 0x000000060e00728c */ /* 0x000fcc000bf06270 */
[----:B------:R-:W-:-:S13]  /*4300*/  PLOP3.LUT P0, PT, PT, PT, UP0, 0x80, 0x0 ;  /* 0x000000000000781c */ /* 0x000fda0003f0f008 */
[----:B------:R-:W-:Y:S01]  /*4310*/  @P0 CALL.REL.NOINC `(.L_x_707) ;  /* 0x0000001000000944 */ /* 0x000fe20003c00000 */
[----:B------:R-:W-:Y:S05]  /*4320*/  BRA `(.L_x_742) ;  /* 0xffffbfb000007947 */ /* 0x000fea000383ffff */
.L_x_707:
        /* <DEDUP_REMOVED lines=22> */
.L_x_744:
[----:B------:R-:W-:Y:S05]  /*4490*/  BSYNC B0 ;  /* 0x0000000000007941 */ /* 0x000fea0003800000 */
.L_x_743:
[----:B------:R-:W-:Y:S05]  /*44a0*/  @P0 EXIT ;  /* 0x000000000000094d */ /* 0x000fea0003800000 */
[----:B------:R-:W-:Y:S05]  /*44b0*/  @P2 BRA `(.L_x_745) ;  /* 0x0000008000002947 */ /* 0x000fea0003800000 */
[----:B------:R-:W-:-:S05]  /*44c0*/  IMAD R4, R4, c[0x0][0x10], RZ ;  /* 0x0000040004047a24 */ /* 0x000fca00078e02ff */
[----:B------:R-:W-:-:S13]  /*44d0*/  ISETP.NE.AND P0, PT, R4, -0x1, PT ;  /* 0xffffffff0400780c */ /* 0x000fda0003f05270 */
[----:B------:R-:W-:Y:S05]  /*44e0*/  @!P0 BRA `(.L_x_745) ;  /* 0x0000005000008947 */ /* 0x000fea0003800000 */
.L_x_746:
[----:B-1----:R-:W2:Y:S01]  /*44f0*/  LDG.E.STRONG.GPU R5, [R2.64] ;  /* 0x0000000c02057981 */ /* 0x002ea2000c1ef900 */
[----:B------:R-:W-:Y:S01]  /*4500*/  YIELD ;  /* 0x0000000000007946 */ /* 0x000fe20003800000 */
[----:B--2---:R-:W-:Y:S01]  /*4510*/  ISETP.NE.AND P0, PT, R5, R4, PT ;  /* 0x000000040500720c */ /* 0x004fe20003f05270 */
[----:B------:R-:W-:-:S12]  /*4520*/  CCTL.IVALL ;  /* 0x00000000ff00798f */ /* 0x000fd80002000000 */
[----:B------:R-:W-:Y:S05]  /*4530*/  @P0 BRA `(.L_x_746) ;  /* 0xffffffb000000947 */ /* 0x000fea000383ffff */
.L_x_745:
        /* <DEDUP_REMOVED lines=25> */
.L_x_747:
        /* <DEDUP_REMOVED lines=23> */
.L_x_748:
        /* <DEDUP_REMOVED lines=12> */
.L_x_3345:


//--------------------- .text._Z35group_norm_nhwc_bwd_one_pass_kernelI11Fp16IOFp32WLi256ELi16ELi256EEv26Group_norm_nhwc_bwd_params --------------------------
	.section	.text._Z35group_norm_nhwc_bwd_one_pass_kernelI11Fp16IOFp32WLi256ELi16ELi256EEv26Group_norm_nhwc_bwd_params,"ax",@progbits
	.sectioninfo	@"SHI_REGISTERS=64"
	.align	128
        .global         _Z35group_norm_nhwc_bwd_one_pass_kernelI11Fp16IOFp32WLi256ELi16ELi256EEv26Group_norm_nhwc_bwd_params
        .type           _Z35group_norm_nhwc_bwd_one_pass_kernelI11Fp16IOFp32WLi256ELi16ELi256EEv26Group_norm_nhwc_bwd_params,@function
        .size           _Z35group_norm_nhwc_bwd_one_pass_kernelI11Fp16IOFp32WLi256ELi16ELi256EEv26Group_norm_nhwc_bwd_params,(.L_x_3346 - _Z35group_norm_nhwc_bwd_one_pass_kernelI11Fp16IOFp32WLi256ELi16ELi256EEv26Group_norm_nhwc_bwd_params)
        .other          _Z35group_norm_nhwc_bwd_one_pass_kernelI11Fp16IOFp32WLi256ELi16ELi256EEv26Group_norm_nhwc_bwd_params,@"STO_CUDA_ENTRY STV_DEFAULT"
_Z35group_norm_nhwc_bwd_one_pass_kernelI11Fp16IOFp32WLi256ELi16ELi256EEv26Group_norm_nhwc_bwd_params:
.text._Z35group_norm_nhwc_bwd_one_pass_kernelI11Fp16IOFp32WLi256ELi16ELi256EEv26Group_norm_nhwc_bwd_params:
        /* <DEDUP_REMOVED lines=43> */
.L_x_800:
        /* <DEDUP_REMOVED lines=173> */
[----:B--2---:R-:W-:Y:S02]  /*0d80*/  @!P1 IADD3.X R19, R20, c[0x0][0x184], RZ, P6, !PT ;  /* 0x0000610014139a10 */ /* 0x004fe400037fe4ff */
[----:B------:R-:W-:-:S04]  /*0d90*/  @!P1 IADD3 R16, P6, R17, c[0x0][0x178], RZ ;  /* 0x00005e0011109a10 */ /* 0x000fc80007fde0ff */
[----:B------:R-:W-:Y:S02]  /*0da0*/  @!P1 IADD3.X R17, R20, c[0x0][0x17c], RZ, P6, !PT ;  /* 0x00005f0014119a10 */ /* 0x000fe400037fe4ff */
[----:B------:R-:W-:Y:S02]  /*0db0*/  SHF.R.S32.HI R20, RZ, 0x1f, R2 ;  /* 0x0000001fff147819 */ /* 0x000fe40000011402 */
[----:B------:R-:W-:-:S04]  /*0dc0*/  ISETP.GE.U32.AND P6, PT, R2, c[0x0][0x1e0], PT ;  /* 0x0000780002007a0c */ /* 0x000fc80003fc6070 */
[----:B------:R-:W-:-:S13]  /*0dd0*/  ISETP.GE.OR.EX P5, PT, R20, c[0x0][0x1e4], P0, P6 ;  /* 0x0000790014007a0c */ /* 0x000fda00007a6760 */
[----:B------:R-:W-:Y:S01]  /*0de0*/  @!P5 IMAD R21, R20, c[0x0][0x1d8], RZ ;  /* 0x000076001415da24 */ /* 0x000fe200078e02ff */
        /* <DEDUP_REMOVED lines=14> */
[----:B------:R-:W-:Y:S02]  /*0ed0*/  MOV R29, RZ ;  /* 0x000000ff001d7202 */ /* 0x000fe40000000f00 */
[----:B------:R-:W-:-:S07]  /*0ee0*/  ISETP.NE.AND P6, PT, R46, RZ, PT ;  /* 0x000000ff2e00720c */ /* 0x000fce0003fc5270 */
[----:B------:R3:W5:Y:S04]  /*0ef0*/  @P5 LDG.E R30, [R60.64] ;  /* 0x0000000c3c1e5981 */ /* 0x000768000c1e1900 */
[----:B------:R0:W5:Y:S01]  /*0f00*/  @P5 LDG.E R29, [R34.64] ;  /* 0x0000000c221d5981 */ /* 0x000162000c1e1900 */
[----:B------:R-:W-:Y:S02]  /*0f10*/  ISETP.NE.AND P5, PT, R36, RZ, PT ;  /* 0x000000ff2400720c */ /* 0x000fe40003fa5270 */
[----:B------:R-:W-:Y:S01]  /*0f20*/  CS2R R36, SRZ ;  /* 0x0000000000247805 */ /* 0x000fe2000001ff00 */
[----:B------:R-:W2:Y:S04]  /*0f30*/  @!P6 LDG.E R42, [R22.64] ;  /* 0x0000000c162ae981 */ /* 0x000ea8000c1e1900 */
[----:B------:R3:W5:Y:S01]  /*0f40*/  @!P6 LDG.E R41, [R20.64] ;  /* 0x0000000c1429e981 */ /* 0x000762000c1e1900 */
[----:B0-----:R-:W-:-:S03]  /*0f50*/  CS2R R34, SRZ ;  /* 0x0000000000227805 */ /* 0x001fc6000001ff00 */
[----:B------:R3:W5:Y:S04]  /*0f60*/  @!P4 LDG.E R37, [R54.64] ;  /* 0x0000000c3625c981 */ /* 0x000768000c1e1900 */
[----:B------:R0:W5:Y:S04]  /*0f70*/  @!P5 LDG.E R43, [R32.64] ;  /* 0x0000000c202bd981 */ /* 0x000168000c1e1900 */
[----:B------:R3:W5:Y:S04]  /*0f80*/  @!P5 LDG.E R40, [R58.64] ;  /* 0x0000000c3a28d981 */ /* 0x000768000c1e1900 */
[----:B------:R3:W5:Y:S01]  /*0f90*/  @!P1 LDG.E R35, [R18.64] ;  /* 0x0000000c12239981 */ /* 0x000762000c1e1900 */
[----:B0-----:R-:W-:Y:S01]  /*0fa0*/  CS2R R32, SRZ ;  /* 0x0000000000207805 */ /* 0x001fe2000001ff00 */
[----:B------:R-:W-:Y:S01]  /*0fb0*/  UMOV UR11, 0x3f800000 ;  /* 0x3f800000000b7882 */ /* 0x000fe20000000000 */
[----:B------:R-:W-:Y:S01]  /*0fc0*/  BSSY B0, `(.L_x_750) ;  /* 0x0000014000007945 */ /* 0x000fe20003800000 */
[----:B------:R0:W5:Y:S04]  /*0fd0*/  @!P3 LDG.E R36, [R12.64] ;  /* 0x0000000c0c24b981 */ /* 0x000168000c1e1900 */
[----:B------:R3:W5:Y:S04]  /*0fe0*/  @!P2 LDG.E R33, [R24.64] ;  /* 0x0000000c1821a981 */ /* 0x000768000c1e1900 */
[----:B------:R3:W5:Y:S01]  /*0ff0*/  @!P1 LDG.E R32, [R16.64] ;  /* 0x0000000c10209981 */ /* 0x000762000c1e1900 */
[----:B----4-:R-:W-:Y:S01]  /*1000*/  @UP0 UMOV UR11, UR4 ;  /* 0x00000004000b0c82 */ /* 0x010fe20008000000 */
[----:B0-----:R-:W-:-:S02]  /*1010*/  CS2R R12, SRZ ;  /* 0x00000000000c7805 */ /* 0x001fc4000001ff00 */
[----:B------:R0:W5:Y:S02]  /*1020*/  @!P2 LDG.E R34, [R10.64] ;  /* 0x0000000c0a22a981 */ /* 0x000164000c1e1900 */
[----:B0-----:R-:W-:Y:S01]  /*1030*/  CS2R R10, SRZ ;  /* 0x00000000000a7805 */ /* 0x001fe2000001ff00 */
[--C-:B--2---:R-:W-:Y:S02]  /*1040*/  HADD2.F32 R22, -RZ, R42.reuse.H0_H0 ;  /* 0x2000002aff167230 */ /* 0x104fe40000004100 */
[----:B------:R-:W-:Y:S01]  /*1050*/  HADD2.F32 R23, -RZ, R42.H1_H1 ;  /* 0x3000002aff177230 */ /* 0x000fe20000004100 */
[----:B------:R-:W-:Y:S05]  /*1060*/  @P0 BRA `(.L_x_751) ;  /* 0x0000009000000947 */ /* 0x000fea0003800000 */
[----:B---3--:R-:W-:Y:S02]  /*1070*/  ISETP.NE.AND P6, PT, RZ, UR16, PT ;  /* 0x00000010ff007c0c */ /* 0x008fe4000bfc5270 */
[C---:B------:R-:W-:Y:S02]  /*1080*/  SHF.L.U32 R10, R14.reuse, 0x2, RZ ;  /* 0x000000020e0a7819 */ /* 0x040fe400000006ff */
[----:B------:R-:W-:-:S09]  /*1090*/  SHF.L.U64.HI R11, R14, 0x2, R15 ;  /* 0x000000020e0b7819 */ /* 0x000fd2000001020f */
[----:B------:R-:W-:-:S04]  /*10a0*/  @P6 IADD3 R14, P0, R10, c[0x0][0x190], RZ ;  /* 0x000064000a0e6a10 */ /* 0x000fc80007f1e0ff */
[----:B------:R-:W-:Y:S02]  /*10b0*/  @P6 IADD3.X R15, R11, c[0x0][0x194], RZ, P0, !PT ;  /* 0x000065000b0f6a10 */ /* 0x000fe400007fe4ff */
[----:B------:R-:W-:-:S03]  /*10c0*/  IADD3 R10, P0, R10, c[0x0][0x188], RZ ;  /* 0x000062000a0a7a10 */ /* 0x000fc60007f1e0ff */
[----:B------:R0:W5:Y:S01]  /*10d0*/  @P6 LDG.E.64 R12, [R14.64] ;  /* 0x0000000c0e0c6981 */ /* 0x000162000c1e1b00 */
[----:B------:R-:W-:-:S06]  /*10e0*/  IADD3.X R11, R11, c[0x0][0x18c], RZ, P0, !PT ;  /* 0x000063000b0b7a10 */ /* 0x000fcc00007fe4ff */
[----:B------:R-:W5:Y:S03]  /*10f0*/  LDG.E.64 R10, [R10.64] ;  /* 0x0000000c0a0a7981 */ /* 0x000f66000c1e1b00 */
.L_x_751:
[----:B---3--:R-:W-:Y:S05]  /*1100*/  BSYNC B0 ;  /* 0x0000000000007941 */ /* 0x008fea0003800000 */
.L_x_750:
[----:B------:R-:W-:Y:S01]  /*1110*/  ISETP.NE.AND P0, PT, RZ, UR16, PT ;  /* 0x00000010ff007c0c */ /* 0x000fe2000bf05270 */
[----:B------:R-:W-:Y:S01]  /*1120*/  FADD.FTZ R17, R22, -UR17 ;  /* 0x8000001116117e21 */ /* 0x000fe20008010000 */
[--C-:B0----5:R-:W-:Y:S01]  /*1130*/  HADD2.F32 R15, -RZ, R41.reuse.H0_H0 ;  /* 0x20000029ff0f7230 */ /* 0x121fe20000004100 */
[----:B------:R-:W-:Y:S01]  /*1140*/  FADD.FTZ R16, R23, -UR17 ;  /* 0x8000001117107e21 */ /* 0x000fe20008010000 */
[----:B------:R-:W-:Y:S01]  /*1150*/  HADD2.F32 R14, -RZ, R41.H1_H1 ;  /* 0x30000029ff0e7230 */ /* 0x000fe20000004100 */
[----:B------:R-:W-:Y:S01]  /*1160*/  FMUL.FTZ R17, R17, UR11 ;  /* 0x0000000b11117c20 */ /* 0x000fe20008410000 */
[----:B------:R-:W-:Y:S01]  /*1170*/  P2R R18, PR, RZ, 0x1 ;  /* 0x00000001ff127803 */ /* 0x000fe20000000000 */
[----:B------:R-:W-:-:S06]  /*1180*/  FMUL.FTZ R16, R16, UR11 ;  /* 0x0000000b10107c20 */ /* 0x000fcc0008410000 */
        /* <DEDUP_REMOVED lines=19> */
.L_x_752:
[----:B------:R-:W-:Y:S01]  /*12c0*/  FMUL.FTZ R18, R15, R10 ;  /* 0x0000000a0f127220 */ /* 0x000fe20000410000 */
[--C-:B------:R-:W-:Y:S01]  /*12d0*/  HADD2.F32 R22, -RZ, R43.reuse.H0_H0 ;  /* 0x2000002bff167230 */ /* 0x100fe20000004100 */
[----:B------:R-:W-:Y:S01]  /*12e0*/  FMUL.FTZ R20, R14, R11 ;  /* 0x0000000b0e147220 */ /* 0x000fe20000410000 */
[----:B------:R-:W-:Y:S01]  /*12f0*/  HADD2.F32 R23, -RZ, R43.H1_H1 ;  /* 0x3000002bff177230 */ /* 0x000fe20000004100 */
[----:B------:R-:W-:Y:S02]  /*1300*/  FFMA.FTZ R19, R17, R18, RZ ;  /* 0x0000001211137223 */ /* 0x000fe400000100ff */
[----:B------:R-:W-:Y:S02]  /*1310*/  FADD.FTZ R21, RZ, R18 ;  /* 0x00000012ff157221 */ /* 0x000fe40000010000 */
[----:B------:R-:W-:-:S02]  /*1320*/  FADD.FTZ R22, R22, -UR17 ;  /* 0x8000001116167e21 */ /* 0x000fc40008010000 */
[----:B------:R-:W-:Y:S02]  /*1330*/  FADD.FTZ R25, R23, -UR17 ;  /* 0x8000001117197e21 */ /* 0x000fe40008010000 */
[----:B------:R-:W-:Y:S02]  /*1340*/  FFMA.FTZ R18, R16, R20, R19 ;  /* 0x0000001410127223 */ /* 0x000fe40000010013 */
[----:B------:R-:W-:Y:S01]  /*1350*/  FADD.FTZ R19, R20, R21 ;  /* 0x0000001514137221 */ /* 0x000fe20000010000 */
[--C-:B------:R-:W-:Y:S01]  /*1360*/  HADD2.F32 R21, -RZ, R40.reuse.H0_H0 ;  /* 0x20000028ff157230 */ /* 0x100fe20000004100 */
[----:B------:R-:W-:Y:S01]  /*1370*/  FMUL.FTZ R23, R22, UR11 ;  /* 0x0000000b16177c20 */ /* 0x000fe20008410000 */
[----:B------:R-:W-:Y:S01]  /*1380*/  HADD2.F32 R20, -RZ, R40.H1_H1 ;  /* 0x30000028ff147230 */ /* 0x000fe20000004100 */
[----:B------:R-:W-:Y:S02]  /*1390*/  FFMA.FTZ R24, R17, R15, RZ ;  /* 0x0000000f11187223 */ /* 0x000fe400000100ff */
        /* <DEDUP_REMOVED lines=20> */
.L_x_753:
[----:B------:R-:W-:Y:S01]  /*14e0*/  FMUL.FTZ R54, R21, R10 ;  /* 0x0000000a15367220 */ /* 0x000fe20000410000 */
[--C-:B------:R-:W-:Y:S01]  /*14f0*/  HADD2.F32 R17, -RZ, R38.reuse.H0_H0 ;  /* 0x20000026ff117230 */ /* 0x100fe20000004100 */
[----:B------:R-:W-:Y:S02]  /*1500*/  FADD.FTZ R26, RZ, R15 ;  /* 0x0000000fff1a7221 */ /* 0x000fe40000010000 */
[C---:B------:R-:W-:Y:S02]  /*1510*/  FFMA.FTZ R24, R23.reuse, R21, R24 ;  /* 0x0000001517187223 */ /* 0x040fe40000010018 */
[----:B------:R-:W-:Y:S02]  /*1520*/  FFMA.FTZ R25, R16, R14, RZ ;  /* 0x0000000e10197223 */ /* 0x000fe400000100ff */
[----:B------:R-:W-:Y:S01]  /*1530*/  FFMA.FTZ R23, R23, R54, R18 ;  /* 0x0000003617177223 */ /* 0x000fe20000010012 */
[----:B------:R-:W-:Y:S01]  /*1540*/  HADD2.F32 R18, -RZ, R38.H1_H1 ;  /* 0x30000026ff127230 */ /* 0x000fe20000004100 */
[----:B------:R-:W-:-:S02]  /*1550*/  FADD.FTZ R15, RZ, R14 ;  /* 0x0000000eff0f7221 */ /* 0x000fc40000010000 */
[----:B------:R-:W-:Y:S02]  /*1560*/  FADD.FTZ R19, R19, R54 ;  /* 0x0000003613137221 */ /* 0x000fe40000010000 */
[----:B------:R-:W-:Y:S02]  /*1570*/  FMUL.FTZ R16, R20, R11 ;  /* 0x0000000b14107220 */ /* 0x000fe40000410000 */
[C---:B------:R-:W-:Y:S02]  /*1580*/  FFMA.FTZ R14, R22.reuse, R20, R25 ;  /* 0x00000014160e7223 */ /* 0x040fe40000010019 */
[----:B------:R-:W-:Y:S02]  /*1590*/  FADD.FTZ R20, R15, R20 ;  /* 0x000000140f147221 */ /* 0x000fe40000010000 */
[----:B------:R-:W-:Y:S02]  /*15a0*/  FFMA.FTZ R22, R22, R16, R23 ;  /* 0x0000001016167223 */ /* 0x000fe40000010017 */
[----:B------:R-:W-:-:S02]  /*15b0*/  FADD.FTZ R15, R16, R19 ;  /* 0x00000013100f7221 */ /* 0x000fc40000010000 */
[----:B------:R-:W-:Y:S01]  /*15c0*/  FADD.FTZ R19, R17, -UR17 ;  /* 0x8000001111137e21 */ /* 0x000fe20008010000 */
[--C-:B------:R-:W-:Y:S01]  /*15d0*/  HADD2.F32 R17, -RZ, R37.reuse.H1_H1 ;  /* 0x30000025ff117230 */ /* 0x100fe20000004100 */
[----:B------:R-:W-:Y:S01]  /*15e0*/  FADD.FTZ R16, R18, -UR17 ;  /* 0x8000001112107e21 */ /* 0x000fe20008010000 */
[----:B------:R-:W-:Y:S01]  /*15f0*/  HADD2.F32 R18, -RZ, R37.H0_H0 ;  /* 0x20000025ff127230 */ /* 0x000fe20000004100 */
        /* <DEDUP_REMOVED lines=22> */
.L_x_754:
[----:B------:R-:W-:Y:S02]  /*1760*/  FMUL.FTZ R26, R18, R10 ;  /* 0x0000000a121a7220 */ /* 0x000fe40000410000 */
[----:B------:R-:W-:Y:S02]  /*1770*/  FADD.FTZ R21, R21, R18 ;  /* 0x0000001215157221 */ /* 0x000fe40000010000 */
[C---:B------:R-:W-:Y:S01]  /*1780*/  FFMA.FTZ R24, R19.reuse, R18, R24 ;  /* 0x0000001213187223 */ /* 0x040fe20000010018 */
[--C-:B------:R-:W-:Y:S01]  /*1790*/  HADD2.F32 R18, -RZ, R39.reuse.H0_H0 ;  /* 0x20000027ff127230 */ /* 0x100fe20000004100 */
[----:B------:R-:W-:Y:S01]  /*17a0*/  FFMA.FTZ R19, R19, R26, R22 ;  /* 0x0000001a13137223 */ /* 0x000fe20000010016 */
[----:B------:R-:W-:Y:S01]  /*17b0*/  HADD2.F32 R22, -RZ, R39.H1_H1 ;  /* 0x30000027ff167230 */ /* 0x000fe20000004100 */
[----:B------:R-:W-:-:S02]  /*17c0*/  FADD.FTZ R26, R15, R26 ;  /* 0x0000001a0f1a7221 */ /* 0x000fc40000010000 */
[----:B------:R-:W-:Y:S02]  /*17d0*/  FMUL.FTZ R15, R17, R11 ;  /* 0x0000000b110f7220 */ /* 0x000fe40000410000 */
[----:B------:R-:W-:Y:S02]  /*17e0*/  FADD.FTZ R18, R18, -UR17 ;  /* 0x8000001112127e21 */ /* 0x000fe40008010000 */
[----:B------:R-:W-:Y:S01]  /*17f0*/  FADD.FTZ R23, R22, -UR17 ;  /* 0x8000001116177e21 */ /* 0x000fe20008010000 */
[--C-:B------:R-:W-:Y:S01]  /*1800*/  HADD2.F32 R22, -RZ, R36.reuse.H0_H0 ;  /* 0x20000024ff167230 */ /* 0x100fe20000004100 */
[C---:B------:R-:W-:Y:S02]  /*1810*/  FFMA.FTZ R14, R16.reuse, R17, R14 ;  /* 0x00000011100e7223 */ /* 0x040fe4000001000e */
[----:B------:R-:W-:Y:S02]  /*1820*/  FFMA.FTZ R16, R16, R15, R19 ;  /* 0x0000000f10107223 */ /* 0x000fe40000010013 */
[----:B------:R-:W-:Y:S01]  /*1830*/  FADD.FTZ R20, R20, R17 ;  /* 0x0000001114147221 */ /* 0x000fe20000010000 */
[----:B------:R-:W-:Y:S01]  /*1840*/  HADD2.F32 R17, -RZ, R36.H1_H1 ;  /* 0x30000024ff117230 */ /* 0x000fe20000004100 */
[----:B------:R-:W-:-:S02]  /*1850*/  FMUL.FTZ R19, R18, UR11 ;  /* 0x0000000b12137c20 */ /* 0x000fc40008410000 */
[----:B------:R-:W-:Y:S02]  /*1860*/  FADD.FTZ R15, R15, R26 ;  /* 0x0000001a0f0f7221 */ /* 0x000fe40000010000 */
        /* <DEDUP_REMOVED lines=20> */
.L_x_755:
[----:B------:R-:W-:Y:S02]  /*19b0*/  FMUL.FTZ R26, R22, R10 ;  /* 0x0000000a161a7220 */ /* 0x000fe40000410000 */
[C---:B------:R-:W-:Y:S02]  /*19c0*/  FFMA.FTZ R24, R19.reuse, R22, R24 ;  /* 0x0000001613187223 */ /* 0x040fe40000010018 */
[----:B------:R-:W-:Y:S01]  /*19d0*/  FFMA.FTZ R19, R19, R26, R16 ;  /* 0x0000001a13137223 */ /* 0x000fe20000010010 */
[--C-:B------:R-:W-:Y:S01]  /*19e0*/  HADD2.F32 R16, -RZ, R34.reuse.H0_H0 ;  /* 0x20000022ff107230 */ /* 0x100fe20000004100 */
[----:B------:R-:W-:Y:S01]  /*19f0*/  FADD.FTZ R21, R21, R22 ;  /* 0x0000001615157221 */ /* 0x000fe20000010000 */
[----:B------:R-:W-:Y:S01]  /*1a00*/  HADD2.F32 R22, -RZ, R34.H1_H1 ;  /* 0x30000022ff167230 */ /* 0x000fe20000004100 */
[----:B------:R-:W-:-:S02]  /*1a10*/  FADD.FTZ R26, R15, R26 ;  /* 0x0000001a0f1a7221 */ /* 0x000fc40000010000 */
[----:B------:R-:W-:Y:S02]  /*1a20*/  FMUL.FTZ R15, R17, R11 ;  /* 0x0000000b110f7220 */ /* 0x000fe40000410000 */
[----:B------:R-:W-:Y:S02]  /*1a30*/  FADD.FTZ R20, R20, R17 ;  /* 0x0000001114147221 */ /* 0x000fe40000010000 */
[C---:B------:R-:W-:Y:S02]  /*1a40*/  FFMA.FTZ R17, R18.reuse, R17, R14 ;  /* 0x0000001112117223 */ /* 0x040fe4000001000e */
[----:B------:R-:W-:Y:S01]  /*1a50*/  FFMA.FTZ R18, R18, R15, R19 ;  /* 0x0000000f12127223 */ /* 0x000fe20000010013 */
[--C-:B------:R-:W-:Y:S01]  /*1a60*/  HADD2.F32 R19, -RZ, R33.reuse.H0_H0 ;  /* 0x20000021ff137230 */ /* 0x100fe20000004100 */
[----:B------:R-:W-:Y:S02]  /*1a70*/  FADD.FTZ R14, R15, R26 ;  /* 0x0000001a0f0e7221 */ /* 0x000fe40000010000 */
[----:B------:R-:W-:Y:S01]  /*1a80*/  FADD.FTZ R15, R16, -UR17 ;  /* 0x80000011100f7e21 */ /* 0x000fe20008010000 */
[----:B------:R-:W-:Y:S01]  /*1a90*/  HADD2.F32 R16, -RZ, R33.H1_H1 ;  /* 0x30000021ff107230 */ /* 0x000fe20000004100 */
[----:B------:R-:W-:-:S02]  /*1aa0*/  FADD.FTZ R22, R22, -UR17 ;  /* 0x8000001116167e21 */ /* 0x000fc40008010000 */
        /* <DEDUP_REMOVED lines=21> */
.L_x_756:
[----:B------:R-:W-:Y:S01]  /*1c00*/  FMUL.FTZ R23, R19, R10 ;  /* 0x0000000a13177220 */ /* 0x000fe20000410000 */
[--C-:B------:R-:W-:Y:S01]  /*1c10*/  HADD2.F32 R25, -RZ, R35.reuse.H1_H1 ;  /* 0x30000023ff197230 */ /* 0x100fe20000004100 */
[----:B------:R-:W-:Y:S02]  /*1c20*/  FADD.FTZ R21, R21, R19 ;  /* 0x0000001315157221 */ /* 0x000fe40000010000 */
[C---:B------:R-:W-:Y:S01]  /*1c30*/  FFMA.FTZ R24, R15.reuse, R19, R24 ;  /* 0x000000130f187223 */ /* 0x040fe20000010018 */
[----:B------:R-:W-:Y:S01]  /*1c40*/  HADD2.F32 R19, -RZ, R35.H0_H0 ;  /* 0x20000023ff137230 */ /* 0x000fe20000004100 */
[----:B------:R-:W-:Y:S02]  /*1c50*/  FFMA.FTZ R15, R15, R23, R18 ;  /* 0x000000170f0f7223 */ /* 0x000fe40000010012 */
[----:B------:R-:W-:Y:S02]  /*1c60*/  FADD.FTZ R23, R14, R23 ;  /* 0x000000170e177221 */ /* 0x000fe40000010000 */
[----:B------:R-:W-:-:S02]  /*1c70*/  FMUL.FTZ R18, R16, R11 ;  /* 0x0000000b10127220 */ /* 0x000fc40000410000 */
[----:B------:R-:W-:Y:S02]  /*1c80*/  FADD.FTZ R14, R20, R16 ;  /* 0x00000010140e7221 */ /* 0x000fe40000010000 */
[----:B------:R-:W-:Y:S02]  /*1c90*/  FADD.FTZ R19, R19, -UR17 ;  /* 0x8000001113137e21 */ /* 0x000fe40008010000 */
[----:B------:R-:W-:Y:S02]  /*1ca0*/  FADD.FTZ R20, R25, -UR17 ;  /* 0x8000001119147e21 */ /* 0x000fe40008010000 */
[C---:B------:R-:W-:Y:S01]  /*1cb0*/  FFMA.FTZ R16, R22.reuse, R16, R17 ;  /* 0x0000001016107223 */ /* 0x040fe20000010011 */
[--C-:B------:R-:W-:Y:S01]  /*1cc0*/  HADD2.F32 R17, -RZ, R32.reuse.H1_H1 ;  /* 0x30000020ff117230 */ /* 0x100fe20000004100 */
[----:B------:R-:W-:Y:S02]  /*1cd0*/  FFMA.FTZ R22, R22, R18, R15 ;  /* 0x0000001216167223 */ /* 0x000fe4000001000f */
        /* <DEDUP_REMOVED lines=23> */
.L_x_757:
[----:B------:R-:W-:Y:S02]  /*1e50*/  FMUL.FTZ R25, R23, R10 ;  /* 0x0000000a17197220 */ /* 0x000fe40000410000 */
[----:B------:R-:W-:Y:S02]  /*1e60*/  FADD.FTZ R15, R21, R23 ;  /* 0x00000017150f7221 */ /* 0x000fe40000010000 */
[C---:B------:R-:W-:Y:S02]  /*1e70*/  FFMA.FTZ R21, R19.reuse, R25, R22 ;  /* 0x0000001913157223 */ /* 0x040fe40000010016 */
[----:B------:R-:W-:Y:S01]  /*1e80*/  FFMA.FTZ R24, R19, R23, R24 ;  /* 0x0000001713187223 */ /* 0x000fe20000010018 */
[--C-:B------:R-:W-:Y:S01]  /*1e90*/  HADD2.F32 R19, -RZ, R30.reuse.H1_H1 ;  /* 0x3000001eff137230 */ /* 0x100fe20000004100 */
[----:B------:R-:W-:Y:S01]  /*1ea0*/  FADD.FTZ R25, R18, R25 ;  /* 0x0000001912197221 */ /* 0x000fe20000010000 */
[----:B------:R-:W-:Y:S01]  /*1eb0*/  HADD2.F32 R18, -RZ, R30.H0_H0 ;  /* 0x2000001eff127230 */ /* 0x000fe20000004100 */
[----:B------:R-:W-:-:S02]  /*1ec0*/  FMUL.FTZ R22, R17, R11 ;  /* 0x0000000b11167220 */ /* 0x000fc40000410000 */
[C---:B------:R-:W-:Y:S02]  /*1ed0*/  FFMA.FTZ R16, R20.reuse, R17, R16 ;  /* 0x0000001114107223 */ /* 0x040fe40000010010 */
[----:B------:R-:W-:Y:S02]  /*1ee0*/  FFMA.FTZ R21, R20, R22, R21 ;  /* 0x0000001614157223 */ /* 0x000fe40000010015 */
[----:B------:R-:W-:Y:S01]  /*1ef0*/  FADD.FTZ R23, R18, -UR17 ;  /* 0x8000001112177e21 */ /* 0x000fe20008010000 */
[--C-:B------:R-:W-:Y:S01]  /*1f00*/  HADD2.F32 R18, -RZ, R29.reuse.H1_H1 ;  /* 0x3000001dff127230 */ /* 0x100fe20000004100 */
[----:B------:R-:W-:Y:S01]  /*1f10*/  FADD.FTZ R20, R19, -UR17 ;  /* 0x8000001113147e21 */ /* 0x000fe20008010000 */
[----:B------:R-:W-:Y:S01]  /*1f20*/  HADD2.F32 R19, -RZ, R29.H0_H0 ;  /* 0x2000001dff137230 */ /* 0x000fe20000004100 */
[----:B------:R-:W-:Y:S02]  /*1f30*/  FADD.FTZ R22, R22, R25 ;  /* 0x0000001916167221 */ /* 0x000fe40000010000 */
        /* <DEDUP_REMOVED lines=21> */
.L_x_758:
[----:B------:R-:W-:Y:S02]  /*2090*/  FMUL.FTZ R26, R19, R10 ;  /* 0x0000000a131a7220 */ /* 0x000fe40000410000 */
[----:B------:R-:W-:Y:S01]  /*20a0*/  FADD.FTZ R17, R14, R17 ;  /* 0x000000110e117221 */ /* 0x000fe20000010000 */
[----:B------:R-:W-:Y:S01]  /*20b0*/  HADD2.F32 R14, -RZ, R31.H0_H0 ;  /* 0x2000001fff0e7230 */ /* 0x000fe20000004100 */
[----:B------:R-:W-:-:S02]  /*20c0*/  FFMA.FTZ R24, R23, R19, R24 ;  /* 0x0000001317187223 */ /* 0x000fc40000010018 */
[----:B------:R-:W-:Y:S02]  /*20d0*/  FFMA.FTZ R21, R23, R26, R21 ;  /* 0x0000001a17157223 */ /* 0x000fe40000010015 */
[----:B------:R-:W-:Y:S01]  /*20e0*/  FADD.FTZ R23, R22, R26 ;  /* 0x0000001a16177221 */ /* 0x000fe20000010000 */
[----:B------:R-:W-:Y:S01]  /*20f0*/  HADD2.F32 R22, -RZ, R31.H1_H1 ;  /* 0x3000001fff167230 */ /* 0x000fe20000004100 */
[----:B------:R-:W-:Y:S02]  /*2100*/  FMUL.FTZ R26, R18, R11 ;  /* 0x0000000b121a7220 */ /* 0x000fe40000410000 */
[----:B------:R-:W-:Y:S02]  /*2110*/  FADD.FTZ R14, R14, -UR17 ;  /* 0x800000110e0e7e21 */ /* 0x000fe40008010000 */
[----:B------:R-:W-:Y:S02]  /*2120*/  FADD.FTZ R22, R22, -UR17 ;  /* 0x8000001116167e21 */ /* 0x000fe40008010000 */
[----:B------:R-:W-:-:S02]  /*2130*/  FFMA.FTZ R21, R20, R26, R21 ;  /* 0x0000001a14157223 */ /* 0x000fc40000010015 */
[----:B------:R-:W-:Y:S01]  /*2140*/  FADD.FTZ R26, R26, R23 ;  /* 0x000000171a1a7221 */ /* 0x000fe20000010000 */
[--C-:B------:R-:W-:Y:S01]  /*2150*/  HADD2.F32 R23, -RZ, R28.reuse.H0_H0 ;  /* 0x2000001cff177230 */ /* 0x100fe20000004100 */
[----:B------:R-:W-:Y:S01]  /*2160*/  FMUL.FTZ R25, R14, UR11 ;  /* 0x0000000b0e197c20 */ /* 0x000fe20008410000 */
[----:B------:R-:W-:Y:S01]  /*2170*/  HADD2.F32 R14, -RZ, R28.H1_H1 ;  /* 0x3000001cff0e7230 */ /* 0x000fe20000004100 */
        /* <DEDUP_REMOVED lines=20> */
.L_x_759:
[----:B------:R-:W-:Y:S01]  /*22c0*/  FMUL.FTZ R54, R23, R10 ;  /* 0x0000000a17367220 */ /* 0x000fe20000410000 */
[----:B------:R-:W-:Y:S01]  /*22d0*/  ISETP.GT.AND P0, PT, R4, 0x1e, PT ;  /* 0x0000001e0400780c */ /* 0x000fe20003f04270 */
[----:B------:R-:W-:Y:S01]  /*22e0*/  ULDC UR5, c[0x0][0xc] ;  /* 0x0000030000057ab9 */ /* 0x000fe20000000800 */
[----:B------:R-:W-:Y:S01]  /*22f0*/  BSSY B0, `(.L_x_760) ;  /* 0x0000040000007945 */ /* 0x000fe20003800000 */
[----:B------:R-:W-:Y:S01]  /*2300*/  FADD.FTZ R27, R26, R54 ;  /* 0x000000361a1b7221 */ /* 0x000fe20000010000 */
[----:B------:R-:W-:Y:S01]  /*2310*/  SHF.L.U32 R49, R45, 0x4, RZ ;  /* 0x000000042d317819 */ /* 0x000fe200000006ff */
[----:B------:R-:W-:Y:S02]  /*2320*/  FFMA.FTZ R21, R25, R54, R21 ;  /* 0x0000003619157223 */ /* 0x000fe40000010015 */
[----:B------:R-:W-:-:S04]  /*2330*/  FMUL.FTZ R26, R14, R11 ;  /* 0x0000000b0e1a7220 */ /* 0x000fc80000410000 */
[----:B------:R-:W-:Y:S02]  /*2340*/  FFMA.FTZ R21, R22, R26, R21 ;  /* 0x0000001a16157223 */ /* 0x000fe40000010015 */
[----:B------:R-:W-:-:S03]  /*2350*/  FADD.FTZ R26, R26, R27 ;  /* 0x0000001b1a1a7221 */ /* 0x000fc60000010000 */
        /* <DEDUP_REMOVED lines=24> */
[----:B------:R-:W-:Y:S01]  /*24e0*/  ISETP.NE.AND P0, PT, R4, RZ, PT ;  /* 0x000000ff0400720c */ /* 0x000fe20003f05270 */
[----:B------:R-:W-:Y:S02]  /*24f0*/  FFMA.FTZ R27, R20, R18, R16 ;  /* 0x00000012141b7223 */ /* 0x000fe40000010010 */
[----:B------:R-:W-:Y:S01]  /*2500*/  FADD.FTZ R20, R15, R19 ;  /* 0x000000130f147221 */ /* 0x000fe20000010000 */
[----:B------:R-:W-:Y:S01]  /*2510*/  MOV R15, R26 ;  /* 0x0000001a000f7202 */ /* 0x000fe20000000f00 */
[----:B------:R-:W-:Y:S02]  /*2520*/  FADD.FTZ R19, R17, R18 ;  /* 0x0000001211137221 */ /* 0x000fe40000010000 */
[----:B------:R-:W-:Y:S02]  /*2530*/  FFMA.FTZ R16, R25, R23, R24 ;  /* 0x0000001719107223 */ /* 0x000fe40000010018 */
[----:B------:R-:W-:-:S02]  /*2540*/  FFMA.FTZ R17, R22, R14, R27 ;  /* 0x0000000e16117223 */ /* 0x000fc4000001001b */
[----:B------:R-:W-:Y:S02]  /*2550*/  FADD.FTZ R18, R20, R23 ;  /* 0x0000001714127221 */ /* 0x000fe40000010000 */
[----:B------:R-:W-:Y:S01]  /*2560*/  FADD.FTZ R19, R19, R14 ;  /* 0x0000000e13137221 */ /* 0x000fe20000010000 */
[----:B------:R-:W-:-:S04]  /*2570*/  MOV R14, R21 ;  /* 0x00000015000e7202 */ /* 0x000fc80000000f00 */
[----:B------:R0:W-:Y:S04]  /*2580*/  STS.128 [R45.X16+0x60], R16 ;  /* 0x000060102d007388 */ /* 0x0001e8000000cc00 */
        /* <DEDUP_REMOVED lines=22> */
.L_x_761:
[----:B0-----:R-:W-:Y:S05]  /*26f0*/  BSYNC B0 ;  /* 0x0000000000007941 */ /* 0x001fea0003800000 */
.L_x_760:
        /* <DEDUP_REMOVED lines=160> */
.L_x_763:
[----:B------:R-:W-:Y:S05]  /*3100*/  BSYNC B0 ;  /* 0x0000000000007941 */ /* 0x000fea0003800000 */
.L_x_762:
        /* <DEDUP_REMOVED lines=19> */
.L_x_765:
[----:B------:R-:W-:Y:S05]  /*3240*/  BSYNC B0 ;  /* 0x0000000000007941 */ /* 0x000fea0003800000 */
.L_x_764:
        /* <DEDUP_REMOVED lines=33> */
.L_x_768:
[----:B------:R-:W2:Y:S01]  /*3460*/  LDG.E.STRONG.GPU R18, [R16.64] ;  /* 0x0000000c10127981 */ /* 0x000ea2000c1ef900 */
[----:B------:R-:W-:Y:S01]  /*3470*/  YIELD ;  /* 0x0000000000007946 */ /* 0x000fe20003800000 */
[----:B--2---:R-:W-:Y:S01]  /*3480*/  ISETP.NE.AND P6, PT, R18, R23, PT ;  /* 0x000000171200720c */ /* 0x004fe20003fc5270 */
[----:B------:R-:W-:-:S12]  /*3490*/  CCTL.IVALL ;  /* 0x00000000ff00798f */ /* 0x000fd80002000000 */
[----:B------:R-:W-:Y:S05]  /*34a0*/  @P6 BRA `(.L_x_768) ;  /* 0xffffffb000006947 */ /* 0x000fea000383ffff */
.L_x_767:
        /* <DEDUP_REMOVED lines=24> */
.L_x_772:
        /* <DEDUP_REMOVED lines=116> */
.L_x_771:
        /* <DEDUP_REMOVED lines=63> */
.L_x_773:
[----:B------:R-:W-:-:S04]  /*4160*/  ISETP.NE.AND P6, PT, R19, RZ, PT ;  /* 0x000000ff1300720c */ /* 0x000fc80003fc5270 */
[----:B------:R-:W-:-:S13]  /*4170*/  ISETP.NE.OR P6, PT, RZ, UR4, P6 ;  /* 0x00000004ff007c0c */ /* 0x000fda000b7c5670 */
[----:B------:R-:W-:Y:S05]  /*4180*/  @!P6 BRA `(.L_x_769) ;  /* 0x000002000000e947 */ /* 0x000fea0003800000 */
.L_x_770:
        /* <DEDUP_REMOVED lines=32> */
.L_x_769:
        /* <DEDUP_REMOVED lines=11> */
.L_x_775:
[----:B------:R-:W-:Y:S05]  /*4440*/  BSYNC B0 ;  /* 0x0000000000007941 */ /* 0x000fea0003800000 */
.L_x_774:
        /* <DEDUP_REMOVED lines=17> */
.L_x_766:
[----:B------:R-:W-:Y:S04]  /*4560*/  @!P0 STS.64 [0x50], R14 ;  /* 0x0000500eff008388 */ /* 0x000fe80000000a00 */
[----:B------:R-:W-:Y:S01]  /*4570*/  BAR.SYNC.DEFER_BLOCKING 0x0 ;  /* 0x0000000000007b1d */ /* 0x000fe20000010000 */
[----:B------:R-:W-:Y:S01]  /*4580*/  ISETP.NE.AND P6, PT, RZ, UR16, PT ;  /* 0x00000010ff007c0c */ /* 0x000fe2000bfc5270 */
[----:B0-----:R-:W-:-:S02]  /*4590*/  HADD2.F32 R20, -RZ, R42.H0_H0 ;  /* 0x2000002aff147230 */ /* 0x001fc40000004100 */
[----:B------:R-:W-:Y:S02]  /*45a0*/  HADD2.F32 R42, -RZ, R42.H1_H1 ;  /* 0x3000002aff2a7230 */ /* 0x000fe40000004100 */
        /* <DEDUP_REMOVED lines=30> */
.L_x_776:
        /* <DEDUP_REMOVED lines=18> */
[----:B------:R-:W-:-:S05]  /*48b0*/  F2FP.PACK_AB R15, R14, R15 ;  /* 0x0000000f0e0f723e */ /* 0x000fca00000000ff */
[----:B------:R0:W-:Y:S02]  /*48c0*/  STG.E [R16.64], R15 ;  /* 0x0000000f10007986 */ /* 0x0001e4000c10190c */
.L_x_778:
[----:B------:R-:W-:Y:S05]  /*48d0*/  BSYNC B0 ;  /* 0x0000000000007941 */ /* 0x000fea0003800000 */
.L_x_777:
[----:B------:R-:W-:Y:S01]  /*48e0*/  ISETP.NE.AND P6, PT, RZ, UR16, PT ;  /* 0x00000010ff007c0c */ /* 0x000fe2000bfc5270 */
[----:B------:R-:W-:Y:S01]  /*48f0*/  FADD.FTZ R14, R20, -UR17 ;  /* 0x80000011140e7e21 */ /* 0x000fe20008010000 */
[----:B0-----:R-:W-:Y:S01]  /*4900*/  HADD2.F32 R15, -RZ, R40.H0_H0 ;  /* 0x20000028ff0f7230 */ /* 0x001fe20000004100 */
[----:B------:R-:W-:Y:S01]  /*4910*/  FADD.FTZ R43, R43, -UR17 ;  /* 0x800000112b2b7e21 */ /* 0x000fe20008010000 */
[----:B------:R-:W-:Y:S01]  /*4920*/  HADD2.F32 R20, -RZ, R38.H0_H0 ;  /* 0x20000026ff147230 */ /* 0x000fe20000004100 */
[----:B------:R-:W-:Y:S01]  /*4930*/  FMUL.FTZ R49, R14, UR11 ;  /* 0x0000000b0e317c20 */ /* 0x000fe20008410000 */
[----:B------:R-:W-:Y:S01]  /*4940*/  HADD2.F32 R40, -RZ, R40.H1_H1 ;  /* 0x30000028ff287230 */ /* 0x000fe20000004100 */
[----:B------:R-:W-:Y:S01]  /*4950*/  FMUL.FTZ R26, R43, UR11 ;  /* 0x0000000b2b1a7c20 */ /* 0x000fe20008410000 */
[----:B------:R-:W-:-:S05]  /*4960*/  HADD2.F32 R38, -RZ, R38.H1_H1 ;  /* 0x30000026ff267230 */ /* 0x000fca0000004100 */
        /* <DEDUP_REMOVED lines=19> */
.L_x_779:
        /* <DEDUP_REMOVED lines=18> */
[----:B------:R-:W-:-:S05]  /*4bc0*/  F2FP.PACK_AB R21, R21, R22 ;  /* 0x000000161515723e */ /* 0x000fca00000000ff */
[----:B------:R0:W-:Y:S02]  /*4bd0*/  STG.E [R16.64], R21 ;  /* 0x0000001510007986 */ /* 0x0001e4000c10190c */
.L_x_781:
[----:B------:R-:W-:Y:S05]  /*4be0*/  BSYNC B0 ;  /* 0x0000000000007941 */ /* 0x000fea0003800000 */
.L_x_780:
[----:B0-----:R-:W-:Y:S01]  /*4bf0*/  FADD.FTZ R16, R20, -UR17 ;  /* 0x8000001114107e21 */ /* 0x001fe20008010000 */
[--C-:B------:R-:W-:Y:S01]  /*4c00*/  HADD2.F32 R15, -RZ, R37.reuse.H0_H0 ;  /* 0x20000025ff0f7230 */ /* 0x100fe20000004100 */
        /* <DEDUP_REMOVED lines=25> */
.L_x_782:
        /* <DEDUP_REMOVED lines=20> */
.L_x_784:
[----:B------:R-:W-:Y:S05]  /*4ee0*/  BSYNC B0 ;  /* 0x0000000000007941 */ /* 0x000fea0003800000 */
.L_x_783:
[----:B------:R-:W-:Y:S01]  /*4ef0*/  FADD.FTZ R20, R20, -UR17 ;  /* 0x8000001114147e21 */ /* 0x000fe20008010000 */
[----:B------:R-:W-:Y:S01]  /*4f00*/  HADD2.F32 R15, -RZ, R36.H0_H0 ;  /* 0x20000024ff0f7230 */ /* 0x000fe20000004100 */
[----:B------:R-:W-:Y:S01]  /*4f10*/  FADD.FTZ R39, R39, -UR17 ;  /* 0x8000001127277e21 */ /* 0x000fe20008010000 */
[----:B0-----:R-:W-:Y:S01]  /*4f20*/  HADD2.F32 R16, -RZ, R34.H0_H0 ;  /* 0x20000022ff107230 */ /* 0x001fe20000004100 */
[----:B------:R-:W-:Y:S01]  /*4f30*/  FMUL.FTZ R37, R20, UR11 ;  /* 0x0000000b14257c20 */ /* 0x000fe20008410000 */
[----:B------:R-:W-:Y:S01]  /*4f40*/  HADD2.F32 R36, -RZ, R36.H1_H1 ;  /* 0x30000024ff247230 */ /* 0x000fe20000004100 */
        /* <DEDUP_REMOVED lines=21> */
.L_x_785:
        /* <DEDUP_REMOVED lines=17> */
[----:B------:R-:W-:Y:S02]  /*51b0*/  F2FP.PACK_AB R17, R17, R22 ;  /* 0x000000161111723e */ /* 0x000fe400000000ff */
[----:B------:R-:W-:-:S05]  /*51c0*/  LEA.HI.X R21, R14, c[0x0][0x164], R21, 0x1, P0 ;  /* 0x000059000e157a11 */ /* 0x000fca00000f0c15 */
[----:B------:R0:W-:Y:S02]  /*51d0*/  STG.E [R20.64], R17 ;  /* 0x0000001114007986 */ /* 0x0001e4000c10190c */
.L_x_787:
[----:B------:R-:W-:Y:S05]  /*51e0*/  BSYNC B0 ;  /* 0x0000000000007941 */ /* 0x000fea0003800000 */
.L_x_786:
[----:B------:R-:W-:Y:S01]  /*51f0*/  FADD.FTZ R16, R16, -UR17 ;  /* 0x8000001110107e21 */ /* 0x000fe20008010000 */
[--C-:B------:R-:W-:Y:S01]  /*5200*/  HADD2.F32 R15, -RZ, R33.reuse.H0_H0 ;  /* 0x20000021ff0f7230 */ /* 0x100fe20000004100 */
[----:B------:R-:W-:Y:S01]  /*5210*/  FADD.FTZ R34, R34, -UR17 ;  /* 0x8000001122227e21 */ /* 0x000fe20008010000 */
[----:B0-----:R-:W-:Y:S01]  /*5220*/  HADD2.F32 R20, -RZ, R33.H1_H1 ;  /* 0x30000021ff147230 */ /* 0x001fe20000004100 */
[----:B------:R-:W-:Y:S01]  /*5230*/  ISETP.GE.U32.AND P0, PT, R6, c[0x0][0x1e0], PT ;  /* 0x0000780006007a0c */ /* 0x000fe20003f06070 */
[--C-:B------:R-:W-:Y:S01]  /*5240*/  HADD2.F32 R14, -RZ, R35.reuse.H0_H0 ;  /* 0x20000023ff0e7230 */ /* 0x100fe20000004100 */
        /* <DEDUP_REMOVED lines=22> */
.L_x_788:
        /* <DEDUP_REMOVED lines=20> */
.L_x_790:
[----:B------:R-:W-:Y:S05]  /*54f0*/  BSYNC B0 ;  /* 0x0000000000007941 */ /* 0x000fea0003800000 */
.L_x_789:
[----:B------:R-:W-:Y:S01]  /*5500*/  FADD.FTZ R16, R14, -UR17 ;  /* 0x800000110e107e21 */ /* 0x000fe20008010000 */
[--C-:B0-----:R-:W-:Y:S01]  /*5510*/  HADD2.F32 R15, -RZ, R32.reuse.H0_H0 ;  /* 0x20000020ff0f7230 */ /* 0x101fe20000004100 */
[----:B------:R-:W-:Y:S01]  /*5520*/  FADD.FTZ R35, R35, -UR17 ;  /* 0x8000001123237e21 */ /* 0x000fe20008010000 */
[----:B------:R-:W-:Y:S01]  /*5530*/  ISETP.GE.AND.EX P0, PT, R8, c[0x0][0x1e4], PT, P0 ;  /* 0x0000790008007a0c */ /* 0x000fe20003f06300 */
[----:B------:R-:W-:Y:S01]  /*5540*/  HADD2.F32 R32, -RZ, R32.H1_H1 ;  /* 0x30000020ff207230 */ /* 0x000fe20000004100 */
[----:B------:R-:W-:Y:S01]  /*5550*/  FMUL.FTZ R33, R16, UR11 ;  /* 0x0000000b10217c20 */ /* 0x000fe20008410000 */
[----:B------:R-:W-:Y:S01]  /*5560*/  HADD2.F32 R14, -RZ, R30.H0_H0 ;  /* 0x2000001eff0e7230 */ /* 0x000fe20000004100 */
        /* <DEDUP_REMOVED lines=20> */
.L_x_791:
        /* <DEDUP_REMOVED lines=20> */
.L_x_793:
[----:B------:R-:W-:Y:S05]  /*57f0*/  BSYNC B0 ;  /* 0x0000000000007941 */ /* 0x000fea0003800000 */
.L_x_792:
[----:B------:R-:W-:Y:S01]  /*5800*/  HADD2.F32 R30, -RZ, R30.H1_H1 ;  /* 0x3000001eff1e7230 */ /* 0x000fe20000004100 */
[----:B------:R-:W-:Y:S01]  /*5810*/  FADD.FTZ R17, R14, -UR17 ;  /* 0x800000110e117e21 */ /* 0x000fe20008010000 */
[--C-:B0-----:R-:W-:Y:S01]  /*5820*/  HADD2.F32 R15, -RZ, R29.reuse.H0_H0 ;  /* 0x2000001dff0f7230 */ /* 0x101fe20000004100 */
[----:B------:R-:W-:Y:S01]  /*5830*/  ISETP.LT.U32.AND P0, PT, R45, 0x100, !P0 ;  /* 0x000001002d00780c */ /* 0x000fe20004701070 */
[----:B------:R-:W-:Y:S01]  /*5840*/  HADD2.F32 R16, -RZ, R29.H1_H1 ;  /* 0x3000001dff107230 */ /* 0x000fe20000004100 */
[----:B------:R-:W-:Y:S01]  /*5850*/  FADD.FTZ R30, R30, -UR17 ;  /* 0x800000111e1e7e21 */ /* 0x000fe20008010000 */
        /* <DEDUP_REMOVED lines=23> */
.L_x_794:
        /* <DEDUP_REMOVED lines=19> */
.L_x_796:
[----:B------:R-:W-:Y:S05]  /*5b00*/  BSYNC B0 ;  /* 0x0000000000007941 */ /* 0x000fea0003800000 */
.L_x_795:
[----:B------:R-:W-:Y:S01]  /*5b10*/  FADD.FTZ R14, R14, -UR17 ;  /* 0x800000110e0e7e21 */ /* 0x000fe20008010000 */
[--C-:B0-----:R-:W-:Y:S01]  /*5b20*/  HADD2.F32 R15, -RZ, R28.reuse.H0_H0 ;  /* 0x2000001cff0f7230 */ /* 0x101fe20000004100 */
        /* <DEDUP_REMOVED lines=23> */
.L_x_797:
        /* <DEDUP_REMOVED lines=17> */
.L_x_799:
[----:B------:R-:W-:Y:S05]  /*5db0*/  BSYNC B0 ;  /* 0x0000000000007941 */ /* 0x000fea0003800000 */
.L_x_798:
[----:B------:R-:W-:Y:S01]  /*5dc0*/  ULDC UR4, c[0x0][0x10] ;  /* 0x0000040000047ab9 */ /* 0x000fe20000000800 */
[----:B------:R-:W-:Y:S01]  /*5dd0*/  IADD3 R44, R44, 0x1, RZ ;  /* 0x000000012c2c7810 */ /* 0x000fe20007ffe0ff */
[----:B------:R-:W-:-:S04]  /*5de0*/  UIADD3 UR14, UR14, UR4, URZ ;  /* 0x000000040e0e7290 */ /* 0x000fc8000fffe03f */
[----:B------:R-:W-:-:S06]  /*5df0*/  UISETP.GE.AND UP0, UPT, UR14, UR6, UPT ;  /* 0x000000060e00728c */ /* 0x000fcc000bf06270 */
[----:B------:R-:W-:-:S13]  /*5e00*/  PLOP3.LUT P0, PT, PT, PT, UP0, 0x80, 0x0 ;  /* 0x000000000000781c */ /* 0x000fda0003f0f008 */
[----:B------:R-:W-:Y:S01]  /*5e10*/  @P0 CALL.REL.NOINC `(.L_x_749) ;  /* 0x0000001000000944 */ /* 0x000fe20003c00000 */
[----:B------:R-:W-:Y:S05]  /*5e20*/  BRA `(.L_x_800) ;  /* 0xffffa48000007947 */ /* 0x000fea000383ffff */
.L_x_749:
        /* <DEDUP_REMOVED lines=22> */
.L_x_802:
[----:B------:R-:W-:Y:S05]  /*5f90*/  BSYNC B0 ;  /* 0x0000000000007941 */ /* 0x000fea0003800000 */
.L_x_801:
[----:B------:R-:W-:Y:S05]  /*5fa0*/  @P0 EXIT ;  /* 0x000000000000094d */ /* 0x000fea0003800000 */
[----:B------:R-:W-:Y:S05]  /*5fb0*/  @P2 BRA `(.L_x_803) ;  /* 0x0000008000002947 */ /* 0x000fea0003800000 */
[----:B------:R-:W-:-:S05]  /*5fc0*/  IMAD R0, R4, c[0x0][0x10], RZ ;  /* 0x0000040004007a24 */ /* 0x000fca00078e02ff */
[----:B------:R-:W-:-:S13]  /*5fd0*/  ISETP.NE.AND P0, PT, R0, -0x1, PT ;  /* 0xffffffff0000780c */ /* 0x000fda0003f05270 */
[----:B------:R-:W-:Y:S05]  /*5fe0*/  @!P0 BRA `(.L_x_803) ;  /* 0x0000005000008947 */ /* 0x000fea0003800000 */
.L_x_804:
[----:B-1----:R-:W2:Y:S01]  /*5ff0*/  LDG.E.STRONG.GPU R5, [R2.64] ;  /* 0x0000000c02057981 */ /* 0x002ea2000c1ef900 */
[----:B------:R-:W-:Y:S01]  /*6000*/  YIELD ;  /* 0x0000000000007946 */ /* 0x000fe20003800000 */
[----:B--2---:R-:W-:Y:S01]  /*6010*/  ISETP.NE.AND P0, PT, R5, R0, PT ;  /* 0x000000000500720c */ /* 0x004fe20003f05270 */
[----:B------:R-:W-:-:S12]  /*6020*/  CCTL.IVALL ;  /* 0x00000000ff00798f */ /* 0x000fd80002000000 */
[----:B------:R-:W-:Y:S05]  /*6030*/  @P0 BRA `(.L_x_804) ;  /* 0xffffffb000000947 */ /* 0x000fea000383ffff */
.L_x_803:
        /* <DEDUP_REMOVED lines=25> */
.L_x_805:
        /* <DEDUP_REMOVED lines=23> */
.L_x_806:
        /* <DEDUP_REMOVED lines=12> */
.L_x_3346:


//--------------------- .text._Z35group_norm_nhwc_bwd_one_pass_kernelI11Fp16IOFp32WLi512ELi16ELi256EEv26Group_norm_nhwc_bwd_params --------------------------
	.section	.text._Z35group_norm_nhwc_bwd_one_pass_kernelI11Fp16IOFp32WLi512ELi16ELi256EEv26Group_norm_nhwc_bwd_params,"ax",@progbits
	.sectioninfo	@"SHI_REGISTERS=128"
	.align	128
        .global         _Z35group_norm_nhwc_bwd_one_pass_kernelI11Fp16IOFp32WLi512ELi16ELi256EEv26Group_norm_nhwc_bwd_params
        .type           _Z35group_norm_nhwc_bwd_one_pass_kernelI11Fp16IOFp32WLi512ELi16ELi256EEv26Group_norm_nhwc_bwd_params,@function
        .size           _Z35group_norm_nhwc_bwd_one_pass_kernelI11Fp16IOFp32WLi512ELi16ELi256EEv26Group_norm_nhwc_bwd_params,(.L_x_3347 - _Z35group_norm_nhwc_bwd_one_pass_kernelI11Fp16IOFp32WLi512ELi16ELi256EEv26Group_norm_nhwc_bwd_params)
        .other          _Z35group_norm_nhwc_bwd_one_pass_kernelI11Fp16IOFp32WLi512ELi16ELi256EEv26Group_norm_nhwc_bwd_params,@"STO_CUDA_ENTRY STV_DEFAULT"
_Z35group_norm_nhwc_bwd_one_pass_kernelI11Fp16IOFp32WLi512ELi16ELi256EEv26Group_norm_nhwc_bwd_params:
.text._Z35group_norm_nhwc_bwd_one_pass_kernelI11Fp16IOFp32WLi512ELi16ELi256EEv26Group_norm_nhwc_bwd_params:
        /* <DEDUP_REMOVED lines=101> */
.L_x_890:
        /* <DEDUP_REMOVED lines=352> */
.L_x_809:
[----:B--23--:R-:W-:Y:S05]  /*1c50*/  BSYNC B0 ;  /* 0x0000000000007941 */ /* 0x00cfea0003800000 */
.L_x_808:
[----:B------:R-:W-:Y:S01]  /*1c60*/  ISETP.NE.AND P0, PT, RZ, UR9, PT ;  /* 0x00000009ff007c0c */ /* 0x000fe2000bf05270 */
[--C-:B-----5:R-:W-:Y:S02]  /*1c70*/  HADD2.F32 R35, -RZ, R6.reuse.H0_H0 ;  /* 0x20000006ff237230 */ /* 0x120fe40000004100 */
[----:B------:R-:W-:Y:S02]  /*1c80*/  HADD2.F32 R37, -RZ, R6.H1_H1 ;  /* 0x30000006ff257230 */ /* 0x000fe40000004100 */
[--C-:B------:R-:W-:Y:S01]  /*1c90*/  HADD2.F32 R39, -RZ, R7.reuse.H0_H0 ;  /* 0x20000007ff277230 */ /* 0x100fe20000004100 */
[C---:B------:R-:W-:Y:S01]  /*1ca0*/  FADD.FTZ R32, -R24.reuse, R35 ;  /* 0x0000002318207221 */ /* 0x040fe20000010100 */
[----:B------:R-:W-:Y:S01]  /*1cb0*/  HADD2.F32 R41, -RZ, R7.H1_H1 ;  /* 0x30000007ff297230 */ /* 0x000fe20000004100 */
[C---:B------:R-:W-:Y:S01]  /*1cc0*/  FADD.FTZ R36, -R24.reuse, R37 ;  /* 0x0000002518247221 */ /* 0x040fe20000010100 */
[--C-:B------:R-:W-:Y:S01]  /*1cd0*/  HADD2.F32 R33, -RZ, R73.reuse.H0_H0 ;  /* 0x20000049ff217230 */ /* 0x100fe20000004100 */
[----:B------:R-:W-:Y:S01]  /*1ce0*/  FADD.FTZ R44, -R24, R39 ;  /* 0x00000027182c7221 */ /* 0x000fe20000010100 */
[----:B0-----:R-:W-:Y:S01]  /*1cf0*/  HADD2.F32 R30, -RZ, R73.H1_H1 ;  /* 0x30000049ff1e7230 */ /* 0x001fe20000004100 */
[-C--:B------:R-:W-:Y:S01]  /*1d00*/  FMUL.FTZ R39, R32, R5.reuse ;  /* 0x0000000520277220 */ /* 0x080fe20000410000 */
[--C-:B------:R-:W-:Y:S01]  /*1d10*/  HADD2.F32 R31, -RZ, R72.reuse.H0_H0 ;  /* 0x20000048ff1f7230 */ /* 0x100fe20000004100 */
[----:B------:R-:W-:Y:S01]  /*1d20*/  FADD.FTZ R34, -R24, R41 ;  /* 0x0000002918227221 */ /* 0x000fe20000010100 */
[----:B------:R-:W-:Y:S01]  /*1d30*/  HADD2.F32 R18, -RZ, R72.H1_H1 ;  /* 0x30000048ff127230 */ /* 0x000fe20000004100 */
        /* <DEDUP_REMOVED lines=20> */
.L_x_810:
        /* <DEDUP_REMOVED lines=26> */
.L_x_811:
[----:B------:R-:W-:Y:S01]  /*2020*/  FFMA.FTZ R39, R32, R37, R39 ;  /* 0x0000002520277223 */ /* 0x000fe20000010027 */
[--C-:B------:R-:W-:Y:S01]  /*2030*/  HADD2.F32 R41, -RZ, R8.reuse.H1_H1 ;  /* 0x30000008ff297230 */ /* 0x100fe20000004100 */
[----:B------:R-:W-:Y:S02]  /*2040*/  FMUL.FTZ R42, R31, R26 ;  /* 0x0000001a1f2a7220 */ /* 0x000fe40000410000 */
[----:B------:R-:W-:Y:S02]  /*2050*/  FADD.FTZ R45, R37, R38 ;  /* 0x00000026252d7221 */ /* 0x000fe40000010000 */
[----:B------:R-:W-:Y:S01]  /*2060*/  FFMA.FTZ R37, R35, R42, R39 ;  /* 0x0000002a23257223 */ /* 0x000fe20000010027 */
[----:B------:R-:W-:Y:S01]  /*2070*/  HADD2.F32 R39, -RZ, R8.H0_H0 ;  /* 0x20000008ff277230 */ /* 0x000fe20000004100 */
[----:B------:R-:W-:-:S02]  /*2080*/  FADD.FTZ R40, RZ, R33 ;  /* 0x00000021ff287221 */ /* 0x000fc40000010000 */
[----:B------:R-:W-:Y:S02]  /*2090*/  FFMA.FTZ R43, R32, R30, RZ ;  /* 0x0000001e202b7223 */ /* 0x000fe400000100ff */
[----:B------:R-:W-:Y:S02]  /*20a0*/  FFMA.FTZ R36, R35, R31, R36 ;  /* 0x0000001f23247223 */ /* 0x000fe40000010024 */
[----:B------:R-:W-:Y:S02]  /*20b0*/  FMUL.FTZ R33, R18, R27 ;  /* 0x0000001b12217220 */ /* 0x000fe40000410000 */
[----:B------:R-:W-:Y:S02]  /*20c0*/  FADD.FTZ R31, R40, R31 ;  /* 0x0000001f281f7221 */ /* 0x000fe40000010000 */
[----:B------:R-:W-:Y:S02]  /*20d0*/  FADD.FTZ R35, RZ, R30 ;  /* 0x0000001eff237221 */ /* 0x000fe40000010000 */
[C---:B------:R-:W-:Y:S01]  /*20e0*/  FADD.FTZ R38, -R24.reuse, R39 ;  /* 0x0000002718267221 */ /* 0x040fe20000010100 */
[----:B------:R-:W-:Y:S01]  /*20f0*/  HADD2.F32 R39, -RZ, R71.H0_H0 ;  /* 0x20000047ff277230 */ /* 0x000fe20000004100 */
[----:B------:R-:W-:-:S02]  /*2100*/  FADD.FTZ R40, -R24, R41 ;  /* 0x0000002918287221 */ /* 0x000fc40000010100 */
[C---:B------:R-:W-:Y:S02]  /*2110*/  FFMA.FTZ R30, R34.reuse, R18, R43 ;  /* 0x00000012221e7223 */ /* 0x040fe4000001002b */
[----:B------:R-:W-:Y:S02]  /*2120*/  FFMA.FTZ R34, R34, R33, R37 ;  /* 0x0000002122227223 */ /* 0x000fe40000010025 */
[----:B------:R-:W-:Y:S01]  /*2130*/  FADD.FTZ R18, R35, R18 ;  /* 0x0000001223127221 */ /* 0x000fe20000010000 */
[----:B------:R-:W-:Y:S01]  /*2140*/  HADD2.F32 R35, -RZ, R71.H1_H1 ;  /* 0x30000047ff237230 */ /* 0x000fe20000004100 */
[-C--:B------:R-:W-:Y:S02]  /*2150*/  FMUL.FTZ R37, R38, R5.reuse ;  /* 0x0000000526257220 */ /* 0x080fe40000410000 */
[----:B------:R-:W-:Y:S02]  /*2160*/  FADD.FTZ R32, R45, R42 ;  /* 0x0000002a2d207221 */ /* 0x000fe40000010000 */
        /* <DEDUP_REMOVED lines=20> */
.L_x_812:
[----:B------:R-:W-:Y:S02]  /*22b0*/  FMUL.FTZ R40, R39, R26 ;  /* 0x0000001a27287220 */ /* 0x000fe40000410000 */
[----:B------:R-:W-:Y:S02]  /*22c0*/  FADD.FTZ R41, R33, R32 ;  /* 0x0000002021297221 */ /* 0x000fe40000010000 */
[C---:B------:R-:W-:Y:S02]  /*22d0*/  FFMA.FTZ R36, R37.reuse, R39, R36 ;  /* 0x0000002725247223 */ /* 0x040fe40000010024 */
[----:B------:R-:W-:Y:S01]  /*22e0*/  FFMA.FTZ R34, R37, R40, R34 ;  /* 0x0000002825227223 */ /* 0x000fe20000010022 */
[--C-:B------:R-:W-:Y:S01]  /*22f0*/  HADD2.F32 R37, -RZ, R9.reuse.H0_H0 ;  /* 0x20000009ff257230 */ /* 0x100fe20000004100 */
[----:B------:R-:W-:Y:S01]  /*2300*/  FADD.FTZ R31, R31, R39 ;  /* 0x000000271f1f7221 */ /* 0x000fe20000010000 */
[----:B------:R-:W-:Y:S01]  /*2310*/  HADD2.F32 R39, -RZ, R9.H1_H1 ;  /* 0x30000009ff277230 */ /* 0x000fe20000004100 */
[----:B------:R-:W-:-:S02]  /*2320*/  FMUL.FTZ R33, R35, R27 ;  /* 0x0000001b23217220 */ /* 0x000fc40000410000 */
[C---:B------:R-:W-:Y:S02]  /*2330*/  FFMA.FTZ R30, R38.reuse, R35, R30 ;  /* 0x00000023261e7223 */ /* 0x040fe4000001001e */
[----:B------:R-:W-:Y:S02]  /*2340*/  FFMA.FTZ R38, R38, R33, R34 ;  /* 0x0000002126267223 */ /* 0x000fe40000010022 */
[----:B------:R-:W-:Y:S02]  /*2350*/  FADD.FTZ R32, R41, R40 ;  /* 0x0000002829207221 */ /* 0x000fe40000010000 */
[C---:B------:R-:W-:Y:S02]  /*2360*/  FADD.FTZ R34, -R24.reuse, R37 ;  /* 0x0000002518227221 */ /* 0x040fe40000010100 */
[----:B------:R-:W-:Y:S01]  /*2370*/  FADD.FTZ R40, -R24, R39 ;  /* 0x0000002718287221 */ /* 0x000fe20000010100 */
[--C-:B------:R-:W-:Y:S01]  /*2380*/  HADD2.F32 R39, -RZ, R70.reuse.H0_H0 ;  /* 0x20000046ff277230 */ /* 0x100fe20000004100 */
[----:B------:R-:W-:Y:S01]  /*2390*/  FADD.FTZ R18, R18, R35 ;  /* 0x0000002312127221 */ /* 0x000fe20000010000 */
[----:B------:R-:W-:Y:S01]  /*23a0*/  HADD2.F32 R35, -RZ, R70.H1_H1 ;  /* 0x30000046ff237230 */ /* 0x000fe20000004100 */
        /* <DEDUP_REMOVED lines=21> */
.L_x_813:
        /* <DEDUP_REMOVED lines=8> */
[----:B------:R-:W-:Y:S02]  /*2580*/  FADD.FTZ R31, R18, R35 ;  /* 0x00000023121f7221 */ /* 0x000fe40000010000 */
[C---:B------:R-:W-:Y:S01]  /*2590*/  FFMA.FTZ R35, R34.reuse, R35, R30 ;  /* 0x0000002322237223 */ /* 0x040fe2000001001e */
[--C-:B------:R-:W-:Y:S01]  /*25a0*/  HADD2.F32 R30, -RZ, R69.reuse.H1_H1 ;  /* 0x30000045ff1e7230 */ /* 0x100fe20000004100 */
[----:B------:R-:W-:Y:S02]  /*25b0*/  FFMA.FTZ R34, R34, R33, R38 ;  /* 0x0000002122227223 */ /* 0x000fe40000010026 */
[----:B------:R-:W-:Y:S02]  /*25c0*/  FADD.FTZ R18, R41, R40 ;  /* 0x0000002829127221 */ /* 0x000fe40000010000 */
[C---:B------:R-:W-:Y:S02]  /*25d0*/  FADD.FTZ R38, -R24.reuse, R37 ;  /* 0x0000002518267221 */ /* 0x040fe40000010100 */
[----:B------:R-:W-:Y:S01]  /*25e0*/  FADD.FTZ R40, -R24, R39 ;  /* 0x0000002718287221 */ /* 0x000fe20000010100 */
[----:B------:R-:W-:Y:S01]  /*25f0*/  HADD2.F32 R39, -RZ, R69.H0_H0 ;  /* 0x20000045ff277230 */ /* 0x000fe20000004100 */
        /* <DEDUP_REMOVED lines=21> */
.L_x_814:
[----:B------:R-:W-:Y:S02]  /*2750*/  FMUL.FTZ R40, R39, R26 ;  /* 0x0000001a27287220 */ /* 0x000fe40000410000 */
[----:B------:R-:W-:Y:S01]  /*2760*/  FADD.FTZ R41, R33, R18 ;  /* 0x0000001221297221 */ /* 0x000fe20000010000 */
[----:B------:R-:W-:Y:S01]  /*2770*/  HADD2.F32 R18, -RZ, R68.H1_H1 ;  /* 0x30000044ff127230 */ /* 0x000fe20000004100 */
        /* <DEDUP_REMOVED lines=8> */
[C---:B------:R-:W-:Y:S02]  /*2800*/  FADD.FTZ R34, -R24.reuse, R37 ;  /* 0x0000002518227221 */ /* 0x040fe40000010100 */
[----:B------:R-:W-:Y:S01]  /*2810*/  FADD.FTZ R42, -R24, R39 ;  /* 0x00000027182a7221 */ /* 0x000fe20000010100 */
[----:B------:R-:W-:Y:S01]  /*2820*/  HADD2.F32 R39, -RZ, R68.H0_H0 ;  /* 0x20000044ff277230 */ /* 0x000fe20000004100 */
[----:B------:R-:W-:Y:S02]  /*2830*/  FMUL.FTZ R37, R34, R5 ;  /* 0x0000000522257220 */ /* 0x000fe40000410000 */
[----:B------:R-:W-:-:S02]  /*2840*/  FADD.FTZ R40, R41, R40 ;  /* 0x0000002829287221 */ /* 0x000fc40000010000 */
        /* <DEDUP_REMOVED lines=20> */
.L_x_815:
[----:B------:R-:W-:Y:S02]  /*2990*/  FMUL.FTZ R41, R39, R26 ;  /* 0x0000001a27297220 */ /* 0x000fe40000410000 */
[----:B------:R-:W-:Y:S02]  /*29a0*/  FADD.FTZ R40, R33, R40 ;  /* 0x0000002821287221 */ /* 0x000fe40000010000 */
[----:B------:R-:W-:Y:S02]  /*29b0*/  FFMA.FTZ R46, R37, R39, R36 ;  /* 0x00000027252e7223 */ /* 0x000fe40000010024 */
[----:B------:R-:W-:Y:S01]  /*29c0*/  FADD.FTZ R45, R31, R30 ;  /* 0x0000001e1f2d7221 */ /* 0x000fe20000010000 */
[----:B------:R-:W-:Y:S01]  /*29d0*/  HADD2.F32 R31, -RZ, R12.H0_H0 ;  /* 0x2000000cff1f7230 */ /* 0x000fe20000004100 */
[----:B------:R-:W-:-:S02]  /*29e0*/  FFMA.FTZ R37, R37, R41, R38 ;  /* 0x0000002925257223 */ /* 0x000fc40000010026 */
[----:B------:R-:W-:Y:S02]  /*29f0*/  FMUL.FTZ R33, R18, R27 ;  /* 0x0000001b12217220 */ /* 0x000fe40000410000 */
[----:B------:R-:W-:Y:S01]  /*2a00*/  FADD.FTZ R36, R40, R41 ;  /* 0x0000002928247221 */ /* 0x000fe20000010000 */
[----:B------:R-:W-:Y:S01]  /*2a10*/  HADD2.F32 R41, -RZ, R12.H1_H1 ;  /* 0x3000000cff297230 */ /* 0x000fe20000004100 */
[----:B------:R-:W-:Y:S02]  /*2a20*/  FFMA.FTZ R30, R34, R33, R37 ;  /* 0x00000021221e7223 */ /* 0x000fe40000010025 */
[----:B------:R-:W-:Y:S02]  /*2a30*/  FADD.FTZ R33, R33, R36 ;  /* 0x0000002421217221 */ /* 0x000fe40000010000 */
[C---:B------:R-:W-:Y:S02]  /*2a40*/  FADD.FTZ R36, -R24.reuse, R31 ;  /* 0x0000001f18247221 */ /* 0x040fe40000010100 */
[----:B------:R-:W-:-:S02]  /*2a50*/  FADD.FTZ R38, -R24, R41 ;  /* 0x0000002918267221 */ /* 0x000fc40000010100 */
[----:B------:R-:W-:Y:S01]  /*2a60*/  FADD.FTZ R48, R32, R39 ;  /* 0x0000002720307221 */ /* 0x000fe20000010000 */
[--C-:B------:R-:W-:Y:S01]  /*2a70*/  HADD2.F32 R39, -RZ, R67.reuse.H0_H0 ;  /* 0x20000043ff277230 */ /* 0x100fe20000004100 */
[-C--:B------:R-:W-:Y:S01]  /*2a80*/  FMUL.FTZ R41, R36, R5.reuse ;  /* 0x0000000524297220 */ /* 0x080fe20000410000 */
[----:B------:R-:W-:Y:S01]  /*2a90*/  HADD2.F32 R32, -RZ, R67.H1_H1 ;  /* 0x30000043ff207230 */ /* 0x000fe20000004100 */
        /* <DEDUP_REMOVED lines=20> */
.L_x_816:
[--C-:B------:R-:W-:Y:S01]  /*2be0*/  HADD2.F32 R37, -RZ, R13.reuse.H0_H0 ;  /* 0x2000000dff257230 */ /* 0x100fe20000004100 */
[----:B------:R-:W-:Y:S01]  /*2bf0*/  FMUL.FTZ R38, R39, R26 ;  /* 0x0000001a27267220 */ /* 0x000fe20000410000 */
[----:B------:R-:W-:Y:S01]  /*2c00*/  HADD2.F32 R43, -RZ, R13.H1_H1 ;  /* 0x3000000dff2b7230 */ /* 0x000fe20000004100 */
[----:B------:R-:W-:Y:S01]  /*2c10*/  FFMA.FTZ R31, R34, R18, R35 ;  /* 0x00000012221f7223 */ /* 0x000fe20000010023 */
[----:B------:R-:W-:Y:S01]  /*2c20*/  HADD2.F32 R44, -RZ, R66.H1_H1 ;  /* 0x30000042ff2c7230 */ /* 0x000fe20000004100 */
[C---:B------:R-:W-:Y:S02]  /*2c30*/  FADD.FTZ R34, -R24.reuse, R37 ;  /* 0x0000002518227221 */ /* 0x040fe40000010100 */
[----:B------:R-:W-:Y:S02]  /*2c40*/  FADD.FTZ R40, -R24, R43 ;  /* 0x0000002b18287221 */ /* 0x000fe40000010100 */
[----:B------:R-:W-:-:S02]  /*2c50*/  FFMA.FTZ R35, R41, R38, R30 ;  /* 0x0000002629237223 */ /* 0x000fc4000001001e */
[----:B------:R-:W-:Y:S01]  /*2c60*/  FADD.FTZ R30, R33, R38 ;  /* 0x00000026211e7221 */ /* 0x000fe20000010000 */
[----:B------:R-:W-:Y:S01]  /*2c70*/  HADD2.F32 R33, -RZ, R66.H0_H0 ;  /* 0x20000042ff217230 */ /* 0x000fe20000004100 */
        /* <DEDUP_REMOVED lines=22> */
.L_x_817:
[----:B------:R-:W-:Y:S01]  /*2de0*/  FFMA.FTZ R35, R36, R43, R35 ;  /* 0x0000002b24237223 */ /* 0x000fe20000010023 */
[--C-:B------:R-:W-:Y:S01]  /*2df0*/  HADD2.F32 R47, -RZ, R14.reuse.H1_H1 ;  /* 0x3000000eff2f7230 */ /* 0x100fe20000004100 */
[----:B------:R-:W-:Y:S02]  /*2e00*/  FMUL.FTZ R34, R33, R26 ;  /* 0x0000001a21227220 */ /* 0x000fe40000410000 */
[----:B------:R-:W-:Y:S01]  /*2e10*/  FADD.FTZ R43, R43, R30 ;  /* 0x0000001e2b2b7221 */ /* 0x000fe20000010000 */
[----:B------:R-:W-:Y:S01]  /*2e20*/  HADD2.F32 R30, -RZ, R65.H1_H1 ;  /* 0x30000041ff1e7230 */ /* 0x000fe20000004100 */
[----:B------:R-:W-:Y:S02]  /*2e30*/  FFMA.FTZ R46, R41, R39, R46 ;  /* 0x00000027292e7223 */ /* 0x000fe4000001002e */
[----:B------:R-:W-:Y:S01]  /*2e40*/  FADD.FTZ R41, R43, R34 ;  /* 0x000000222b297221 */ /* 0x000fe20000010000 */
[----:B------:R-:W-:Y:S01]  /*2e50*/  HADD2.F32 R43, -RZ, R14.H0_H0 ;  /* 0x2000000eff2b7230 */ /* 0x000fe20000004100 */
[----:B------:R-:W-:-:S02]  /*2e60*/  FFMA.FTZ R35, R37, R34, R35 ;  /* 0x0000002225237223 */ /* 0x000fc40000010023 */
[----:B------:R-:W-:Y:S02]  /*2e70*/  FMUL.FTZ R38, R44, R27 ;  /* 0x0000001b2c267220 */ /* 0x000fe40000410000 */
[C---:B------:R-:W-:Y:S02]  /*2e80*/  FADD.FTZ R34, -R24.reuse, R43 ;  /* 0x0000002b18227221 */ /* 0x040fe40000010100 */
[----:B------:R-:W-:Y:S02]  /*2e90*/  FADD.FTZ R42, -R24, R47 ;  /* 0x0000002f182a7221 */ /* 0x000fe40000010100 */
[----:B------:R-:W-:Y:S02]  /*2ea0*/  FADD.FTZ R45, R45, R18 ;  /* 0x000000122d2d7221 */ /* 0x000fe40000010000 */
[----:B------:R-:W-:Y:S01]  /*2eb0*/  FFMA.FTZ R18, R40, R38, R35 ;  /* 0x0000002628127223 */ /* 0x000fe20000010023 */
[----:B------:R-:W-:Y:S01]  /*2ec0*/  HADD2.F32 R35, -RZ, R65.H0_H0 ;  /* 0x20000041ff237230 */ /* 0x000fe20000004100 */
[----:B------:R-:W-:-:S02]  /*2ed0*/  FMUL.FTZ R43, R34, R5 ;  /* 0x00000005222b7220 */ /* 0x000fc40000410000 */
[----:B------:R-:W-:Y:S02]  /*2ee0*/  FADD.FTZ R48, R48, R39 ;  /* 0x0000002730307221 */ /* 0x000fe40000010000 */
        /* <DEDUP_REMOVED lines=21> */
.L_x_818:
[----:B------:R-:W-:Y:S01]  /*3040*/  FFMA.FTZ R39, R36, R32, R31 ;  /* 0x0000002024277223 */ /* 0x000fe2000001001f */
[--C-:B------:R-:W-:Y:S01]  /*3050*/  HADD2.F32 R49, -RZ, R15.reuse.H0_H0 ;  /* 0x2000000fff317230 */ /* 0x100fe20000004100 */
[----:B------:R-:W-:Y:S01]  /*3060*/  FMUL.FTZ R47, R35, R26 ;  /* 0x0000001a232f7220 */ /* 0x000fe20000410000 */
[----:B------:R-:W-:Y:S02]  /*3070*/  HADD2.F32 R31, -RZ, R15.H1_H1 ;  /* 0x3000000fff1f7230 */ /* 0x000fe40000004100 */
[----:B------:R-:W-:Y:S01]  /*3080*/  HADD2.F32 R53, -RZ, R64.H0_H0 ;  /* 0x20000040ff357230 */ /* 0x000fe20000004100 */
[C---:B------:R-:W-:Y:S02]  /*3090*/  FADD.FTZ R36, -R24.reuse, R49 ;  /* 0x0000003118247221 */ /* 0x040fe40000010100 */
[----:B------:R-:W-:-:S02]  /*30a0*/  FADD.FTZ R54, -R24, R31 ;  /* 0x0000001f18367221 */ /* 0x000fc40000010100 */
[----:B------:R-:W-:Y:S01]  /*30b0*/  FFMA.FTZ R41, R43, R47, R18 ;  /* 0x0000002f2b297223 */ /* 0x000fe20000010012 */
[----:B------:R-:W-:Y:S01]  /*30c0*/  HADD2.F32 R18, -RZ, R64.H1_H1 ;  /* 0x30000040ff127230 */ /* 0x000fe20000004100 */
[----:B------:R-:W-:Y:S02]  /*30d0*/  FADD.FTZ R38, R38, R47 ;  /* 0x0000002f26267221 */ /* 0x000fe40000010000 */
        /* <DEDUP_REMOVED lines=22> */
.L_x_819:
[----:B------:R-:W-:Y:S02]  /*3240*/  FFMA.FTZ R41, R34, R47, R41 ;  /* 0x0000002f22297223 */ /* 0x000fe40000010029 */
[----:B------:R-:W-:Y:S02]  /*3250*/  FMUL.FTZ R36, R53, R26 ;  /* 0x0000001a35247220 */ /* 0x000fe40000410000 */
[----:B------:R-:W-:Y:S02]  /*3260*/  FADD.FTZ R47, R47, R38 ;  /* 0x000000262f2f7221 */ /* 0x000fe40000010000 */
[----:B------:R-:W-:Y:S02]  /*3270*/  FFMA.FTZ R46, R37, R33, R46 ;  /* 0x00000021252e7223 */ /* 0x000fe4000001002e */
[----:B------:R-:W-:Y:S01]  /*3280*/  FFMA.FTZ R37, R31, R36, R41 ;  /* 0x000000241f257223 */ /* 0x000fe20000010029 */
[--C-:B------:R-:W-:Y:S01]  /*3290*/  HADD2.F32 R41, -RZ, R16.reuse.H0_H0 ;  /* 0x20000010ff297230 */ /* 0x100fe20000004100 */
[----:B------:R-:W-:Y:S01]  /*32a0*/  FADD.FTZ R36, R47, R36 ;  /* 0x000000242f247221 */ /* 0x000fe20000010000 */
[----:B------:R-:W-:Y:S01]  /*32b0*/  HADD2.F32 R47, -RZ, R16.H1_H1 ;  /* 0x30000010ff2f7230 */ /* 0x000fe20000004100 */
[----:B------:R-:W-:-:S02]  /*32c0*/  FMUL.FTZ R49, R18, R27 ;  /* 0x0000001b12317220 */ /* 0x000fc40000410000 */
[C---:B------:R-:W-:Y:S02]  /*32d0*/  FADD.FTZ R38, -R24.reuse, R41 ;  /* 0x0000002918267221 */ /* 0x040fe40000010100 */
[----:B------:R-:W-:Y:S02]  /*32e0*/  FADD.FTZ R50, -R24, R47 ;  /* 0x0000002f18327221 */ /* 0x000fe40000010100 */
[----:B------:R-:W-:Y:S02]  /*32f0*/  FFMA.FTZ R42, R54, R49, R37 ;  /* 0x00000031362a7223 */ /* 0x000fe40000010025 */
[----:B------:R-:W-:Y:S01]  /*3300*/  FADD.FTZ R45, R45, R32 ;  /* 0x000000202d2d7221 */ /* 0x000fe20000010000 */
[--C-:B------:R-:W-:Y:S01]  /*3310*/  HADD2.F32 R32, -RZ, R63.reuse.H0_H0 ;  /* 0x2000003fff207230 */ /* 0x100fe20000004100 */
[----:B------:R-:W-:Y:S01]  /*3320*/  FADD.FTZ R49, R49, R36 ;  /* 0x0000002431317221 */ /* 0x000fe20000010000 */
[----:B------:R-:W-:Y:S01]  /*3330*/  HADD2.F32 R36, -RZ, R63.H1_H1 ;  /* 0x3000003fff247230 */ /* 0x000fe20000004100 */
[----:B------:R-:W-:-:S02]  /*3340*/  FMUL.FTZ R37, R38, R5 ;  /* 0x0000000526257220 */ /* 0x000fc40000410000 */
        /* <DEDUP_REMOVED lines=21> */
.L_x_820:
[----:B------:R-:W-:Y:S01]  /*34a0*/  FMUL.FTZ R50, R32, R26 ;  /* 0x0000001a20327220 */ /* 0x000fe20000410000 */
[--C-:B------:R-:W-:Y:S01]  /*34b0*/  HADD2.F32 R41, -RZ, R17.reuse.H0_H0 ;  /* 0x20000011ff297230 */ /* 0x100fe20000004100 */
[----:B------:R-:W-:Y:S01]  /*34c0*/  FFMA.FTZ R33, R40, R44, R39 ;  /* 0x0000002c28217223 */ /* 0x000fe20000010027 */
[----:B------:R-:W-:Y:S01]  /*34d0*/  HADD2.F32 R51, -RZ, R17.H1_H1 ;  /* 0x30000011ff337230 */ /* 0x000fe20000004100 */
[----:B------:R-:W-:Y:S01]  /*34e0*/  FFMA.FTZ R47, R37, R50, R42 ;  /* 0x00000032252f7223 */ /* 0x000fe2000001002a */
[--C-:B------:R-:W-:Y:S01]  /*34f0*/  HADD2.F32 R39, -RZ, R25.reuse.H0_H0 ;  /* 0x20000019ff277230 */ /* 0x100fe20000004100 */
[C---:B------:R-:W-:Y:S01]  /*3500*/  FADD.FTZ R42, -R24.reuse, R41 ;  /* 0x00000029182a7221 */ /* 0x040fe20000010100 */
[----:B------:R-:W-:Y:S01]  /*3510*/  HADD2.F32 R40, -RZ, R25.H1_H1 ;  /* 0x30000019ff287230 */ /* 0x000fe20000004100 */
        /* <DEDUP_REMOVED lines=24> */
.L_x_821:
[----:B------:R-:W-:Y:S02]  /*36a0*/  FFMA.FTZ R51, R38, R50, R47 ;  /* 0x0000003226337223 */ /* 0x000fe4000001002f */
[----:B------:R-:W-:Y:S02]  /*36b0*/  FMUL.FTZ R52, R39, R26 ;  /* 0x0000001a27347220 */ /* 0x000fe40000410000 */
[----:B------:R-:W-:Y:S02]  /*36c0*/  FADD.FTZ R49, R50, R49 ;  /* 0x0000003132317221 */ /* 0x000fe40000010000 */
[----:B------:R-:W-:Y:S02]  /*36d0*/  FFMA.FTZ R50, R43, R35, R46 ;  /* 0x000000232b327223 */ /* 0x000fe4000001002e */
[----:B------:R-:W-:Y:S01]  /*36e0*/  FFMA.FTZ R43, R41, R52, R51 ;  /* 0x00000034292b7223 */ /* 0x000fe20000010033 */
[--C-:B------:R-:W-:Y:S01]  /*36f0*/  HADD2.F32 R51, -RZ, R61.reuse.H1_H1 ;  /* 0x3000003dff337230 */ /* 0x100fe20000004100 */
[----:B------:R-:W-:Y:S01]  /*3700*/  FADD.FTZ R47, R45, R44 ;  /* 0x0000002c2d2f7221 */ /* 0x000fe20000010000 */
[----:B------:R-:W-:Y:S01]  /*3710*/  HADD2.F32 R45, -RZ, R61.H0_H0 ;  /* 0x2000003dff2d7230 */ /* 0x000fe20000004100 */
[----:B------:R-:W-:Y:S01]  /*3720*/  FADD.FTZ R52, R49, R52 ;  /* 0x0000003431347221 */ /* 0x000fe20000010000 */
[----:B------:R-:W-:Y:S01]  /*3730*/  HADD2.F32 R44, -RZ, R77.H1_H1 ;  /* 0x3000004dff2c7230 */ /* 0x000fe20000004100 */
[----:B------:R-:W-:-:S02]  /*3740*/  FMUL.FTZ R49, R40, R27 ;  /* 0x0000001b28317220 */ /* 0x000fc40000410000 */
[----:B------:R-:W-:Y:S02]  /*3750*/  FADD.FTZ R35, R48, R35 ;  /* 0x0000002330237221 */ /* 0x000fe40000010000 */
[----:B------:R-:W-:Y:S01]  /*3760*/  FFMA.FTZ R48, R42, R49, R43 ;  /* 0x000000312a307223 */ /* 0x000fe2000001002b */
[----:B------:R-:W-:Y:S01]  /*3770*/  HADD2.F32 R43, -RZ, R77.H0_H0 ;  /* 0x2000004dff2b7230 */ /* 0x000fe20000004100 */
[----:B------:R-:W-:Y:S02]  /*3780*/  FADD.FTZ R49, R49, R52 ;  /* 0x0000003431317221 */ /* 0x000fe40000010000 */
[C---:B------:R-:W-:Y:S02]  /*3790*/  FADD.FTZ R46, -R24.reuse, R45 ;  /* 0x0000002d182e7221 */ /* 0x040fe40000010100 */
        /* <DEDUP_REMOVED lines=22> */
.L_x_822:
[----:B------:R-:W-:Y:S01]  /*3900*/  FMUL.FTZ R52, R43, R26 ;  /* 0x0000001a2b347220 */ /* 0x000fe20000410000 */
[--C-:B------:R-:W-:Y:S01]  /*3910*/  HADD2.F32 R51, -RZ, R62.reuse.H0_H0 ;  /* 0x2000003eff337230 */ /* 0x100fe20000004100 */
[----:B------:R-:W-:Y:S01]  /*3920*/  FFMA.FTZ R34, R34, R30, R33 ;  /* 0x0000001e22227223 */ /* 0x000fe20000010021 */
[----:B------:R-:W-:Y:S01]  /*3930*/  HADD2.F32 R55, -RZ, R62.H1_H1 ;  /* 0x3000003eff377230 */ /* 0x000fe20000004100 */
[----:B------:R-:W-:Y:S02]  /*3940*/  FADD.FTZ R47, R47, R30 ;  /* 0x0000001e2f2f7221 */ /* 0x000fe40000010000 */
[----:B------:R-:W-:Y:S02]  /*3950*/  FFMA.FTZ R33, R45, R52, R48 ;  /* 0x000000342d217223 */ /* 0x000fe40000010030 */
[----:B------:R-:W-:-:S02]  /*3960*/  FMUL.FTZ R30, R44, R27 ;  /* 0x0000001b2c1e7220 */ /* 0x000fc40000410000 */
[----:B------:R-:W-:Y:S02]  /*3970*/  FADD.FTZ R49, R49, R52 ;  /* 0x0000003431317221 */ /* 0x000fe40000010000 */
[----:B------:R-:W-:Y:S01]  /*3980*/  FFMA.FTZ R48, R31, R53, R50 ;  /* 0x000000351f307223 */ /* 0x000fe20000010032 */
[--C-:B------:R-:W-:Y:S01]  /*3990*/  HADD2.F32 R50, -RZ, R76.reuse.H1_H1 ;  /* 0x3000004cff327230 */ /* 0x100fe20000004100 */
[----:B------:R-:W-:Y:S02]  /*39a0*/  FFMA.FTZ R31, R46, R30, R33 ;  /* 0x0000001e2e1f7223 */ /* 0x000fe40000010021 */
[----:B------:R-:W-:Y:S01]  /*39b0*/  FADD.FTZ R33, R30, R49 ;  /* 0x000000311e217221 */ /* 0x000fe20000010000 */
[----:B------:R-:W-:Y:S01]  /*39c0*/  HADD2.F32 R49, -RZ, R76.H0_H0 ;  /* 0x2000004cff317230 */ /* 0x000fe20000004100 */
[C---:B------:R-:W-:Y:S02]  /*39d0*/  FADD.FTZ R30, -R24.reuse, R51 ;  /* 0x00000033181e7221 */ /* 0x040fe40000010100 */
[----:B------:R-:W-:-:S02]  /*39e0*/  FADD.FTZ R52, -R24, R55 ;  /* 0x0000003718347221 */ /* 0x000fc40000010100 */
[-C--:B------:R-:W-:Y:S02]  /*39f0*/  FMUL.FTZ R51, R30, R5.reuse ;  /* 0x000000051e337220 */ /* 0x080fe40000410000 */
[----:B------:R-:W-:Y:S01]  /*3a00*/  FMUL.FTZ R52, R52, R5 ;  /* 0x0000000534347220 */ /* 0x000fe20000410000 */
[----:B------:R-:W-:Y:S05]  /*3a10*/  @!P0 BRA `(.L_x_823) ;  /* 0x0000012000008947 */ /* 0x000fea0003800000 */
[----:B------:R-:W-:Y:S02]  /*3a20*/  FFMA.FTZ R57, R51, R26, R28 ;  /* 0x0000001a33397223 */ /* 0x000fe4000001001c */
[----:B------:R-:W-:Y:S02]  /*3a30*/  FFMA.FTZ R56, R52, R27, R29 ;  /* 0x0000001b34387223 */ /* 0x000fe4000001001d */
        /* <DEDUP_REMOVED lines=16> */
.L_x_823:
[----:B------:R-:W-:Y:S01]  /*3b40*/  FADD.FTZ R53, R35, R53 ;  /* 0x0000003523357221 */ /* 0x000fe20000010000 */
[--C-:B------:R-:W-:Y:S01]  /*3b50*/  HADD2.F32 R35, -RZ, R19.reuse.H0_H0 ;  /* 0x20000013ff237230 */ /* 0x100fe20000004100 */
[----:B------:R-:W-:Y:S01]  /*3b60*/  FMUL.FTZ R30, R49, R26 ;  /* 0x0000001a311e7220 */ /* 0x000fe20000410000 */
[----:B------:R-:W-:Y:S01]  /*3b70*/  HADD2.F32 R55, -RZ, R19.H1_H1 ;  /* 0x30000013ff377230 */ /* 0x000fe20000004100 */
[----:B------:R-:W-:Y:S01]  /*3b80*/  FFMA.FTZ R54, R54, R18, R34 ;  /* 0x0000001236367223 */ /* 0x000fe20000010022 */
[----:B------:R-:W-:Y:S01]  /*3b90*/  HADD2.F32 R57, -RZ, R75.H0_H0 ;  /* 0x2000004bff397230 */ /* 0x000fe20000004100 */
[----:B------:R-:W-:Y:S02]  /*3ba0*/  FADD.FTZ R34, R33, R30 ;  /* 0x0000001e21227221 */ /* 0x000fe40000010000 */
[----:B------:R-:W-:Y:S02]  /*3bb0*/  FADD.FTZ R56, -R24, R35 ;  /* 0x0000002318387221 */ /* 0x000fe40000010100 */
[----:B------:R-:W-:-:S02]  /*3bc0*/  FFMA.FTZ R31, R51, R30, R31 ;  /* 0x0000001e331f7223 */ /* 0x000fc4000001001f */
[----:B------:R-:W-:Y:S02]  /*3bd0*/  FMUL.FTZ R33, R50, R27 ;  /* 0x0000001b32217220 */ /* 0x000fe40000410000 */
[----:B------:R-:W-:Y:S02]  /*3be0*/  FADD.FTZ R58, -R24, R55 ;  /* 0x00000037183a7221 */ /* 0x000fe40000010100 */
[----:B------:R-:W-:Y:S02]  /*3bf0*/  FMUL.FTZ R55, R56, R5 ;  /* 0x0000000538377220 */ /* 0x000fe40000410000 */
[----:B------:R-:W-:Y:S02]  /*3c00*/  FFMA.FTZ R30, R52, R33, R31 ;  /* 0x00000021341e7223 */ /* 0x000fe4000001001f */
[----:B------:R-:W-:Y:S01]  /*3c10*/  FMUL.FTZ R56, R58, R5 ;  /* 0x000000053a387220 */ /* 0x000fe20000410000 */
[----:B------:R-:W-:Y:S01]  /*3c20*/  HADD2.F32 R58, -RZ, R75.H1_H1 ;  /* 0x3000004bff3a7230 */ /* 0x000fe20000004100 */
        /* <DEDUP_REMOVED lines=20> */
.L_x_824:
[----:B------:R-:W-:Y:S01]  /*3d70*/  FMUL.FTZ R34, R57, R26 ;  /* 0x0000001a39227220 */ /* 0x000fe20000410000 */
[----:B------:R-:W-:-:S03]  /*3d80*/  HADD2.F32 R35, -RZ, R60.H0_H0 ;  /* 0x2000003cff237230 */ /* 0x000fc60000004100 */
[----:B------:R-:W-:Y:S02]  /*3d90*/  FFMA.FTZ R33, R55, R34, R30 ;  /* 0x0000002237217223 */ /* 0x000fe4000001001e */
[----:B------:R-:W-:Y:S02]  /*3da0*/  FADD.FTZ R34, R31, R34 ;  /* 0x000000221f227221 */ /* 0x000fe40000010000 */
[----:B------:R-:W-:Y:S02]  /*3db0*/  FMUL.FTZ R31, R58, R27 ;  /* 0x0000001b3a1f7220 */ /* 0x000fe40000410000 */
[----:B------:R-:W-:Y:S01]  /*3dc0*/  FADD.FTZ R124, -R24, R35 ;  /* 0x00000023187c7221 */ /* 0x000fe20000010100 */
[----:B------:R-:W-:Y:S01]  /*3dd0*/  HADD2.F32 R35, -RZ, R74.H1_H1 ;  /* 0x3000004aff237230 */ /* 0x000fe20000004100 */
[----:B------:R-:W-:Y:S01]  /*3de0*/  FFMA.FTZ R30, R56, R31, R33 ;  /* 0x0000001f381e7223 */ /* 0x000fe20000010021 */
[----:B------:R-:W-:Y:S01]  /*3df0*/  HADD2.F32 R33, -RZ, R60.H1_H1 ;  /* 0x3000003cff217230 */ /* 0x000fe20000004100 */
[----:B------:R-:W-:-:S02]  /*3e00*/  FADD.FTZ R31, R31, R34 ;  /* 0x000000221f1f7221 */ /* 0x000fc40000010000 */
[----:B------:R-:W-:Y:S02]  /*3e10*/  FMUL.FTZ R59, R124, R5 ;  /* 0x000000057c3b7220 */ /* 0x000fe40000410000 */
[----:B------:R-:W-:-:S04]  /*3e20*/  FADD.FTZ R34, -R24, R33 ;  /* 0x0000002118227221 */ /* 0x000fc80000010100 */
[----:B------:R-:W-:Y:S01]  /*3e30*/  FMUL.FTZ R33, R34, R5 ;  /* 0x0000000522217220 */ /* 0x000fe20000410000 */
[----:B------:R-:W-:Y:S01]  /*3e40*/  HADD2.F32 R34, -RZ, R74.H0_H0 ;  /* 0x2000004aff227230 */ /* 0x000fe20000004100 */
        /* <DEDUP_REMOVED lines=19> */
.L_x_825:
        /* <DEDUP_REMOVED lines=86> */
.L_x_827:
[----:B0-2---:R-:W-:Y:S05]  /*44e0*/  BSYNC B0 ;  /* 0x0000000000007941 */ /* 0x005fea0003800000 */
.L_x_826:
        /* <DEDUP_REMOVED lines=159> */
.L_x_829:
[----:B------:R-:W-:Y:S05]  /*4ee0*/  BSYNC B0 ;  /* 0x0000000000007941 */ /* 0x000fea0003800000 */
.L_x_828:
        /* <DEDUP_REMOVED lines=17> */
.L_x_831:
[----:B------:R-:W-:Y:S05]  /*5000*/  BSYNC B0 ;  /* 0x0000000000007941 */ /* 0x000fea0003800000 */
.L_x_830:
        /* <DEDUP_REMOVED lines=32> */
.L_x_834:
[----:B------:R-:W2:Y:S01]  /*5210*/  LDG.E.STRONG.GPU R18, [R32.64] ;  /* 0x0000000620127981 */ /* 0x000ea2000c1ef900 */
[----:B------:R-:W-:Y:S01]  /*5220*/  YIELD ;  /* 0x0000000000007946 */ /* 0x000fe20003800000 */
[----:B--2---:R-:W-:Y:S01]  /*5230*/  ISETP.NE.AND P6, PT, R18, R39, PT ;  /* 0x000000271200720c */ /* 0x004fe20003fc5270 */
[----:B------:R-:W-:-:S12]  /*5240*/  CCTL.IVALL ;  /* 0x00000000ff00798f */ /* 0x000fd80002000000 */
[----:B------:R-:W-:Y:S05]  /*5250*/  @P6 BRA `(.L_x_834) ;  /* 0xffffffb000006947 */ /* 0x000fea000383ffff */
.L_x_833:
        /* <DEDUP_REMOVED lines=23> */
.L_x_838:
        /* <DEDUP_REMOVED lines=115> */
.L_x_837:
        /* <DEDUP_REMOVED lines=62> */
.L_x_839:
[----:B------:R-:W-:-:S04]  /*5ee0*/  ISETP.NE.AND P6, PT, R18, RZ, PT ;  /* 0x000000ff1200720c */ /* 0x000fc80003fc5270 */
[----:B------:R-:W-:-:S13]  /*5ef0*/  ISETP.NE.OR P6, PT, R33, RZ, P6 ;  /* 0x000000ff2100720c */ /* 0x000fda00037c5670 */
[----:B------:R-:W-:Y:S05]  /*5f00*/  @!P6 BRA `(.L_x_835) ;  /* 0x000001f00000e947 */ /* 0x000fea0003800000 */
.L_x_836:
        /* <DEDUP_REMOVED lines=31> */
.L_x_835:
        /* <DEDUP_REMOVED lines=12> */
.L_x_841:
[----:B------:R-:W-:Y:S05]  /*61c0*/  BSYNC B0 ;  /* 0x0000000000007941 */ /* 0x000fea0003800000 */
.L_x_840:
        /* <DEDUP_REMOVED lines=17> */
.L_x_832:
[----:B------:R-:W-:Y:S04]  /*62e0*/  @!P0 STS.64 [0x50], R30 ;  /* 0x0000501eff008388 */ /* 0x000fe80000000a00 */
[----:B------:R-:W-:Y:S01]  /*62f0*/  BAR.SYNC.DEFER_BLOCKING 0x0 ;  /* 0x0000000000007b1d */ /* 0x000fe20000010000 */
[----:B------:R-:W-:Y:S01]  /*6300*/  ISETP.NE.AND P6, PT, RZ, UR9, PT ;  /* 0x00000009ff007c0c */ /* 0x000fe2000bfc5270 */
[----:B0-----:R-:W-:-:S02]  /*6310*/  HADD2.F32 R33, -RZ, R6.H0_H0 ;  /* 0x20000006ff217230 */ /* 0x001fc40000004100 */
[----:B------:R-:W-:Y:S02]  /*6320*/  HADD2.F32 R35, -RZ, R6.H1_H1 ;  /* 0x30000006ff237230 */ /* 0x000fe40000004100 */
[--C-:B------:R-:W-:Y:S01]  /*6330*/  HADD2.F32 R37, -RZ, R73.reuse.H0_H0 ;  /* 0x20000049ff257230 */ /* 0x100fe20000004100 */
[C---:B------:R-:W-:Y:S01]  /*6340*/  FADD.FTZ R6, -R24.reuse, R33 ;  /* 0x0000002118067221 */ /* 0x040fe20000010100 */
[----:B------:R-:W-:Y:S01]  /*6350*/  HADD2.F32 R34, -RZ, R73.H1_H1 ;  /* 0x30000049ff227230 */ /* 0x000fe20000004100 */
[----:B------:R-:W-:Y:S01]  /*6360*/  FADD.FTZ R36, -R24, R35 ;  /* 0x0000002318247221 */ /* 0x000fe20000010100 */
[--C-:B------:R-:W-:Y:S01]  /*6370*/  HADD2.F32 R33, -RZ, R7.reuse.H0_H0 ;  /* 0x20000007ff217230 */ /* 0x100fe20000004100 */
[-C--:B------:R-:W-:Y:S01]  /*6380*/  FMUL.FTZ R39, R6, R5.reuse ;  /* 0x0000000506277220 */ /* 0x080fe20000410000 */
[----:B------:R-:W-:Y:S01]  /*6390*/  HADD2.F32 R35, -RZ, R7.H1_H1 ;  /* 0x30000007ff237230 */ /* 0x000fe20000004100 */
        /* <DEDUP_REMOVED lines=23> */
.L_x_842:
        /* <DEDUP_REMOVED lines=17> */
[----:B------:R-:W-:-:S05]  /*6620*/  F2FP.PACK_AB R7, R6, R7 ;  /* 0x000000070607723e */ /* 0x000fca00000000ff */
[----:B------:R0:W-:Y:S02]  /*6630*/  STG.E [R30.64], R7 ;  /* 0x000000071e007986 */ /* 0x0001e4000c101906 */
.L_x_844:
[----:B------:R-:W-:Y:S05]  /*6640*/  BSYNC B0 ;  /* 0x0000000000007941 */ /* 0x000fea0003800000 */
.L_x_843:
[----:B------:R-:W-:Y:S01]  /*6650*/  ISETP.NE.AND P0, PT, RZ, UR9, PT ;  /* 0x00000009ff007c0c */ /* 0x000fe2000bf05270 */
[C---:B------:R-:W-:Y:S01]  /*6660*/  FADD.FTZ R6, -R24.reuse, R33 ;  /* 0x0000002118067221 */ /* 0x040fe20000010100 */
[--C-:B------:R-:W-:Y:S01]  /*6670*/  HADD2.F32 R37, -RZ, R72.reuse.H0_H0 ;  /* 0x20000048ff257230 */ /* 0x100fe20000004100 */
[----:B0-----:R-:W-:Y:S01]  /*6680*/  FADD.FTZ R30, -R24, R35 ;  /* 0x00000023181e7221 */ /* 0x001fe20000010100 */
[----:B------:R-:W-:Y:S01]  /*6690*/  HADD2.F32 R72, -RZ, R72.H1_H1 ;  /* 0x30000048ff487230 */ /* 0x000fe20000004100 */
[-C--:B------:R-:W-:Y:S01]  /*66a0*/  FMUL.FTZ R43, R6, R5.reuse ;  /* 0x00000005062b7220 */ /* 0x080fe20000410000 */
[--C-:B------:R-:W-:Y:S01]  /*66b0*/  HADD2.F32 R33, -RZ, R8.reuse.H0_H0 ;  /* 0x20000008ff217230 */ /* 0x100fe20000004100 */
[----:B------:R-:W-:Y:S01]  /*66c0*/  FMUL.FTZ R38, R30, R5 ;  /* 0x000000051e267220 */ /* 0x000fe20000410000 */
        /* <DEDUP_REMOVED lines=20> */
.L_x_845:
        /* <DEDUP_REMOVED lines=17> */
[----:B------:R-:W-:-:S05]  /*6920*/  F2FP.PACK_AB R7, R6, R7 ;  /* 0x000000070607723e */ /* 0x000fca00000000ff */
[----:B------:R0:W-:Y:S02]  /*6930*/  STG.E [R30.64], R7 ;  /* 0x000000071e007986 */ /* 0x0001e4000c101906 */
.L_x_847:
[----:B------:R-:W-:Y:S05]  /*6940*/  BSYNC B0 ;  /* 0x0000000000007941 */ /* 0x000fea0003800000 */
.L_x_846:
[----:B------:R-:W-:Y:S01]  /*6950*/  ISETP.NE.AND P0, PT, RZ, UR9, PT ;  /* 0x00000009ff007c0c */ /* 0x000fe2000bf05270 */
[C---:B------:R-:W-:Y:S01]  /*6960*/  FADD.FTZ R6, -R24.reuse, R33 ;  /* 0x0000002118067221 */ /* 0x040fe20000010100 */
[--C-:B------:R-:W-:Y:S01]  /*6970*/  HADD2.F32 R37, -RZ, R71.reuse.H0_H0 ;  /* 0x20000047ff257230 */ /* 0x100fe20000004100 */
[----:B------:R-:W-:Y:S01]  /*6980*/  FADD.FTZ R8, -R24, R35 ;  /* 0x0000002318087221 */ /* 0x000fe20000010100 */
[----:B0-----:R-:W-:Y:S01]  /*6990*/  HADD2.F32 R30, -RZ, R71.H1_H1 ;  /* 0x30000047ff1e7230 */ /* 0x001fe20000004100 */
        /* <DEDUP_REMOVED lines=23> */
.L_x_848:
        /* <DEDUP_REMOVED lines=19> */
.L_x_850:
[----:B------:R-:W-:Y:S05]  /*6c40*/  BSYNC B0 ;  /* 0x0000000000007941 */ /* 0x000fea0003800000 */
.L_x_849:
        /* <DEDUP_REMOVED lines=28> */
.L_x_851:
        /* <DEDUP_REMOVED lines=19> */
.L_x_853:
[----:B------:R-:W-:Y:S05]  /*6f40*/  BSYNC B0 ;  /* 0x0000000000007941 */ /* 0x000fea0003800000 */
.L_x_852:
[----:B------:R-:W-:Y:S01]  /*6f50*/  ISETP.NE.AND P0, PT, RZ, UR9, PT ;  /* 0x00000009ff007c0c */ /* 0x000fe2000bf05270 */
[C---:B------:R-:W-:Y:S01]  /*6f60*/  FADD.FTZ R6, -R24.reuse, R31 ;  /* 0x0000001f18067221 */ /* 0x040fe20000010100 */
[----:B------:R-:W-:Y:S01]  /*6f70*/  HADD2.F32 R31, -RZ, R11.H0_H0 ;  /* 0x2000000bff1f7230 */ /* 0x000fe20000004100 */
[----:B0-----:R-:W-:Y:S01]  /*6f80*/  FADD.FTZ R8, -R24, R33 ;  /* 0x0000002118087221 */ /* 0x001fe20000010100 */
[--C-:B------:R-:W-:Y:S01]  /*6f90*/  HADD2.F32 R35, -RZ, R69.reuse.H0_H0 ;  /* 0x20000045ff237230 */ /* 0x100fe20000004100 */
[-C--:B------:R-:W-:Y:S01]  /*6fa0*/  FMUL.FTZ R41, R6, R5.reuse ;  /* 0x0000000506297220 */ /* 0x080fe20000410000 */
[----:B------:R-:W-:Y:S01]  /*6fb0*/  HADD2.F32 R10, -RZ, R69.H1_H1 ;  /* 0x30000045ff0a7230 */ /* 0x000fe20000004100 */
        /* <DEDUP_REMOVED lines=21> */
.L_x_854:
        /* <DEDUP_REMOVED lines=19> */
.L_x_856:
[----:B------:R-:W-:Y:S05]  /*7240*/  BSYNC B0 ;  /* 0x0000000000007941 */ /* 0x000fea0003800000 */
.L_x_855:
        /* <DEDUP_REMOVED lines=28> */
.L_x_857:
        /* <DEDUP_REMOVED lines=19> */
.L_x_859:
[----:B------:R-:W-:Y:S05]  /*7540*/  BSYNC B0 ;  /* 0x0000000000007941 */ /* 0x000fea0003800000 */
.L_x_858:
        /* <DEDUP_REMOVED lines=28> */
.L_x_860:
        /* <DEDUP_REMOVED lines=19> */
.L_x_862:
[----:B------:R-:W-:Y:S05]  /*7840*/  BSYNC B0 ;  /* 0x0000000000007941 */ /* 0x000fea0003800000 */
.L_x_861:
        /* <DEDUP_REMOVED lines=28> */
.L_x_863:
        /* <DEDUP_REMOVED lines=18> */
.L_x_865:
[----:B------:R-:W-:Y:S05]  /*7b30*/  BSYNC B0 ;  /* 0x0000000000007941 */ /* 0x000fea0003800000 */
.L_x_864:
[C---:B------:R-:W-:Y:S01]  /*7b40*/  FADD.FTZ R6, -R24.reuse, R35 ;  /* 0x0000002318067221 */ /* 0x040fe20000010100 */
[--C-:B------:R-:W-:Y:S01]  /*7b50*/  HADD2.F32 R11, -RZ, R65.reuse.H0_H0 ;  /* 0x20000041ff0b7230 */ /* 0x100fe20000004100 */
[----:B0-----:R-:W-:Y:S01]  /*7b60*/  FADD.FTZ R8, -R24, R37 ;  /* 0x0000002518087221 */ /* 0x001fe20000010100 */
[----:B------:R-:W-:Y:S01]  /*7b70*/  HADD2.F32 R10, -RZ, R65.H1_H1 ;  /* 0x30000041ff0a7230 */ /* 0x000fe20000004100 */
[-C--:B------:R-:W-:Y:S01]  /*7b80*/  FMUL.FTZ R33, R6, R5.reuse ;  /* 0x0000000506217220 */ /* 0x080fe20000410000 */
[--C-:B------:R-:W-:Y:S01]  /*7b90*/  HADD2.F32 R35, -RZ, R15.reuse.H0_H0 ;  /* 0x2000000fff237230 */ /* 0x100fe20000004100 */
[----:B------:R-:W-:Y:S01]  /*7ba0*/  FMUL.FTZ R34, R8, R5 ;  /* 0x0000000508227220 */ /* 0x000fe20000410000 */
        /* <DEDUP_REMOVED lines=20> */
.L_x_866:
        /* <DEDUP_REMOVED lines=18> */
.L_x_868:
[----:B------:R-:W-:Y:S05]  /*7e10*/  BSYNC B0 ;  /* 0x0000000000007941 */ /* 0x000fea0003800000 */
.L_x_867:
[C---:B------:R-:W-:Y:S01]  /*7e20*/  FADD.FTZ R6, -R24.reuse, R35 ;  /* 0x0000002318067221 */ /* 0x040fe20000010100 */
[----:B------:R-:W-:Y:S01]  /*7e30*/  HADD2.F32 R11, -RZ, R64.H0_H0 ;  /* 0x20000040ff0b7230 */ /* 0x000fe20000004100 */
[----:B0-----:R-:W-:Y:S01]  /*7e40*/  FADD.FTZ R8, -R24, R37 ;  /* 0x0000002518087221 */ /* 0x001fe20000010100 */
[--C-:B------:R-:W-:Y:S01]  /*7e50*/  HADD2.F32 R33, -RZ, R16.reuse.H0_H0 ;  /* 0x20000010ff217230 */ /* 0x100fe20000004100 */
[-C--:B------:R-:W-:Y:S01]  /*7e60*/  FMUL.FTZ R31, R6, R5.reuse ;  /* 0x00000005061f7220 */ /* 0x080fe20000410000 */
[----:B------:R-:W-:Y:S01]  /*7e70*/  HADD2.F32 R35, -RZ, R16.H1_H1 ;  /* 0x30000010ff237230 */ /* 0x000fe20000004100 */
        /* <DEDUP_REMOVED lines=21> */
.L_x_869:
        /* <DEDUP_REMOVED lines=18> */
.L_x_871:
[----:B------:R-:W-:Y:S05]  /*80f0*/  BSYNC B0 ;  /* 0x0000000000007941 */ /* 0x000fea0003800000 */
.L_x_870:
        /* <DEDUP_REMOVED lines=27> */
.L_x_872:
        /* <DEDUP_REMOVED lines=18> */
.L_x_874:
[----:B------:R-:W-:Y:S05]  /*83d0*/  BSYNC B0 ;  /* 0x0000000000007941 */ /* 0x000fea0003800000 */
.L_x_873:
[----:B0-----:R-:W-:Y:S01]  /*83e0*/  SHF.R.U32.HI R7, RZ, 0x3, R3 ;  /* 0x00000003ff077819 */ /* 0x001fe20000011603 */
[C---:B------:R-:W-:Y:S01]  /*83f0*/  FADD.FTZ R6, -R24.reuse, R33 ;  /* 0x0000002118067221 */ /* 0x040fe20000010100 */
[--C-:B------:R-:W-:Y:S01]  /*8400*/  HADD2.F32 R11, -RZ, R25.reuse.H0_H0 ;  /* 0x20000019ff0b7230 */ /* 0x100fe20000004100 */
[----:B------:R-:W-:Y:S01]  /*8410*/  FADD.FTZ R8, -R24, R35 ;  /* 0x0000002318087221 */ /* 0x000fe20000010100 */
[----:B------:R-:W-:Y:S01]  /*8420*/  HADD2.F32 R12, -RZ, R25.H1_H1 ;  /* 0x30000019ff0c7230 */ /* 0x000fe20000004100 */
[----:B------:R-:W-:Y:S01]  /*8430*/  IMAD R10, R2, c[0x0][0x1fc], R7 ;  /* 0x00007f00020a7a24 */ /* 0x000fe200078e0207 */
[--C-:B------:R-:W-:Y:S01]  /*8440*/  HADD2.F32 R31, -RZ, R61.reuse.H0_H0 ;  /* 0x2000003dff1f7230 */ /* 0x100fe20000004100 */
[-C--:B------:R-:W-:Y:S01]  /*8450*/  FMUL.FTZ R25, R6, R5.reuse ;  /* 0x0000000506197220 */ /* 0x080fe20000410000 */
        /* <DEDUP_REMOVED lines=21> */
.L_x_875:
        /* <DEDUP_REMOVED lines=18> */
.L_x_877:
[----:B------:R-:W-:Y:S05]  /*86d0*/  BSYNC B0 ;  /* 0x0000000000007941 */ /* 0x000fea0003800000 */
.L_x_876:
[----:B------:R-:W-:Y:S01]  /*86e0*/  FADD.FTZ R6, -R24, R31 ;  /* 0x0000001f18067221 */ /* 0x000fe20000010100 */
[----:B------:R-:W-:Y:S01]  /*86f0*/  IADD3 R31, R10, 0x180, RZ ;  /* 0x000001800a1f7810 */ /* 0x000fe20007ffe0ff */
[----:B0-----:R-:W-:Y:S01]  /*8700*/  FADD.FTZ R8, -R24, R61 ;  /* 0x0000003d18087221 */ /* 0x001fe20000010100 */
[--C-:B------:R-:W-:Y:S01]  /*8710*/  HADD2.F32 R11, -RZ, R77.reuse.H0_H0 ;  /* 0x2000004dff0b7230 */ /* 0x100fe20000004100 */
[-C--:B------:R-:W-:Y:S01]  /*8720*/  FMUL.FTZ R25, R6, R5.reuse ;  /* 0x0000000506197220 */ /* 0x080fe20000410000 */
[----:B------:R-:W-:Y:S01]  /*8730*/  HADD2.F32 R12, -RZ, R77.H1_H1 ;  /* 0x3000004dff0c7230 */ /* 0x000fe20000004100 */
        /* <DEDUP_REMOVED lines=21> */
.L_x_878:
[----:B------:R-:W-:Y:S01]  /*8890*/  ISETP.GE.U32.AND P0, PT, R31, c[0x0][0x1e0], PT ;  /* 0x000078001f007a0c */ /* 0x000fe20003f06070 */
[----:B------:R-:W-:Y:S01]  /*88a0*/  BSSY B0, `(.L_x_879) ;  /* 0x0000016000007945 */ /* 0x000fe20003800000 */
[--C-:B------:R-:W-:Y:S02]  /*88b0*/  HADD2.F32 R13, -RZ, R62.reuse.H0_H0 ;  /* 0x2000003eff0d7230 */ /* 0x100fe40000004100 */
[----:B------:R-:W-:Y:S01]  /*88c0*/  ISETP.GE.AND.EX P0, PT, R33, c[0x0][0x1e4], PT, P0 ;  /* 0x0000790021007a0c */ /* 0x000fe20003f06300 */
[----:B------:R-:W-:-:S03]  /*88d0*/  HADD2.F32 R15, -RZ, R62.H1_H1 ;  /* 0x3000003eff0f7230 */ /* 0x000fc60000004100 */
        /* <DEDUP_REMOVED lines=18> */
.L_x_880:
[----:B------:R-:W-:Y:S05]  /*8a00*/  BSYNC B0 ;  /* 0x0000000000007941 */ /* 0x000fea0003800000 */
.L_x_879:
        /* <DEDUP_REMOVED lines=27> */
.L_x_881:
        /* <DEDUP_REMOVED lines=23> */
.L_x_883:
[----:B------:R-:W-:Y:S05]  /*8d30*/  BSYNC B0 ;  /* 0x0000000000007941 */ /* 0x000fea0003800000 */
.L_x_882:
        /* <DEDUP_REMOVED lines=27> */
.L_x_884:
[----:B------:R-:W-:Y:S01]  /*8ef0*/  ISETP.GE.U32.AND P0, PT, R30, c[0x0][0x1e0], PT ;  /* 0x000078001e007a0c */ /* 0x000fe20003f06070 */
[--C-:B------:R-:W-:Y:S01]  /*8f00*/  HADD2.F32 R7, -RZ, R60.reuse.H0_H0 ;  /* 0x2000003cff077230 */ /* 0x100fe20000004100 */
[----:B------:R-:W-:Y:S01]  /*8f10*/  BSSY B0, `(.L_x_885) ;  /* 0x0000017000007945 */ /* 0x000fe20003800000 */
[----:B------:R-:W-:Y:S01]  /*8f20*/  HADD2.F32 R9, -RZ, R60.H1_H1 ;  /* 0x3000003cff097230 */ /* 0x000fe20000004100 */
[----:B------:R-:W-:Y:S02]  /*8f30*/  ISETP.GE.AND.EX P0, PT, R31, c[0x0][0x1e4], PT, P0 ;  /* 0x000079001f007a0c */ /* 0x000fe40003f06300 */
[C---:B------:R-:W-:Y:S02]  /*8f40*/  FADD.FTZ R14, -R24.reuse, R7 ;  /* 0x00000007180e7221 */ /* 0x040fe40000010100 */
[----:B------:R-:W-:Y:S01]  /*8f50*/  ISETP.LT.U32.AND P0, PT, R3, 0x100, !P0 ;  /* 0x000001000300780c */ /* 0x000fe20004701070 */
[----:B------:R-:W-:-:S12]  /*8f60*/  FADD.FTZ R24, -R24, R9 ;  /* 0x0000000918187221 */ /* 0x000fd80000010100 */
        /* <DEDUP_REMOVED lines=17> */
.L_x_886:
[----:B------:R-:W-:Y:S05]  /*9080*/  BSYNC B0 ;  /* 0x0000000000007941 */ /* 0x000fea0003800000 */
.L_x_885:
[----:B------:R-:W-:Y:S01]  /*9090*/  IADD3 R16, R10, 0x1e0, RZ ;  /* 0x000001e00a107810 */ /* 0x000fe20007ffe0ff */
[--C-:B------:R-:W-:Y:S01]  /*90a0*/  HADD2.F32 R11, -RZ, R74.reuse.H0_H0 ;  /* 0x2000004aff0b7230 */ /* 0x100fe20000004100 */
[-C--:B------:R-:W-:Y:S01]  /*90b0*/  FMUL.FTZ R17, R14, R5.reuse ;  /* 0x000000050e117220 */ /* 0x080fe20000410000 */
[----:B------:R-:W-:Y:S01]  /*90c0*/  HADD2.F32 R74, -RZ, R74.H1_H1 ;  /* 0x3000004aff4a7230 */ /* 0x000fe20000004100 */
[----:B------:R-:W-:Y:S01]  /*90d0*/  SHF.R.S32.HI R14, RZ, 0x1f, R16 ;  /* 0x0000001fff0e7819 */ /* 0x000fe20000011410 */
[----:B------:R-:W-:Y:S01]  /*90e0*/  FMUL.FTZ R24, R24, R5 ;  /* 0x0000000518187220 */ /* 0x000fe20000410000 */
        /* <DEDUP_REMOVED lines=19> */
.L_x_887:
        /* <DEDUP_REMOVED lines=19> */
[----:B------:R-:W-:-:S05]  /*9350*/  F2FP.PACK_AB R5, R5, R8 ;  /* 0x000000080505723e */ /* 0x000fca00000000ff */
[----:B------:R0:W-:Y:S02]  /*9360*/  STG.E [R6.64], R5 ;  /* 0x0000000506007986 */ /* 0x0001e4000c101906 */
.L_x_889:
[----:B------:R-:W-:Y:S05]  /*9370*/  BSYNC B0 ;  /* 0x0000000000007941 */ /* 0x000fea0003800000 */
.L_x_888:
[----:B------:R-:W-:Y:S02]  /*9380*/  IADD3 R4, R4, c[0x0][0x10], RZ ;  /* 0x0000040004047a10 */ /* 0x000fe40007ffe0ff */
[----:B------:R-:W-:Y:S02]  /*9390*/  IADD3 R80, R80, 0x1, RZ ;  /* 0x0000000150507810 */ /* 0x000fe40007ffe0ff */
[----:B------:R-:W-:-:S13]  /*93a0*/  ISETP.GE.AND P0, PT, R4, UR4, PT ;  /* 0x0000000404007c0c */ /* 0x000fda000bf06270 */
[----:B------:R-:W-:Y:S01]  /*93b0*/  @P0 CALL.REL.NOINC `(.L_x_807) ;  /* 0x0000001000000944 */ /* 0x000fe20003c00000 */
[----:B------:R-:W-:Y:S05]  /*93c0*/  BRA `(.L_x_890) ;  /* 0xffff728000007947 */ /* 0x000fea000383ffff */
.L_x_807:
        /* <DEDUP_REMOVED lines=22> */
.L_x_892:
[----:B------:R-:W-:Y:S05]  /*9530*/  BSYNC B0 ;  /* 0x0000000000007941 */ /* 0x000fea0003800000 */
.L_x_891:
[----:B------:R-:W-:Y:S05]  /*9540*/  @P0 EXIT ;  /* 0x000000000000094d */ /* 0x000fea0003800000 */
[----:B------:R-:W-:Y:S05]  /*9550*/  @P2 BRA `(.L_x_893) ;  /* 0x0000008000002947 */ /* 0x000fea0003800000 */
[----:B------:R-:W-:-:S05]  /*9560*/  IMAD R0, R6, c[0x0][0x10], RZ ;  /* 0x0000040006007a24 */ /* 0x000fca00078e02ff */
[----:B------:R-:W-:-:S13]  /*9570*/  ISETP.NE.AND P0, PT, R0, -0x1, PT ;  /* 0xffffffff0000780c */ /* 0x000fda0003f05270 */
[----:B------:R-:W-:Y:S05]  /*9580*/  @!P0 BRA `(.L_x_893) ;  /* 0x0000005000008947 */ /* 0x000fea0003800000 */
.L_x_894:
[----:B0-----:R-:W2:Y:S01]  /*9590*/  LDG.E.STRONG.GPU R7, [R4.64] ;  /* 0x0000000604077981 */ /* 0x001ea2000c1ef900 */
[----:B------:R-:W-:Y:S01]  /*95a0*/  YIELD ;  /* 0x0000000000007946 */ /* 0x000fe20003800000 */
[----:B--2---:R-:W-:Y:S01]  /*95b0*/  ISETP.NE.AND P0, PT, R7, R0, PT ;  /* 0x000000000700720c */ /* 0x004fe20003f05270 */
[----:B------:R-:W-:-:S12]  /*95c0*/  CCTL.IVALL ;  /* 0x00000000ff00798f */ /* 0x000fd80002000000 */
[----:B------:R-:W-:Y:S05]  /*95d0*/  @P0 BRA `(.L_x_894) ;  /* 0xffffffb000000947 */ /* 0x000fea000383ffff */
.L_x_893:
        /* <DEDUP_REMOVED lines=25> */
.L_x_895:
        /* <DEDUP_REMOVED lines=23> */
.L_x_896:
        /* <DEDUP_REMOVED lines=10> */
.L_x_3347:


//--------------------- .text._Z35group_norm_nhwc_bwd_one_pass_kernelI11Fp16IOBf16WLi64ELi16ELi256EEv26Group_norm_nhwc_bwd_params --------------------------
	.section	.text._Z35group_norm_nhwc_bwd_one_pass_kernelI11Fp16IOBf16WLi64ELi16ELi256EEv26Group_norm_nhwc_bwd_params,"ax",@progbits
	.sectioninfo	@"SHI_REGISTERS=48"
	.align	128
        .global         _Z35group_norm_nhwc_bwd_one_pass_kernelI11Fp16IOBf16WLi64ELi16ELi256EEv26Group_norm_nhwc_bwd_params
        .type           _Z35group_norm_nhwc_bwd_one_pass_kernelI11Fp16IOBf16WLi64ELi16ELi256EEv26Group_norm_nhwc_bwd_params,@function
        .size           _Z35group_norm_nhwc_bwd_one_pass_kernelI11Fp16IOBf16WLi64ELi16ELi256EEv26Group_norm_nhwc_bwd_params,(.L_x_3348 - _Z35group_norm_nhwc_bwd_one_pass_kernelI11Fp16IOBf16WLi64ELi16ELi256EEv26Group_norm_nhwc_bwd_params)
        .other          _Z35group_norm_nhwc_bwd_one_pass_kernelI11Fp16IOBf16WLi64ELi16ELi256EEv26Group_norm_nhwc_bwd_params,@"STO_CUDA_ENTRY STV_DEFAULT"
_Z35group_norm_nhwc_bwd_one_pass_kernelI11Fp16IOBf16WLi64ELi16ELi256EEv26Group_norm_nhwc_bwd_params:
.text._Z35group_norm_nhwc_bwd_one_pass_kernelI11Fp16IOBf16WLi64ELi16ELi256EEv26Group_norm_nhwc_bwd_params:
        /* <DEDUP_REMOVED lines=46> */
.L_x_924:
        /* <DEDUP_REMOVED lines=108> */
.L_x_899:
[----:B0-----:R-:W-:Y:S05]  /*09a0*/  BSYNC B0 ;  /* 0x0000000000007941 */ /* 0x001fea0003800000 */
.L_x_898:
        /* <DEDUP_REMOVED lines=33> */
.L_x_900:
        /* <DEDUP_REMOVED lines=26> */
.L_x_901:
        /* <DEDUP_REMOVED lines=68> */
.L_x_903:
[----:B------:R-:W-:Y:S05]  /*11a0*/  BSYNC B0 ;  /* 0x0000000000007941 */ /* 0x000fea0003800000 */
.L_x_902:
        /* <DEDUP_REMOVED lines=158> */
.L_x_905:
[----:B------:R-:W-:Y:S05]  /*1b90*/  BSYNC B0 ;  /* 0x0000000000007941 */ /* 0x000fea0003800000 */
.L_x_904:
        /* <DEDUP_REMOVED lines=21> */
.L_x_907:
[----:B------:R-:W-:Y:S05]  /*1cf0*/  BSYNC B0 ;  /* 0x0000000000007941 */ /* 0x000fea0003800000 */
.L_x_906:
        /* <DEDUP_REMOVED lines=27> */
.L_x_910:
[----:B------:R-:W2:Y:S01]  /*1eb0*/  LDG.E.STRONG.GPU R10, [R8.64] ;  /* 0x0000000c080a7981 */ /* 0x000ea2000c1ef900 */
[----:B------:R-:W-:Y:S01]  /*1ec0*/  YIELD ;  /* 0x0000000000007946 */ /* 0x000fe20003800000 */
[----:B--2---:R-:W-:Y:S01]  /*1ed0*/  ISETP.NE.AND P0, PT, R10, R13, PT ;  /* 0x0000000d0a00720c */ /* 0x004fe20003f05270 */
[----:B------:R-:W-:-:S12]  /*1ee0*/  CCTL.IVALL ;  /* 0x00000000ff00798f */ /* 0x000fd80002000000 */
[----:B------:R-:W-:Y:S05]  /*1ef0*/  @P0 BRA `(.L_x_910) ;  /* 0xffffffb000000947 */ /* 0x000fea000383ffff */
.L_x_909:
        /* <DEDUP_REMOVED lines=17> */
.L_x_914:
        /* <DEDUP_REMOVED lines=116> */
.L_x_913:
        /* <DEDUP_REMOVED lines=62> */
.L_x_915:
[----:B------:R-:W-:-:S13]  /*2b30*/  ISETP.NE.OR P0, PT, RZ, UR4, P0 ;  /* 0x00000004ff007c0c */ /* 0x000fda0008705670 */
[----:B------:R-:W-:Y:S05]  /*2b40*/  @!P0 BRA `(.L_x_911) ;  /* 0x000001f000008947 */ /* 0x000fea0003800000 */
.L_x_912:
        /* <DEDUP_REMOVED lines=31> */
.L_x_911:
        /* <DEDUP_REMOVED lines=10> */
.L_x_917:
[----:B------:R-:W-:Y:S05]  /*2de0*/  BSYNC B0 ;  /* 0x0000000000007941 */ /* 0x000fea0003800000 */
.L_x_916:
        /* <DEDUP_REMOVED lines=19> */
.L_x_908:
[----:B------:R-:W-:Y:S01]  /*2f20*/  @!P3 STS.64 [0x50], R24 ;  /* 0x00005018ff00b388 */ /* 0x000fe20000000a00 */
[----:B01----:R-:W-:Y:S01]  /*2f30*/  SHF.R.U32.HI R10, RZ, 0x3, R39 ;  /* 0x00000003ff0a7819 */ /* 0x003fe20000011627 */
[--C-:B------:R-:W-:Y:S02]  /*2f40*/  HADD2.F32 R14, -RZ, R35.reuse.H0_H0 ;  /* 0x20000023ff0e7230 */ /* 0x100fe40000004100 */
[----:B------:R-:W-:Y:S01]  /*2f50*/  BAR.SYNC.DEFER_BLOCKING 0x0 ;  /* 0x0000000000007b1d */ /* 0x000fe20000010000 */
[----:B------:R-:W-:Y:S01]  /*2f60*/  HADD2.F32 R35, -RZ, R35.H1_H1 ;  /* 0x30000023ff237230 */ /* 0x000fe20000004100 */
[----:B------:R-:W-:-:S05]  /*2f70*/  IMAD R10, R27, c[0x0][0x1fc], R10 ;  /* 0x00007f001b0a7a24 */ /* 0x000fca00078e020a */
[----:B------:R-:W-:-:S04]  /*2f80*/  IADD3 R10, R10, 0x20, RZ ;  /* 0x000000200a0a7810 */ /* 0x000fc80007ffe0ff */
[----:B------:R-:W-:Y:S02]  /*2f90*/  ISETP.GE.U32.AND P0, PT, R10, c[0x0][0x1e0], PT ;  /* 0x000078000a007a0c */ /* 0x000fe40003f06070 */
[----:B------:R-:W-:-:S04]  /*2fa0*/  SHF.R.S32.HI R10, RZ, 0x1f, R10 ;  /* 0x0000001fff0a7819 */ /* 0x000fc8000001140a */
[----:B------:R-:W-:-:S04]  /*2fb0*/  ISETP.GE.AND.EX P0, PT, R10, c[0x0][0x1e4], PT, P0 ;  /* 0x000079000a007a0c */ /* 0x000fc80003f06300 */
[----:B------:R-:W-:Y:S01]  /*2fc0*/  ISETP.LT.U32.AND P0, PT, R39, 0x100, !P0 ;  /* 0x000001002700780c */ /* 0x000fe20004701070 */
[----:B------:R-:W0:Y:S02]  /*2fd0*/  LDS.64 R8, [0x50] ;  /* 0x00005000ff087984 */ /* 0x000e240000000a00 */
[----:B0-----:R-:W-:Y:S01]  /*2fe0*/  FMUL.FTZ R13, R9, c[0x0][0x20c] ;  /* 0x00008300090d7a20 */ /* 0x001fe20000410000 */
[--C-:B------:R-:W-:Y:S01]  /*2ff0*/  HADD2.F32 R9, -RZ, R34.reuse.H0_H0 ;  /* 0x20000022ff097230 */ /* 0x100fe20000004100 */
[----:B------:R-:W-:Y:S01]  /*3000*/  FMUL.FTZ R12, R8, c[0x0][0x20c] ;  /* 0x00008300080c7a20 */ /* 0x000fe20000410000 */
[----:B------:R-:W-:Y:S02]  /*3010*/  HADD2.F32 R34, -RZ, R34.H1_H1 ;  /* 0x30000022ff227230 */ /* 0x000fe40000004100 */
[--C-:B------:R-:W-:Y:S01]  /*3020*/  HADD2.F32 R8, -RZ, R33.reuse.H0_H0 ;  /* 0x20000021ff087230 */ /* 0x100fe20000004100 */
        /* <DEDUP_REMOVED lines=24> */
.L_x_918:
        /* <DEDUP_REMOVED lines=18> */
.L_x_920:
[----:B------:R-:W-:Y:S05]  /*32d0*/  BSYNC B0 ;  /* 0x0000000000007941 */ /* 0x000fea0003800000 */
.L_x_919:
        /* <DEDUP_REMOVED lines=9> */
[----:B0-----:R-:W-:-:S02]  /*3370*/  FMUL.FTZ R10, R30, -1.4426950216293334961 ;  /* 0xbfb8aa3b1e0a7820 */ /* 0x001fc40000410000 */
        /* <DEDUP_REMOVED lines=15> */
.L_x_921:
        /* <DEDUP_REMOVED lines=17> */
.L_x_923:
[----:B------:R-:W-:Y:S05]  /*3580*/  BSYNC B0 ;  /* 0x0000000000007941 */ /* 0x000fea0003800000 */
.L_x_922:
[----:B------:R-:W-:Y:S02]  /*3590*/  IADD3 R36, R36, c[0x0][0x10], RZ ;  /* 0x0000040024247a10 */ /* 0x000fe40007ffe0ff */
[----:B------:R-:W-:Y:S02]  /*35a0*/  IADD3 R37, R37, 0x1, RZ ;  /* 0x0000000125257810 */ /* 0x000fe40007ffe0ff */
[----:B------:R-:W-:-:S13]  /*35b0*/  ISETP.GE.AND P0, PT, R36, UR6, PT ;  /* 0x0000000624007c0c */ /* 0x000fda000bf06270 */
[----:B------:R-:W-:Y:S01]  /*35c0*/  @P0 CALL.REL.NOINC `(.L_x_897) ;  /* 0x0000001000000944 */ /* 0x000fe20003c00000 */
[----:B------:R-:W-:Y:S05]  /*35d0*/  BRA `(.L_x_924) ;  /* 0xffffcd0000007947 */ /* 0x000fea000383ffff */
.L_x_897:
        /* <DEDUP_REMOVED lines=22> */
.L_x_926:
[----:B------:R-:W-:Y:S05]  /*3740*/  BSYNC B0 ;  /* 0x0000000000007941 */ /* 0x000fea0003800000 */
.L_x_925:
[----:B------:R-:W-:Y:S05]  /*3750*/  @P0 EXIT ;  /* 0x000000000000094d */ /* 0x000fea0003800000 */
[----:B------:R-:W-:Y:S05]  /*3760*/  @P2 BRA `(.L_x_927) ;  /* 0x0000008000002947 */ /* 0x000fea0003800000 */
[----:B------:R-:W-:-:S05]  /*3770*/  IMAD R0, R4, c[0x0][0x10], RZ ;  /* 0x0000040004007a24 */ /* 0x000fca00078e02ff */
[----:B------:R-:W-:-:S13]  /*3780*/  ISETP.NE.AND P0, PT, R0, -0x1, PT ;  /* 0xffffffff0000780c */ /* 0x000fda0003f05270 */
[----:B------:R-:W-:Y:S05]  /*3790*/  @!P0 BRA `(.L_x_927) ;  /* 0x0000005000008947 */ /* 0x000fea0003800000 */
.L_x_928:
[----:B-1----:R-:W2:Y:S01]  /*37a0*/  LDG.E.STRONG.GPU R5, [R2.64] ;  /* 0x0000000c02057981 */ /* 0x002ea2000c1ef900 */
[----:B------:R-:W-:Y:S01]  /*37b0*/  YIELD ;  /* 0x0000000000007946 */ /* 0x000fe20003800000 */
[----:B--2---:R-:W-:Y:S01]  /*37c0*/  ISETP.NE.AND P0, PT, R5, R0, PT ;  /* 0x000000000500720c */ /* 0x004fe20003f05270 */
[----:B------:R-:W-:-:S12]  /*37d0*/  CCTL.IVALL ;  /* 0x00000000ff00798f */ /* 0x000fd80002000000 */
[----:B------:R-:W-:Y:S05]  /*37e0*/  @P0 BRA `(.L_x_928) ;  /* 0xffffffb000000947 */ /* 0x000fea000383ffff */
.L_x_927:
        /* <DEDUP_REMOVED lines=25> */
.L_x_929:
        /* <DEDUP_REMOVED lines=26> */
.L_x_930:
        /* <DEDUP_REMOVED lines=14> */
.L_x_3348:


//--------------------- .text._Z35group_norm_nhwc_bwd_one_pass_kernelI11Fp16IOBf16WLi128ELi16ELi256EEv26Group_norm_nhwc_bwd_params --------------------------
	.section	.text._Z35group_norm_nhwc_bwd_one_pass_kernelI11Fp16IOBf16WLi128ELi16ELi256EEv26Group_norm_nhwc_bwd_params,"ax",@progbits
	.sectioninfo	@"SHI_REGISTERS=64"
	.align	128
        .global         _Z35group_norm_nhwc_bwd_one_pass_kernelI11Fp16IOBf16WLi128ELi16ELi256EEv26Group_norm_nhwc_bwd_params
        .type           _Z35group_norm_nhwc_bwd_one_pass_kernelI11Fp16IOBf16WLi128ELi16ELi256EEv26Group_norm_nhwc_bwd_params,@function
        .size           _Z35group_norm_nhwc_bwd_one_pass_kernelI11Fp16IOBf16WLi128ELi16ELi256EEv26Group_norm_nhwc_bwd_params,(.L_x_3349 - _Z35group_norm_nhwc_bwd_one_pass_kernelI11Fp16IOBf16WLi128ELi16ELi256EEv26Group_norm_nhwc_bwd_params)
        .other          _Z35group_norm_nhwc_bwd_one_pass_kernelI11Fp16IOBf16WLi128ELi16ELi256EEv26Group_norm_nhwc_bwd_params,@"STO_CUDA_ENTRY STV_DEFAULT"
_Z35group_norm_nhwc_bwd_one_pass_kernelI11Fp16IOBf16WLi128ELi16ELi256EEv26Group_norm_nhwc_bwd_params:
.text._Z35group_norm_nhwc_bwd_one_pass_kernelI11Fp16IOBf16WLi128ELi16ELi256EEv26Group_norm_nhwc_bwd_params:
        /* <DEDUP_REMOVED lines=46> */
.L_x_966:
[----:B------:R-:W-:Y:S01]  /*02e0*/  IABS R8, c[0x0][0x1f0] ;  /* 0x00007c0000087a13 */ /* 0x000fe20000000000 */
[----:B------:R-:W-:Y:S01]  /*02f0*/  UMOV UR11, 0x8 ;  /* 0x00000008000b7882 */ /* 0x000fe20000000000 */
[----:B------:R-:W-:Y:S01]  /*0300*/  IABS R6, UR14 ;  /* 0x0000000e00067c13 */ /* 0x000fe20008000000 */
[----:B------:R-:W-:Y:S01]  /*0310*/  ULDC.64 UR4, c[0x0][0x198] ;  /* 0x0000660000047ab9 */ /* 0x000fe20000000a00 */
[----:B01----:R-:W0:Y:S01]  /*0320*/  I2F.RP R3, R8 ;  /* 0x0000000800037306 */ /* 0x003e220000209400 */
        /* <DEDUP_REMOVED lines=146> */
.L_x_933:
[----:B0-----:R-:W-:Y:S05]  /*0c50*/  BSYNC B0 ;  /* 0x0000000000007941 */ /* 0x001fea0003800000 */
.L_x_932:
        /* <DEDUP_REMOVED lines=33> */
.L_x_934:
        /* <DEDUP_REMOVED lines=26> */
.L_x_935:
[----:B------:R-:W-:Y:S02]  /*1010*/  FFMA.FTZ R20, R13, R18, R17 ;  /* 0x000000120d147223 */ /* 0x000fe40000010011 */
[----:B------:R-:W-:Y:S02]  /*1020*/  FMUL.FTZ R17, R12, R3 ;  /* 0x000000030c117220 */ /* 0x000fe40000410000 */
[----:B------:R-:W-:Y:S01]  /*1030*/  FADD.FTZ R22, R18, R19 ;  /* 0x0000001312167221 */ /* 0x000fe20000010000 */
[--C-:B------:R-:W-:Y:S01]  /*1040*/  HADD2.F32 R19, -RZ, R42.reuse.H0_H0 ;  /* 0x2000002aff137230 */ /* 0x100fe20000004100 */
[----:B------:R-:W-:Y:S01]  /*1050*/  FFMA.FTZ R18, R16, R17, R20 ;  /* 0x0000001110127223 */ /* 0x000fe20000010014 */
[----:B------:R-:W-:Y:S01]  /*1060*/  HADD2.F32 R20, -RZ, R42.H1_H1 ;  /* 0x3000002aff147230 */ /* 0x000fe20000004100 */
        /* <DEDUP_REMOVED lines=29> */
.L_x_936:
        /* <DEDUP_REMOVED lines=31> */
.L_x_937:
        /* <DEDUP_REMOVED lines=80> */
.L_x_939:
[----:B------:R-:W-:Y:S05]  /*1930*/  BSYNC B0 ;  /* 0x0000000000007941 */ /* 0x000fea0003800000 */
.L_x_938:
        /* <DEDUP_REMOVED lines=158> */
.L_x_941:
[----:B------:R-:W-:Y:S05]  /*2320*/  BSYNC B0 ;  /* 0x0000000000007941 */ /* 0x000fea0003800000 */
.L_x_940:
        /* <DEDUP_REMOVED lines=19> */
.L_x_943:
[----:B------:R-:W-:Y:S05]  /*2460*/  BSYNC B0 ;  /* 0x0000000000007941 */ /* 0x000fea0003800000 */
.L_x_942:
        /* <DEDUP_REMOVED lines=31> */
.L_x_946:
[----:B-1----:R-:W2:Y:S01]  /*2660*/  LDG.E.STRONG.GPU R5, [R14.64] ;  /* 0x0000000c0e057981 */ /* 0x002ea2000c1ef900 */
[----:B------:R-:W-:Y:S01]  /*2670*/  YIELD ;  /* 0x0000000000007946 */ /* 0x000fe20003800000 */
[----:B--2---:R-:W-:Y:S01]  /*2680*/  ISETP.NE.AND P0, PT, R5, R16, PT ;  /* 0x000000100500720c */ /* 0x004fe20003f05270 */
[----:B------:R-:W-:-:S12]  /*2690*/  CCTL.IVALL ;  /* 0x00000000ff00798f */ /* 0x000fd80002000000 */
[----:B------:R-:W-:Y:S05]  /*26a0*/  @P0 BRA `(.L_x_946) ;  /* 0xffffffb000000947 */ /* 0x000fea000383ffff */
.L_x_945:
        /* <DEDUP_REMOVED lines=20> */
.L_x_950:
        /* <DEDUP_REMOVED lines=116> */
.L_x_949:
        /* <DEDUP_REMOVED lines=62> */
.L_x_951:
[----:B------:R-:W-:-:S13]  /*3310*/  ISETP.NE.OR P0, PT, RZ, UR4, P0 ;  /* 0x00000004ff007c0c */ /* 0x000fda0008705670 */
[----:B------:R-:W-:Y:S05]  /*3320*/  @!P0 BRA `(.L_x_947) ;  /* 0x000001f000008947 */ /* 0x000fea0003800000 */
.L_x_948:
        /* <DEDUP_REMOVED lines=31> */
.L_x_947:
        /* <DEDUP_REMOVED lines=12> */
.L_x_953:
[----:B------:R-:W-:Y:S05]  /*35e0*/  BSYNC B0 ;  /* 0x0000000000007941 */ /* 0x000fea0003800000 */
.L_x_952:
        /* <DEDUP_REMOVED lines=16> */
.L_x_944:
[----:B------:R2:W-:Y:S01]  /*36f0*/  @!P3 STS.64 [0x50], R10 ;  /* 0x0000500aff00b388 */ /* 0x0005e20000000a00 */
[----:B-1----:R-:W-:Y:S01]  /*3700*/  SHF.R.U32.HI R14, RZ, 0x3, R0 ;  /* 0x00000003ff0e7819 */ /* 0x002fe20000011600 */
[--C-:B------:R-:W-:Y:S02]  /*3710*/  HADD2.F32 R15, -RZ, R45.reuse.H0_H0 ;  /* 0x2000002dff0f7230 */ /* 0x100fe40000004100 */
[----:B------:R-:W-:Y:S01]  /*3720*/  BAR.SYNC.DEFER_BLOCKING 0x0 ;  /* 0x0000000000007b1d */ /* 0x000fe20000010000 */
[----:B------:R-:W-:Y:S01]  /*3730*/  HADD2.F32 R45, -RZ, R45.H1_H1 ;  /* 0x3000002dff2d7230 */ /* 0x000fe20000004100 */
[----:B------:R-:W-:Y:S01]  /*3740*/  IMAD R14, R55, c[0x0][0x1fc], R14 ;  /* 0x00007f00370e7a24 */ /* 0x000fe200078e020e */
[----:B0-2---:R-:W-:-:S04]  /*3750*/  HADD2.F32 R11, -RZ, R44.H0_H0 ;  /* 0x2000002cff0b7230 */ /* 0x005fc80000004100 */
[C---:B------:R-:W-:Y:S01]  /*3760*/  IADD3 R5, R14.reuse, 0x40, RZ ;  /* 0x000000400e057810 */ /* 0x040fe20007ffe0ff */
[----:B------:R-:W-:Y:S01]  /*3770*/  HADD2.F32 R44, -RZ, R44.H1_H1 ;  /* 0x3000002cff2c7230 */ /* 0x000fe20000004100 */
[----:B------:R-:W-:Y:S01]  /*3780*/  IADD3 R14, R14, 0x60, RZ ;  /* 0x000000600e0e7810 */ /* 0x000fe20007ffe0ff */
[--C-:B------:R-:W-:Y:S01]  /*3790*/  HADD2.F32 R10, -RZ, R49.reuse.H0_H0 ;  /* 0x20000031ff0a7230 */ /* 0x100fe20000004100 */
[----:B------:R-:W-:Y:S01]  /*37a0*/  ISETP.GE.U32.AND P0, PT, R5, c[0x0][0x1e0], PT ;  /* 0x0000780005007a0c */ /* 0x000fe20003f06070 */
[----:B------:R-:W-:Y:S01]  /*37b0*/  FADD.FTZ R11, R11, -UR17 ;  /* 0x800000110b0b7e21 */ /* 0x000fe20008010000 */
[----:B------:R-:W-:Y:S01]  /*37c0*/  ISETP.GE.U32.AND P3, PT, R14, c[0x0][0x1e0], PT ;  /* 0x000078000e007a0c */ /* 0x000fe20003f66070 */
[----:B------:R-:W-:Y:S01]  /*37d0*/  FADD.FTZ R44, R44, -UR17 ;  /* 0x800000112c2c7e21 */ /* 0x000fe20008010000 */
[----:B------:R-:W-:Y:S01]  /*37e0*/  SHF.R.S32.HI R5, RZ, 0x1f, R5 ;  /* 0x0000001fff057819 */ /* 0x000fe20000011405 */
[----:B------:R-:W-:Y:S01]  /*37f0*/  HADD2.F32 R49, -RZ, R49.H1_H1 ;  /* 0x30000031ff317230 */ /* 0x000fe20000004100 */
[----:B------:R-:W-:Y:S01]  /*3800*/  SHF.R.S32.HI R14, RZ, 0x1f, R14 ;  /* 0x0000001fff0e7819 */ /* 0x000fe2000001140e */
[----:B------:R-:W-:Y:S01]  /*3810*/  FMUL.FTZ R24, R11, UR11 ;  /* 0x0000000b0b187c20 */ /* 0x000fe20008410000 */
[----:B------:R-:W-:Y:S01]  /*3820*/  ISETP.GE.AND.EX P0, PT, R5, c[0x0][0x1e4], PT, P0 ;  /* 0x0000790005007a0c */ /* 0x000fe20003f06300 */
[----:B------:R-:W-:Y:S01]  /*3830*/  FMUL.FTZ R23, R44, UR11 ;  /* 0x0000000b2c177c20 */ /* 0x000fe20008410000 */
[----:B------:R-:W-:Y:S01]  /*3840*/  ISETP.GE.AND.EX P3, PT, R14, c[0x0][0x1e4], PT, P3 ;  /* 0x000079000e007a0c */ /* 0x000fe20003f66330 */
        /* <DEDUP_REMOVED lines=22> */
.L_x_954:
        /* <DEDUP_REMOVED lines=16> */
[----:B------:R-:W-:-:S05]  /*3ab0*/  F2FP.PACK_AB R11, R16, R17 ;  /* 0x00000011100b723e */ /* 0x000fca00000000ff */
[----:B------:R0:W-:Y:S02]  /*3ac0*/  STG.E [R12.64], R11 ;  /* 0x0000000b0c007986 */ /* 0x0001e4000c10190c */
.L_x_956:
[----:B------:R-:W-:Y:S05]  /*3ad0*/  BSYNC B0 ;  /* 0x0000000000007941 */ /* 0x000fea0003800000 */
.L_x_955:
[----:B------:R-:W-:Y:S01]  /*3ae0*/  FADD.FTZ R15, R15, -UR17 ;  /* 0x800000110f0f7e21 */ /* 0x000fe20008010000 */
[--C-:B------:R-:W-:Y:S01]  /*3af0*/  HADD2.F32 R10, -RZ, R48.reuse.H0_H0 ;  /* 0x20000030ff0a7230 */ /* 0x100fe20000004100 */
[----:B------:R-:W-:Y:S01]  /*3b00*/  FADD.FTZ R45, R45, -UR17 ;  /* 0x800000112d2d7e21 */ /* 0x000fe20008010000 */
[----:B0-----:R-:W-:Y:S01]  /*3b10*/  HADD2.F32 R11, -RZ, R48.H1_H1 ;  /* 0x30000030ff0b7230 */ /* 0x001fe20000004100 */
        /* <DEDUP_REMOVED lines=21> */
.L_x_957:
        /* <DEDUP_REMOVED lines=15> */
[----:B------:R-:W-:Y:S02]  /*3d60*/  F2FP.PACK_AB R15, R15, R16 ;  /* 0x000000100f0f723e */ /* 0x000fe400000000ff */
[----:B------:R-:W-:-:S05]  /*3d70*/  LEA.HI.X R13, R10, c[0x0][0x164], R17, 0x1, P5 ;  /* 0x000059000a0d7a11 */ /* 0x000fca00028f0c11 */
[----:B------:R0:W-:Y:S02]  /*3d80*/  STG.E [R12.64], R15 ;  /* 0x0000000f0c007986 */ /* 0x0001e4000c10190c */
.L_x_959:
[----:B------:R-:W-:Y:S05]  /*3d90*/  BSYNC B0 ;  /* 0x0000000000007941 */ /* 0x000fea0003800000 */
.L_x_958:
[--C-:B------:R-:W-:Y:S01]  /*3da0*/  HADD2.F32 R11, -RZ, R42.reuse.H0_H0 ;  /* 0x2000002aff0b7230 */ /* 0x100fe20000004100 */
[C---:B------:R-:W-:Y:S01]  /*3db0*/  ISETP.LT.U32.AND P0, PT, R0.reuse, 0x100, !P0 ;  /* 0x000001000000780c */ /* 0x040fe20004701070 */
[----:B------:R-:W-:Y:S01]  /*3dc0*/  HADD2.F32 R42, -RZ, R42.H1_H1 ;  /* 0x3000002aff2a7230 */ /* 0x000fe20000004100 */
[----:B------:R-:W-:Y:S01]  /*3dd0*/  ISETP.LT.U32.AND P3, PT, R0, 0x100, !P3 ;  /* 0x000001000000780c */ /* 0x000fe20005f61070 */
[----:B------:R-:W-:Y:S01]  /*3de0*/  HADD2.F32 R10, -RZ, R47.H0_H0 ;  /* 0x2000002fff0a7230 */ /* 0x000fe20000004100 */
[----:B------:R-:W-:Y:S01]  /*3df0*/  FADD.FTZ R11, R11, -UR17 ;  /* 0x800000110b0b7e21 */ /* 0x000fe20008010000 */
[----:B0-----:R-:W-:Y:S01]  /*3e00*/  HADD2.F32 R12, -RZ, R43.H0_H0 ;  /* 0x2000002bff0c7230 */ /* 0x001fe20000004100 */
        /* <DEDUP_REMOVED lines=24> */
.L_x_960:
        /* <DEDUP_REMOVED lines=18> */
.L_x_962:
[----:B------:R-:W-:Y:S05]  /*40b0*/  BSYNC B0 ;  /* 0x0000000000007941 */ /* 0x000fea0003800000 */
.L_x_961:
        /* <DEDUP_REMOVED lines=13> */
[----:B01----:R-:W-:-:S07]  /*4190*/  FADD.FTZ R13, R12, 1 ;  /* 0x3f8000000c0d7421 */ /* 0x003fce0000010000 */
[----:B------:R-:W0:Y:S01]  /*41a0*/  MUFU.RCP R13, R13 ;  /* 0x0000000d000d7308 */ /* 0x000e220000001000 */
[----:B--2---:R-:W-:-:S07]  /*41b0*/  FADD.FTZ R16, R15, 1 ;  /* 0x3f8000000f107421 */ /* 0x004fce0000010000 */
        /* <DEDUP_REMOVED lines=9> */
.L_x_963:
        /* <DEDUP_REMOVED lines=17> */
.L_x_965:
[----:B------:R-:W-:Y:S05]  /*4360*/  BSYNC B0 ;  /* 0x0000000000007941 */ /* 0x000fea0003800000 */
.L_x_964:
[----:B------:R-:W-:Y:S01]  /*4370*/  ULDC UR4, c[0x0][0x10] ;  /* 0x0000040000047ab9 */ /* 0x000fe20000000800 */
[----:B------:R-:W-:Y:S01]  /*4380*/  IADD3 R52, R52, 0x1, RZ ;  /* 0x0000000134347810 */ /* 0x000fe20007ffe0ff */
[----:B------:R-:W-:-:S04]  /*4390*/  UIADD3 UR14, UR14, UR4, URZ ;  /* 0x000000040e0e7290 */ /* 0x000fc8000fffe03f */
[----:B------:R-:W-:-:S06]  /*43a0*/  UISETP.GE.AND UP0, UPT, UR14, UR6, UPT ;  /* 0x000000060e00728c */ /* 0x000fcc000bf06270 */
[----:B------:R-:W-:-:S13]  /*43b0*/  PLOP3.LUT P0, PT, PT, PT, UP0, 0x80, 0x0 ;  /* 0x000000000000781c */ /* 0x000fda0003f0f008 */
[----:B------:R-:W-:Y:S01]  /*43c0*/  @P0 CALL.REL.NOINC `(.L_x_931) ;  /* 0x0000001000000944 */ /* 0x000fe20003c00000 */
[----:B------:R-:W-:Y:S05]  /*43d0*/  BRA `(.L_x_966) ;  /* 0xffffbf0000007947 */ /* 0x000fea000383ffff */
.L_x_931:
        /* <DEDUP_REMOVED lines=22> */
.L_x_968:
[----:B------:R-:W-:Y:S05]  /*4540*/  BSYNC B0 ;  /* 0x0000000000007941 */ /* 0x000fea0003800000 */
.L_x_967:
[----:B------:R-:W-:Y:S05]  /*4550*/  @P0 EXIT ;  /* 0x000000000000094d */ /* 0x000fea0003800000 */
[----:B------:R-:W-:Y:S05]  /*4560*/  @P2 BRA `(.L_x_969) ;  /* 0x0000008000002947 */ /* 0x000fea0003800000 */
[----:B------:R-:W-:-:S05]  /*4570*/  IMAD R4, R4, c[0x0][0x10], RZ ;  /* 0x0000040004047a24 */ /* 0x000fca00078e02ff */
[----:B------:R-:W-:-:S13]  /*4580*/  ISETP.NE.AND P0, PT, R4, -0x1, PT ;  /* 0xffffffff0400780c */ /* 0x000fda0003f05270 */
[----:B------:R-:W-:Y:S05]  /*4590*/  @!P0 BRA `(.L_x_969) ;  /* 0x0000005000008947 */ /* 0x000fea0003800000 */
.L_x_970:
[----:B-1----:R-:W2:Y:S01]  /*45a0*/  LDG.E.STRONG.GPU R5, [R2.64] ;  /* 0x0000000c02057981 */ /* 0x002ea2000c1ef900 */
[----:B------:R-:W-:Y:S01]  /*45b0*/  YIELD ;  /* 0x0000000000007946 */ /* 0x000fe20003800000 */
[----:B--2---:R-:W-:Y:S01]  /*45c0*/  ISETP.NE.AND P0, PT, R5, R4, PT ;  /* 0x000000040500720c */ /* 0x004fe20003f05270 */
[----:B------:R-:W-:-:S12]  /*45d0*/  CCTL.IVALL ;  /* 0x00000000ff00798f */ /* 0x000fd80002000000 */
[----:B------:R-:W-:Y:S05]  /*45e0*/  @P0 BRA `(.L_x_970) ;  /* 0xffffffb000000947 */ /* 0x000fea000383ffff */
.L_x_969:
        /* <DEDUP_REMOVED lines=16> */
[----:B0-----:R-:W-:Y:S02]  /*46f0*/  MOV R16, c[0x0][0x1d8] ;  /* 0x0000760000107a02 */ /* 0x001fe40000000f00 */
        /* <DEDUP_REMOVED lines=8> */
.L_x_971:
        /* <DEDUP_REMOVED lines=26> */
.L_x_972:
        /* <DEDUP_REMOVED lines=14> */
.L_x_3349:


//--------------------- .text._Z35group_norm_nhwc_bwd_one_pass_kernelI11Fp16IOBf16WLi256ELi16ELi256EEv26Group_norm_nhwc_bwd_params --------------------------
	.section	.text._Z35group_norm_nhwc_bwd_one_pass_kernelI11Fp16IOBf16WLi256ELi16ELi256EEv26Group_norm_nhwc_bwd_params,"ax",@progbits
	.sectioninfo	@"SHI_REGISTERS=64"
	.align	128
        .global         _Z35group_norm_nhwc_bwd_one_pass_kernelI11Fp16IOBf16WLi256ELi16ELi256EEv26Group_norm_nhwc_bwd_params
        .type           _Z35group_norm_nhwc_bwd_one_pass_kernelI11Fp16IOBf16WLi256ELi16ELi256EEv26Group_norm_nhwc_bwd_params,@function
        .size           _Z35group_norm_nhwc_bwd_one_pass_kernelI11Fp16IOBf16WLi256ELi16ELi256EEv26Group_norm_nhwc_bwd_params,(.L_x_3350 - _Z35group_norm_nhwc_bwd_one_pass_kernelI11Fp16IOBf16WLi256ELi16ELi256EEv26Group_norm_nhwc_bwd_params)
        .other          _Z35group_norm_nhwc_bwd_one_pass_kernelI11Fp16IOBf16WLi256ELi16ELi256EEv26Group_norm_nhwc_bwd_params,@"STO_CUDA_ENTRY STV_DEFAULT"
_Z35group_norm_nhwc_bwd_one_pass_kernelI11Fp16IOBf16WLi256ELi16ELi256EEv26Group_norm_nhwc_bwd_params:
.text._Z35group_norm_nhwc_bwd_one_pass_kernelI11Fp16IOBf16WLi256ELi16ELi256EEv26Group_norm_nhwc_bwd_params:
        /* <DEDUP_REMOVED lines=43> */
.L_x_1024:
        /* <DEDUP_REMOVED lines=207> */
[----:B0-----:R-:W-:-:S03]  /*0fa0*/  CS2R R34, SRZ ;  /* 0x0000000000227805 */ /* 0x001fc6000001ff00 */
        /* <DEDUP_REMOVED lines=28> */
.L_x_975:
[----:B---3--:R-:W-:Y:S05]  /*1170*/  BSYNC B0 ;  /* 0x0000000000007941 */ /* 0x008fea0003800000 */
.L_x_974:
[----:B------:R-:W-:Y:S01]  /*1180*/  ISETP.NE.AND P0, PT, RZ, UR16, PT ;  /* 0x00000010ff007c0c */ /* 0x000fe2000bf05270 */
[----:B------:R-:W-:Y:S01]  /*1190*/  FADD.FTZ R15, R20, -UR17 ;  /* 0x80000011140f7e21 */ /* 0x000fe20008010000 */
[--C-:B-----5:R-:W-:Y:S01]  /*11a0*/  HADD2.F32 R14, -RZ, R43.reuse.H0_H0 ;  /* 0x2000002bff0e7230 */ /* 0x120fe20000004100 */
        /* <DEDUP_REMOVED lines=24> */
.L_x_976:
        /* <DEDUP_REMOVED lines=34> */
.L_x_977:
[----:B------:R-:W-:Y:S01]  /*1550*/  FADD.FTZ R23, RZ, R14 ;  /* 0x0000000eff177221 */ /* 0x000fe20000010000 */
[--C-:B------:R-:W-:Y:S01]  /*1560*/  HADD2.F32 R22, -RZ, R40.reuse.H1_H1 ;  /* 0x30000028ff167230 */ /* 0x100fe20000004100 */
[----:B------:R-:W-:Y:S02]  /*1570*/  FMUL.FTZ R14, R18, R29 ;  /* 0x0000001d120e7220 */ /* 0x000fe40000410000 */
[C---:B------:R-:W-:Y:S02]  /*1580*/  FFMA.FTZ R15, R21.reuse, R18, R15 ;  /* 0x00000012150f7223 */ /* 0x040fe4000001000f */
[----:B------:R-:W-:Y:S02]  /*1590*/  FFMA.FTZ R21, R21, R14, R16 ;  /* 0x0000000e15157223 */ /* 0x000fe40000010010 */
[----:B------:R-:W-:Y:S01]  /*15a0*/  FADD.FTZ R16, R17, R14 ;  /* 0x0000000e11107221 */ /* 0x000fe20000010000 */
[----:B------:R-:W-:Y:S01]  /*15b0*/  HADD2.F32 R17, -RZ, R40.H0_H0 ;  /* 0x20000028ff117230 */ /* 0x000fe20000004100 */
[----:B------:R-:W-:-:S02]  /*15c0*/  FFMA.FTZ R12, R12, R13, RZ ;  /* 0x0000000d0c0c7223 */ /* 0x000fc400000100ff */
[----:B------:R-:W-:Y:S02]  /*15d0*/  FADD.FTZ R14, RZ, R13 ;  /* 0x0000000dff0e7221 */ /* 0x000fe40000010000 */
[----:B------:R-:W-:Y:S02]  /*15e0*/  FMUL.FTZ R13, R19, R10 ;  /* 0x0000000a130d7220 */ /* 0x000fe40000410000 */
[C---:B------:R-:W-:Y:S02]  /*15f0*/  FFMA.FTZ R12, R20.reuse, R19, R12 ;  /* 0x00000013140c7223 */ /* 0x040fe4000001000c */
[----:B------:R-:W-:Y:S01]  /*1600*/  FFMA.FTZ R20, R20, R13, R21 ;  /* 0x0000000d14147223 */ /* 0x000fe20000010015 */
[----:B------:R-:W-:Y:S01]  /*1610*/  HADD2.F32 R21, -RZ, R39.H0_H0 ;  /* 0x20000027ff157230 */ /* 0x000fe20000004100 */
[----:B------:R-:W-:Y:S02]  /*1620*/  FADD.FTZ R19, R14, R19 ;  /* 0x000000130e137221 */ /* 0x000fe40000010000 */
[----:B------:R-:W-:-:S02]  /*1630*/  FADD.FTZ R13, R13, R16 ;  /* 0x000000100d0d7221 */ /* 0x000fc40000010000 */
[----:B------:R-:W-:Y:S01]  /*1640*/  FADD.FTZ R16, R17, -UR17 ;  /* 0x8000001111107e21 */ /* 0x000fe20008010000 */
[----:B------:R-:W-:Y:S01]  /*1650*/  HADD2.F32 R17, -RZ, R39.H1_H1 ;  /* 0x30000027ff117230 */ /* 0x000fe20000004100 */
        /* <DEDUP_REMOVED lines=23> */
.L_x_978:
[----:B------:R-:W-:Y:S01]  /*17d0*/  FMUL.FTZ R23, R21, R29 ;  /* 0x0000001d15177220 */ /* 0x000fe20000410000 */
[----:B------:R-:W-:Y:S01]  /*17e0*/  HADD2.F32 R22, -RZ, R41.H1_H1 ;  /* 0x30000029ff167230 */ /* 0x000fe20000004100 */
[----:B------:R-:W-:-:S02]  /*17f0*/  FADD.FTZ R18, R18, R21 ;  /* 0x0000001512127221 */ /* 0x000fc40000010000 */
[C---:B------:R-:W-:Y:S02]  /*1800*/  FFMA.FTZ R15, R16.reuse, R21, R15 ;  /* 0x00000015100f7223 */ /* 0x040fe4000001000f */
[----:B------:R-:W-:Y:S01]  /*1810*/  FFMA.FTZ R21, R16, R23, R20 ;  /* 0x0000001710157223 */ /* 0x000fe20000010014 */
[----:B------:R-:W-:Y:S01]  /*1820*/  HADD2.F32 R20, -RZ, R41.H0_H0 ;  /* 0x20000029ff147230 */ /* 0x000fe20000004100 */
[----:B------:R-:W-:Y:S02]  /*1830*/  FADD.FTZ R16, R13, R23 ;  /* 0x000000170d107221 */ /* 0x000fe40000010000 */
[----:B------:R-:W-:Y:S02]  /*1840*/  FMUL.FTZ R13, R17, R10 ;  /* 0x0000000a110d7220 */ /* 0x000fe40000410000 */
[C---:B------:R-:W-:Y:S02]  /*1850*/  FFMA.FTZ R12, R14.reuse, R17, R12 ;  /* 0x000000110e0c7223 */ /* 0x040fe4000001000c */
[----:B------:R-:W-:Y:S01]  /*1860*/  FFMA.FTZ R14, R14, R13, R21 ;  /* 0x0000000d0e0e7223 */ /* 0x000fe20000010015 */
[----:B------:R-:W-:Y:S01]  /*1870*/  HADD2.F32 R21, -RZ, R38.H0_H0 ;  /* 0x20000026ff157230 */ /* 0x000fe20000004100 */
[----:B------:R-:W-:-:S02]  /*1880*/  FADD.FTZ R13, R13, R16 ;  /* 0x000000100d0d7221 */ /* 0x000fc40000010000 */
[----:B------:R-:W-:Y:S02]  /*1890*/  FADD.FTZ R20, R20, -UR17 ;  /* 0x8000001114147e21 */ /* 0x000fe40008010000 */
[----:B------:R-:W-:Y:S02]  /*18a0*/  FADD.FTZ R16, R22, -UR17 ;  /* 0x8000001116107e21 */ /* 0x000fe40008010000 */
[----:B------:R-:W-:Y:S01]  /*18b0*/  FADD.FTZ R19, R19, R17 ;  /* 0x0000001113137221 */ /* 0x000fe20000010000 */
[----:B------:R-:W-:Y:S01]  /*18c0*/  HADD2.F32 R17, -RZ, R38.H1_H1 ;  /* 0x30000026ff117230 */ /* 0x000fe20000004100 */
        /* <DEDUP_REMOVED lines=21> */
.L_x_979:
        /* <DEDUP_REMOVED lines=8> */
[----:B------:R-:W-:Y:S02]  /*1aa0*/  FADD.FTZ R19, R19, R17 ;  /* 0x0000001113137221 */ /* 0x000fe40000010000 */
[----:B------:R-:W-:-:S02]  /*1ab0*/  FFMA.FTZ R17, R16, R17, R12 ;  /* 0x0000001110117223 */ /* 0x000fc4000001000c */
[----:B------:R-:W-:Y:S01]  /*1ac0*/  FFMA.FTZ R16, R16, R13, R21 ;  /* 0x0000000d10107223 */ /* 0x000fe20000010015 */
[--C-:B------:R-:W-:Y:S01]  /*1ad0*/  HADD2.F32 R21, -RZ, R35.reuse.H0_H0 ;  /* 0x20000023ff157230 */ /* 0x100fe20000004100 */
[----:B------:R-:W-:Y:S01]  /*1ae0*/  FADD.FTZ R12, R13, R14 ;  /* 0x0000000e0d0c7221 */ /* 0x000fe20000010000 */
[----:B------:R-:W-:Y:S01]  /*1af0*/  HADD2.F32 R14, -RZ, R35.H1_H1 ;  /* 0x30000023ff0e7230 */ /* 0x000fe20000004100 */
[----:B------:R-:W-:Y:S02]  /*1b00*/  FADD.FTZ R20, R20, -UR17 ;  /* 0x8000001114147e21 */ /* 0x000fe40008010000 */
        /* <DEDUP_REMOVED lines=22> */
.L_x_980:
        /* <DEDUP_REMOVED lines=9> */
[----:B------:R-:W-:Y:S02]  /*1d00*/  FFMA.FTZ R16, R13, R20, R16 ;  /* 0x000000140d107223 */ /* 0x000fe40000010010 */
[----:B------:R-:W-:Y:S02]  /*1d10*/  FADD.FTZ R19, R20, R23 ;  /* 0x0000001714137221 */ /* 0x000fe40000010000 */
[----:B------:R-:W-:Y:S02]  /*1d20*/  FADD.FTZ R20, R21, -UR17 ;  /* 0x8000001115147e21 */ /* 0x000fe40008010000 */
[----:B------:R-:W-:Y:S01]  /*1d30*/  FADD.FTZ R21, R22, -UR17 ;  /* 0x8000001116157e21 */ /* 0x000fe20008010000 */
[--C-:B------:R-:W-:Y:S01]  /*1d40*/  HADD2.F32 R22, -RZ, R34.reuse.H0_H0 ;  /* 0x20000022ff167230 */ /* 0x100fe20000004100 */
[----:B------:R-:W-:Y:S01]  /*1d50*/  FFMA.FTZ R14, R13, R14, R17 ;  /* 0x0000000e0d0e7223 */ /* 0x000fe20000010011 */
        /* <DEDUP_REMOVED lines=22> */
.L_x_981:
[----:B------:R-:W-:Y:S02]  /*1ec0*/  FMUL.FTZ R23, R22, R29 ;  /* 0x0000001d16177220 */ /* 0x000fe40000410000 */
[----:B------:R-:W-:Y:S01]  /*1ed0*/  FADD.FTZ R13, R18, R22 ;  /* 0x00000016120d7221 */ /* 0x000fe20000010000 */
[--C-:B------:R-:W-:Y:S01]  /*1ee0*/  HADD2.F32 R18, -RZ, R32.reuse.H0_H0 ;  /* 0x20000020ff127230 */ /* 0x100fe20000004100 */
[C---:B------:R-:W-:Y:S01]  /*1ef0*/  FFMA.FTZ R15, R20.reuse, R22, R15 ;  /* 0x00000016140f7223 */ /* 0x040fe2000001000f */
[----:B------:R-:W-:Y:S01]  /*1f00*/  HADD2.F32 R22, -RZ, R32.H1_H1 ;  /* 0x30000020ff167230 */ /* 0x000fe20000004100 */
[----:B------:R-:W-:Y:S02]  /*1f10*/  FFMA.FTZ R16, R20, R23, R16 ;  /* 0x0000001714107223 */ /* 0x000fe40000010010 */
[----:B------:R-:W-:Y:S02]  /*1f20*/  FMUL.FTZ R20, R17, R10 ;  /* 0x0000000a11147220 */ /* 0x000fe40000410000 */
[----:B------:R-:W-:-:S02]  /*1f30*/  FADD.FTZ R19, R19, R23 ;  /* 0x0000001713137221 */ /* 0x000fc40000010000 */
[----:B------:R-:W-:Y:S02]  /*1f40*/  FADD.FTZ R18, R18, -UR17 ;  /* 0x8000001112127e21 */ /* 0x000fe40008010000 */
[----:B------:R-:W-:Y:S02]  /*1f50*/  FADD.FTZ R23, R22, -UR17 ;  /* 0x8000001116177e21 */ /* 0x000fe40008010000 */
[C---:B------:R-:W-:Y:S02]  /*1f60*/  FFMA.FTZ R14, R21.reuse, R17, R14 ;  /* 0x00000011150e7223 */ /* 0x040fe4000001000e */
        /* <DEDUP_REMOVED lines=25> */
.L_x_982:
[----:B------:R-:W-:Y:S02]  /*2100*/  FMUL.FTZ R23, R16, R29 ;  /* 0x0000001d10177220 */ /* 0x000fe40000410000 */
[----:B------:R-:W-:Y:S02]  /*2110*/  FADD.FTZ R12, R12, R17 ;  /* 0x000000110c0c7221 */ /* 0x000fe40000010000 */
[C---:B------:R-:W-:Y:S01]  /*2120*/  FFMA.FTZ R17, R22.reuse, R23, R21 ;  /* 0x0000001716117223 */ /* 0x040fe20000010015 */
[--C-:B------:R-:W-:Y:S01]  /*2130*/  HADD2.F32 R21, -RZ, R33.reuse.H0_H0 ;  /* 0x20000021ff157230 */ /* 0x100fe20000004100 */
[----:B------:R-:W-:Y:S01]  /*2140*/  FFMA.FTZ R15, R22, R16, R15 ;  /* 0x00000010160f7223 */ /* 0x000fe2000001000f */
[----:B------:R-:W-:Y:S01]  /*2150*/  HADD2.F32 R22, -RZ, R33.H1_H1 ;  /* 0x30000021ff167230 */ /* 0x000fe20000004100 */
[----:B------:R-:W-:Y:S02]  /*2160*/  FADD.FTZ R20, R20, R23 ;  /* 0x0000001714147221 */ /* 0x000fe40000010000 */
[----:B------:R-:W-:-:S02]  /*2170*/  FMUL.FTZ R23, R19, R10 ;  /* 0x0000000a13177220 */ /* 0x000fc40000410000 */
[----:B------:R-:W-:Y:S02]  /*2180*/  FADD.FTZ R21, R21, -UR17 ;  /* 0x8000001115157e21 */ /* 0x000fe40008010000 */
[----:B------:R-:W-:Y:S02]  /*2190*/  FADD.FTZ R24, R22, -UR17 ;  /* 0x8000001116187e21 */ /* 0x000fe40008010000 */
[----:B------:R-:W-:Y:S02]  /*21a0*/  FFMA.FTZ R17, R18, R23, R17 ;  /* 0x0000001712117223 */ /* 0x000fe40000010011 */
        /* <DEDUP_REMOVED lines=24> */
.L_x_983:
[----:B------:R-:W-:Y:S01]  /*2330*/  FMUL.FTZ R26, R20, R29 ;  /* 0x0000001d141a7220 */ /* 0x000fe20000410000 */
[----:B------:R-:W-:Y:S01]  /*2340*/  ISETP.GT.AND P0, PT, R5, 0x1e, PT ;  /* 0x0000001e0500780c */ /* 0x000fe20003f04270 */
[----:B------:R-:W-:Y:S01]  /*2350*/  FMUL.FTZ R25, R21, R10 ;  /* 0x0000000a15197220 */ /* 0x000fe20000410000 */
[----:B------:R-:W-:Y:S01]  /*2360*/  ULDC UR5, c[0x0][0xc] ;  /* 0x0000030000057ab9 */ /* 0x000fe20000000800 */
[----:B------:R-:W-:Y:S01]  /*2370*/  FFMA.FTZ R17, R22, R26, R17 ;  /* 0x0000001a16117223 */ /* 0x000fe20000010011 */
[----:B------:R-:W-:Y:S01]  /*2380*/  BSSY B0, `(.L_x_984) ;  /* 0x000003e000007945 */ /* 0x000fe20003800000 */
[----:B------:R-:W-:Y:S01]  /*2390*/  FADD.FTZ R26, R23, R26 ;  /* 0x0000001a171a7221 */ /* 0x000fe20000010000 */
[----:B------:R-:W-:Y:S01]  /*23a0*/  SHF.L.U32 R51, R47, 0x4, RZ ;  /* 0x000000042f337819 */ /* 0x000fe200000006ff */
[----:B------:R-:W-:Y:S02]  /*23b0*/  FFMA.FTZ R23, R24, R25, R17 ;  /* 0x0000001918177223 */ /* 0x000fe40000010011 */
[----:B------:R-:W-:-:S02]  /*23c0*/  FADD.FTZ R25, R25, R26 ;  /* 0x0000001a19197221 */ /* 0x000fc40000010000 */
[----:B------:R-:W-:Y:S01]  /*23d0*/  FFMA.FTZ R14, R18, R19, R14 ;  /* 0x00000013120e7223 */ /* 0x000fe2000001000e */
[----:B------:R-:W0:Y:S01]  /*23e0*/  SHFL.DOWN PT, R26, R23, 0x1, 0x1f ;  /* 0x08201f00171a7f89 */ /* 0x000e2200000e0000 */
[----:B------:R-:W-:Y:S02]  /*23f0*/  FADD.FTZ R13, R13, R16 ;  /* 0x000000100d0d7221 */ /* 0x000fe40000010000 */
[----:B------:R-:W-:Y:S01]  /*2400*/  FADD.FTZ R12, R12, R19 ;  /* 0x000000130c0c7221 */ /* 0x000fe20000010000 */
[----:B------:R-:W1:Y:S01]  /*2410*/  SHFL.DOWN PT, R56, R25, 0x1, 0x1f ;  /* 0x08201f0019387f89 */ /* 0x000e6200000e0000 */
[----:B------:R-:W-:Y:S02]  /*2420*/  FFMA.FTZ R16, R22, R20, R15 ;  /* 0x0000001416107223 */ /* 0x000fe4000001000f */
[----:B------:R-:W-:Y:S02]  /*2430*/  FFMA.FTZ R17, R24, R21, R14 ;  /* 0x0000001518117223 */ /* 0x000fe4000001000e */
        /* <DEDUP_REMOVED lines=50> */
.L_x_985:
[----:B0-----:R-:W-:Y:S05]  /*2760*/  BSYNC B0 ;  /* 0x0000000000007941 */ /* 0x001fea0003800000 */
.L_x_984:
        /* <DEDUP_REMOVED lines=160> */
.L_x_987:
[----:B------:R-:W-:Y:S05]  /*3170*/  BSYNC B0 ;  /* 0x0000000000007941 */ /* 0x000fea0003800000 */
.L_x_986:
        /* <DEDUP_REMOVED lines=19> */
.L_x_989:
[----:B------:R-:W-:Y:S05]  /*32b0*/  BSYNC B0 ;  /* 0x0000000000007941 */ /* 0x000fea0003800000 */
.L_x_988:
        /* <DEDUP_REMOVED lines=33> */
.L_x_992:
[----:B------:R-:W2:Y:S01]  /*34d0*/  LDG.E.STRONG.GPU R16, [R14.64] ;  /* 0x0000000c0e107981 */ /* 0x000ea2000c1ef900 */
[----:B------:R-:W-:Y:S01]  /*34e0*/  YIELD ;  /* 0x0000000000007946 */ /* 0x000fe20003800000 */
[----:B--2---:R-:W-:Y:S01]  /*34f0*/  ISETP.NE.AND P6, PT, R16, R21, PT ;  /* 0x000000151000720c */ /* 0x004fe20003fc5270 */
[----:B------:R-:W-:-:S12]  /*3500*/  CCTL.IVALL ;  /* 0x00000000ff00798f */ /* 0x000fd80002000000 */
[----:B------:R-:W-:Y:S05]  /*3510*/  @P6 BRA `(.L_x_992) ;  /* 0xffffffb000006947 */ /* 0x000fea000383ffff */
.L_x_991:
        /* <DEDUP_REMOVED lines=24> */
.L_x_996:
        /* <DEDUP_REMOVED lines=116> */
.L_x_995:
        /* <DEDUP_REMOVED lines=63> */
.L_x_997:
[----:B------:R-:W-:-:S04]  /*41d0*/  ISETP.NE.AND P6, PT, R17, RZ, PT ;  /* 0x000000ff1100720c */ /* 0x000fc80003fc5270 */
[----:B------:R-:W-:-:S13]  /*41e0*/  ISETP.NE.OR P6, PT, RZ, UR4, P6 ;  /* 0x00000004ff007c0c */ /* 0x000fda000b7c5670 */
[----:B------:R-:W-:Y:S05]  /*41f0*/  @!P6 BRA `(.L_x_993) ;  /* 0x000002000000e947 */ /* 0x000fea0003800000 */
.L_x_994:
        /* <DEDUP_REMOVED lines=32> */
.L_x_993:
        /* <DEDUP_REMOVED lines=11> */
.L_x_999:
[----:B------:R-:W-:Y:S05]  /*44b0*/  BSYNC B0 ;  /* 0x0000000000007941 */ /* 0x000fea0003800000 */
.L_x_998:
        /* <DEDUP_REMOVED lines=17> */
.L_x_990:
        /* <DEDUP_REMOVED lines=35> */
.L_x_1000:
        /* <DEDUP_REMOVED lines=20> */
.L_x_1002:
[----:B------:R-:W-:Y:S05]  /*4940*/  BSYNC B0 ;  /* 0x0000000000007941 */ /* 0x000fea0003800000 */
.L_x_1001:
[----:B------:R-:W-:Y:S01]  /*4950*/  ISETP.NE.AND P6, PT, RZ, UR16, PT ;  /* 0x00000010ff007c0c */ /* 0x000fe2000bfc5270 */
[----:B0-----:R-:W-:Y:S01]  /*4960*/  FADD.FTZ R14, R18, -UR17 ;  /* 0x80000011120e7e21 */ /* 0x001fe20008010000 */
[----:B------:R-:W-:Y:S01]  /*4970*/  HADD2.F32 R18, -RZ, R40.H0_H0 ;  /* 0x20000028ff127230 */ /* 0x000fe20000004100 */
[----:B------:R-:W-:Y:S01]  /*4980*/  FADD.FTZ R45, R45, -UR17 ;  /* 0x800000112d2d7e21 */ /* 0x000fe20008010000 */
[--C-:B------:R-:W-:Y:S01]  /*4990*/  HADD2.F32 R12, -RZ, R42.reuse.H0_H0 ;  /* 0x2000002aff0c7230 */ /* 0x100fe20000004100 */
        /* <DEDUP_REMOVED lines=23> */
.L_x_1003:
        /* <DEDUP_REMOVED lines=20> */
.L_x_1005:
[----:B------:R-:W-:Y:S05]  /*4c50*/  BSYNC B0 ;  /* 0x0000000000007941 */ /* 0x000fea0003800000 */
.L_x_1004:
[----:B------:R-:W-:Y:S01]  /*4c60*/  FADD.FTZ R13, R18, -UR17 ;  /* 0x80000011120d7e21 */ /* 0x000fe20008010000 */
[----:B------:R-:W-:Y:S01]  /*4c70*/  HADD2.F32 R12, -RZ, R39.H0_H0 ;  /* 0x20000027ff0c7230 */ /* 0x000fe20000004100 */
[----:B------:R-:W-:Y:S01]  /*4c80*/  FADD.FTZ R40, R40, -UR17 ;  /* 0x8000001128287e21 */ /* 0x000fe20008010000 */
[----:B------:R-:W-:Y:S01]  /*4c90*/  HADD2.F32 R18, -RZ, R41.H0_H0 ;  /* 0x20000029ff127230 */ /* 0x000fe20000004100 */
[----:B------:R-:W-:Y:S01]  /*4ca0*/  FMUL.FTZ R25, R13, UR11 ;  /* 0x0000000b0d197c20 */ /* 0x000fe20008410000 */
[----:B------:R-:W-:Y:S01]  /*4cb0*/  HADD2.F32 R39, -RZ, R39.H1_H1 ;  /* 0x30000027ff277230 */ /* 0x000fe20000004100 */
[----:B------:R-:W-:Y:S01]  /*4cc0*/  FMUL.FTZ R40, R40, UR11 ;  /* 0x0000000b28287c20 */ /* 0x000fe20008410000 */
[----:B------:R-:W-:Y:S01]  /*4cd0*/  HADD2.F32 R41, -RZ, R41.H1_H1 ;  /* 0x30000029ff297230 */ /* 0x000fe20000004100 */
        /* <DEDUP_REMOVED lines=19> */
.L_x_1006:
        /* <DEDUP_REMOVED lines=20> */
.L_x_1008:
[----:B------:R-:W-:Y:S05]  /*4f50*/  BSYNC B0 ;  /* 0x0000000000007941 */ /* 0x000fea0003800000 */
.L_x_1007:
[----:B0-----:R-:W-:Y:S01]  /*4f60*/  FADD.FTZ R14, R18, -UR17 ;  /* 0x80000011120e7e21 */ /* 0x001fe20008010000 */
[----:B------:R-:W-:Y:S01]  /*4f70*/  HADD2.F32 R18, -RZ, R36.H0_H0 ;  /* 0x20000024ff127230 */ /* 0x000fe20000004100 */
[----:B------:R-:W-:Y:S01]  /*4f80*/  FADD.FTZ R41, R41, -UR17 ;  /* 0x8000001129297e21 */ /* 0x000fe20008010000 */
[--C-:B------:R-:W-:Y:S01]  /*4f90*/  HADD2.F32 R12, -RZ, R38.reuse.H0_H0 ;  /* 0x20000026ff0c7230 */ /* 0x100fe20000004100 */
        /* <DEDUP_REMOVED lines=23> */
.L_x_1009:
        /* <DEDUP_REMOVED lines=20> */
.L_x_1011:
[----:B------:R-:W-:Y:S05]  /*5250*/  BSYNC B0 ;  /* 0x0000000000007941 */ /* 0x000fea0003800000 */
.L_x_1010:
[----:B------:R-:W-:Y:S01]  /*5260*/  FADD.FTZ R13, R18, -UR17 ;  /* 0x80000011120d7e21 */ /* 0x000fe20008010000 */
[----:B------:R-:W-:Y:S01]  /*5270*/  HADD2.F32 R12, -RZ, R35.H0_H0 ;  /* 0x20000023ff0c7230 */ /* 0x000fe20000004100 */
[----:B------:R-:W-:Y:S01]  /*5280*/  FADD.FTZ R36, R36, -UR17 ;  /* 0x8000001124247e21 */ /* 0x000fe20008010000 */
[----:B------:R-:W-:Y:S01]  /*5290*/  HADD2.F32 R18, -RZ, R37.H0_H0 ;  /* 0x20000025ff127230 */ /* 0x000fe20000004100 */
[----:B------:R-:W-:Y:S01]  /*52a0*/  ISETP.GE.U32.AND P0, PT, R7, c[0x0][0x1e0], PT ;  /* 0x0000780007007a0c */ /* 0x000fe20003f06070 */
[----:B------:R-:W-:Y:S01]  /*52b0*/  HADD2.F32 R35, -RZ, R35.H1_H1 ;  /* 0x30000023ff237230 */ /* 0x000fe20000004100 */
[----:B------:R-:W-:Y:S01]  /*52c0*/  FMUL.FTZ R25, R13, UR11 ;  /* 0x0000000b0d197c20 */ /* 0x000fe20008410000 */
[----:B------:R-:W-:Y:S01]  /*52d0*/  HADD2.F32 R37, -RZ, R37.H1_H1 ;  /* 0x30000025ff257230 */ /* 0x000fe20000004100 */
        /* <DEDUP_REMOVED lines=20> */
.L_x_1012:
        /* <DEDUP_REMOVED lines=20> */
.L_x_1014:
[----:B------:R-:W-:Y:S05]  /*5560*/  BSYNC B0 ;  /* 0x0000000000007941 */ /* 0x000fea0003800000 */
.L_x_1013:
[----:B------:R-:W-:Y:S01]  /*5570*/  FADD.FTZ R18, R18, -UR17 ;  /* 0x8000001112127e21 */ /* 0x000fe20008010000 */
[----:B------:R-:W-:Y:S01]  /*5580*/  ISETP.GE.AND.EX P0, PT, R9, c[0x0][0x1e4], PT, P0 ;  /* 0x0000790009007a0c */ /* 0x000fe20003f06300 */
[----:B------:R-:W-:Y:S01]  /*5590*/  FADD.FTZ R37, R37, -UR17 ;  /* 0x8000001125257e21 */ /* 0x000fe20008010000 */
[--C-:B------:R-:W-:Y:S01]  /*55a0*/  HADD2.F32 R12, -RZ, R34.reuse.H0_H0 ;  /* 0x20000022ff0c7230 */ /* 0x100fe20000004100 */
[----:B------:R-:W-:Y:S01]  /*55b0*/  FMUL.FTZ R27, R18, UR11 ;  /* 0x0000000b121b7c20 */ /* 0x000fe20008410000 */
[----:B------:R-:W-:Y:S01]  /*55c0*/  HADD2.F32 R13, -RZ, R34.H1_H1 ;  /* 0x30000022ff0d7230 */ /* 0x000fe20000004100 */
[----:B------:R-:W-:Y:S01]  /*55d0*/  FMUL.FTZ R37, R37, UR11 ;  /* 0x0000000b25257c20 */ /* 0x000fe20008410000 */
[----:B0-----:R-:W-:Y:S01]  /*55e0*/  HADD2.F32 R14, -RZ, R32.H0_H0 ;  /* 0x20000020ff0e7230 */ /* 0x001fe20000004100 */
        /* <DEDUP_REMOVED lines=19> */
.L_x_1015:
        /* <DEDUP_REMOVED lines=20> */
.L_x_1017:
[----:B------:R-:W-:Y:S05]  /*5860*/  BSYNC B0 ;  /* 0x0000000000007941 */ /* 0x000fea0003800000 */
.L_x_1016:
[----:B------:R-:W-:Y:S01]  /*5870*/  HADD2.F32 R32, -RZ, R32.H1_H1 ;  /* 0x30000020ff207230 */ /* 0x000fe20000004100 */
[----:B------:R-:W-:Y:S01]  /*5880*/  FADD.FTZ R14, R14, -UR17 ;  /* 0x800000110e0e7e21 */ /* 0x000fe20008010000 */
[----:B0-----:R-:W-:Y:S01]  /*5890*/  HADD2.F32 R18, -RZ, R31.H0_H0 ;  /* 0x2000001fff127230 */ /* 0x001fe20000004100 */
[----:B------:R-:W-:Y:S01]  /*58a0*/  ISETP.LT.U32.AND P0, PT, R47, 0x100, !P0 ;  /* 0x000001002f00780c */ /* 0x000fe20004701070 */
        /* <DEDUP_REMOVED lines=25> */
.L_x_1018:
        /* <DEDUP_REMOVED lines=19> */
.L_x_1020:
[----:B------:R-:W-:Y:S05]  /*5b70*/  BSYNC B0 ;  /* 0x0000000000007941 */ /* 0x000fea0003800000 */
.L_x_1019:
        /* <DEDUP_REMOVED lines=25> */
.L_x_1021:
        /* <DEDUP_REMOVED lines=17> */
.L_x_1023:
[----:B------:R-:W-:Y:S05]  /*5e20*/  BSYNC B0 ;  /* 0x0000000000007941 */ /* 0x000fea0003800000 */
.L_x_1022:
[----:B------:R-:W-:Y:S01]  /*5e30*/  ULDC UR4, c[0x0][0x10] ;  /* 0x0000040000047ab9 */ /* 0x000fe20000000800 */
[----:B------:R-:W-:Y:S01]  /*5e40*/  IADD3 R46, R46, 0x1, RZ ;  /* 0x000000012e2e7810 */ /* 0x000fe20007ffe0ff */
[----:B------:R-:W-:-:S04]  /*5e50*/  UIADD3 UR14, UR14, UR4, URZ ;  /* 0x000000040e0e7290 */ /* 0x000fc8000fffe03f */
[----:B------:R-:W-:-:S06]  /*5e60*/  UISETP.GE.AND UP0, UPT, UR14, UR6, UPT ;  /* 0x000000060e00728c */ /* 0x000fcc000bf06270 */
[----:B------:R-:W-:-:S13]  /*5e70*/  PLOP3.LUT P0, PT, PT, PT, UP0, 0x80, 0x0 ;  /* 0x000000000000781c */ /* 0x000fda0003f0f008 */
[----:B------:R-:W-:Y:S01]  /*5e80*/  @P0 CALL.REL.NOINC `(.L_x_973) ;  /* 0x0000001000000944 */ /* 0x000fe20003c00000 */
[----:B------:R-:W-:Y:S05]  /*5e90*/  BRA `(.L_x_1024) ;  /* 0xffffa41000007947 */ /* 0x000fea000383ffff */
.L_x_973:
        /* <DEDUP_REMOVED lines=22> */
.L_x_1026:
[----:B------:R-:W-:Y:S05]  /*6000*/  BSYNC B0 ;  /* 0x0000000000007941 */ /* 0x000fea0003800000 */
.L_x_1025:
[----:B------:R-:W-:Y:S05]  /*6010*/  @P0 EXIT ;  /* 0x000000000000094d */ /* 0x000fea0003800000 */
[----:B------:R-:W-:Y:S05]  /*6020*/  @P2 BRA `(.L_x_1027) ;  /* 0x0000008000002947 */ /* 0x000fea0003800000 */
[----:B------:R-:W-:-:S05]  /*6030*/  IMAD R0, R6, c[0x0][0x10], RZ ;  /* 0x0000040006007a24 */ /* 0x000fca00078e02ff */
[----:B------:R-:W-:-:S13]  /*6040*/  ISETP.NE.AND P0, PT, R0, -0x1, PT ;  /* 0xffffffff0000780c */ /* 0x000fda0003f05270 */
[----:B------:R-:W-:Y:S05]  /*6050*/  @!P0 BRA `(.L_x_1027) ;  /* 0x0000005000008947 */ /* 0x000fea0003800000 */
.L_x_1028:
[----:B-1----:R-:W2:Y:S01]  /*6060*/  LDG.E.STRONG.GPU R5, [R2.64] ;  /* 0x0000000c02057981 */ /* 0x002ea2000c1ef900 */
[----:B------:R-:W-:Y:S01]  /*6070*/  YIELD ;  /* 0x0000000000007946 */ /* 0x000fe20003800000 */
[----:B--2---:R-:W-:Y:S01]  /*6080*/  ISETP.NE.AND P0, PT, R5, R0, PT ;  /* 0x000000000500720c */ /* 0x004fe20003f05270 */
[----:B------:R-:W-:-:S12]  /*6090*/  CCTL.IVALL ;  /* 0x00000000ff00798f */ /* 0x000fd80002000000 */
[----:B------:R-:W-:Y:S05]  /*60a0*/  @P0 BRA `(.L_x_1028) ;  /* 0xffffffb000000947 */ /* 0x000fea000383ffff */
.L_x_1027:
        /* <DEDUP_REMOVED lines=25> */
.L_x_1029:
        /* <DEDUP_REMOVED lines=26> */
.L_x_1030:
        /* <DEDUP_REMOVED lines=10> */
.L_x_3350:


//--------------------- .text._Z35group_norm_nhwc_bwd_one_pass_kernelI11Fp16IOBf16WLi512ELi16ELi256EEv26Group_norm_nhwc_bwd_params --------------------------
	.section	.text._Z35group_norm_nhwc_bwd_one_pass_kernelI11Fp16IOBf16WLi512ELi16ELi256EEv26Group_norm_nhwc_bwd_params,"ax",@progbits
	.sectioninfo	@"SHI_REGISTERS=128"
	.align	128
        .global         _Z35group_norm_nhwc_bwd_one_pass_kernelI11Fp16IOBf16WLi512ELi16ELi256EEv26Group_norm_nhwc_bwd_params
        .type           _Z35group_norm_nhwc_bwd_one_pass_kernelI11Fp16IOBf16WLi512ELi16ELi256EEv26Group_norm_nhwc_bwd_params,@function
        .size           _Z35group_norm_nhwc_bwd_one_pass_kernelI11Fp16IOBf16WLi512ELi16ELi256EEv26Group_norm_nhwc_bwd_params,(.L_x_3351 - _Z35group_norm_nhwc_bwd_one_pass_kernelI11Fp16IOBf16WLi512ELi16ELi256EEv26Group_norm_nhwc_bwd_params)
        .other          _Z35group_norm_nhwc_bwd_one_pass_kernelI11Fp16IOBf16WLi512ELi16ELi256EEv26Group_norm_nhwc_bwd_params,@"STO_CUDA_ENTRY STV_DEFAULT"
_Z35group_norm_nhwc_bwd_one_pass_kernelI11Fp16IOBf16WLi512ELi16ELi256EEv26Group_norm_nhwc_bwd_params:
.text._Z35group_norm_nhwc_bwd_one_pass_kernelI11Fp16IOBf16WLi512ELi16ELi256EEv26Group_norm_nhwc_bwd_params:
        /* <DEDUP_REMOVED lines=101> */
.L_x_1114:
        /* <DEDUP_REMOVED lines=357> */
.L_x_1033:
[----:B--23--:R-:W-:Y:S05]  /*1ca0*/  BSYNC B0 ;  /* 0x0000000000007941 */ /* 0x00cfea0003800000 */
.L_x_1032:
        /* <DEDUP_REMOVED lines=34> */
.L_x_1034:
        /* <DEDUP_REMOVED lines=26> */
.L_x_1035:
[C---:B------:R-:W-:Y:S02]  /*2070*/  FFMA.FTZ R40, R35.reuse, R38, R40 ;  /* 0x0000002623287223 */ /* 0x040fe40000010028 */
[----:B------:R-:W-:Y:S01]  /*2080*/  FADD.FTZ R42, R38, R39 ;  /* 0x00000027262a7221 */ /* 0x000fe20000010000 */
[--C-:B------:R-:W-:Y:S01]  /*2090*/  HADD2.F32 R39, -RZ, R6.reuse.H0_H0 ;  /* 0x20000006ff277230 */ /* 0x100fe20000004100 */
[----:B------:R-:W-:Y:S02]  /*20a0*/  FADD.FTZ R32, RZ, R33 ;  /* 0x00000021ff207221 */ /* 0x000fe40000010000 */
[----:B------:R-:W-:Y:S01]  /*20b0*/  FFMA.FTZ R38, R35, R28, RZ ;  /* 0x0000001c23267223 */ /* 0x000fe200000100ff */
[----:B------:R-:W-:Y:S01]  /*20c0*/  HADD2.F32 R35, -RZ, R6.H1_H1 ;  /* 0x30000006ff237230 */ /* 0x000fe20000004100 */
[----:B------:R-:W-:-:S02]  /*20d0*/  FMUL.FTZ R41, R29, R16 ;  /* 0x000000101d297220 */ /* 0x000fc40000410000 */
[----:B------:R-:W-:Y:S02]  /*20e0*/  FFMA.FTZ R36, R34, R29, R36 ;  /* 0x0000001d22247223 */ /* 0x000fe40000010024 */
[----:B------:R-:W-:Y:S02]  /*20f0*/  FADD.FTZ R29, R32, R29 ;  /* 0x0000001d201d7221 */ /* 0x000fe40000010000 */
[----:B------:R-:W-:Y:S02]  /*2100*/  FADD.FTZ R33, RZ, R28 ;  /* 0x0000001cff217221 */ /* 0x000fe40000010000 */
[----:B------:R-:W-:Y:S02]  /*2110*/  FFMA.FTZ R34, R34, R41, R40 ;  /* 0x0000002922227223 */ /* 0x000fe40000010028 */
[----:B------:R-:W-:Y:S02]  /*2120*/  FMUL.FTZ R32, R20, R19 ;  /* 0x0000001314207220 */ /* 0x000fe40000410000 */
[----:B------:R-:W-:-:S02]  /*2130*/  FFMA.FTZ R28, R37, R20, R38 ;  /* 0x00000014251c7223 */ /* 0x000fc40000010026 */
[C---:B------:R-:W-:Y:S01]  /*2140*/  FADD.FTZ R38, -R26.reuse, R39 ;  /* 0x000000271a267221 */ /* 0x040fe20000010100 */
[--C-:B------:R-:W-:Y:S01]  /*2150*/  HADD2.F32 R39, -RZ, R71.reuse.H0_H0 ;  /* 0x20000047ff277230 */ /* 0x100fe20000004100 */
[----:B------:R-:W-:Y:S02]  /*2160*/  FADD.FTZ R40, -R26, R35 ;  /* 0x000000231a287221 */ /* 0x000fe40000010100 */
[----:B------:R-:W-:Y:S02]  /*2170*/  FADD.FTZ R20, R33, R20 ;  /* 0x0000001421147221 */ /* 0x000fe40000010000 */
[----:B------:R-:W-:Y:S01]  /*2180*/  FFMA.FTZ R37, R37, R32, R34 ;  /* 0x0000002025257223 */ /* 0x000fe20000010022 */
[----:B------:R-:W-:Y:S01]  /*2190*/  HADD2.F32 R34, -RZ, R71.H1_H1 ;  /* 0x30000047ff227230 */ /* 0x000fe20000004100 */
[----:B------:R-:W-:Y:S02]  /*21a0*/  FADD.FTZ R33, R42, R41 ;  /* 0x000000292a217221 */ /* 0x000fe40000010000 */
        /* <DEDUP_REMOVED lines=21> */
.L_x_1036:
[----:B------:R-:W-:Y:S01]  /*2300*/  FMUL.FTZ R40, R39, R16 ;  /* 0x0000001027287220 */ /* 0x000fe20000410000 */
[--C-:B------:R-:W-:Y:S01]  /*2310*/  HADD2.F32 R41, -RZ, R7.reuse.H1_H1 ;  /* 0x30000007ff297230 */ /* 0x100fe20000004100 */
[----:B------:R-:W-:Y:S02]  /*2320*/  FADD.FTZ R29, R29, R39 ;  /* 0x000000271d1d7221 */ /* 0x000fe40000010000 */
[----:B------:R-:W-:Y:S01]  /*2330*/  FFMA.FTZ R36, R38, R39, R36 ;  /* 0x0000002726247223 */ /* 0x000fe20000010024 */
[----:B------:R-:W-:Y:S01]  /*2340*/  HADD2.F32 R39, -RZ, R7.H0_H0 ;  /* 0x20000007ff277230 */ /* 0x000fe20000004100 */
[----:B------:R-:W-:Y:S02]  /*2350*/  FADD.FTZ R33, R32, R33 ;  /* 0x0000002120217221 */ /* 0x000fe40000010000 */
[----:B------:R-:W-:-:S02]  /*2360*/  FFMA.FTZ R37, R38, R40, R37 ;  /* 0x0000002826257223 */ /* 0x000fc40000010025 */
[----:B------:R-:W-:Y:S02]  /*2370*/  FMUL.FTZ R32, R34, R19 ;  /* 0x0000001322207220 */ /* 0x000fe40000410000 */
[----:B------:R-:W-:Y:S02]  /*2380*/  FADD.FTZ R33, R33, R40 ;  /* 0x0000002821217221 */ /* 0x000fe40000010000 */
[C---:B------:R-:W-:Y:S01]  /*2390*/  FADD.FTZ R38, -R26.reuse, R39 ;  /* 0x000000271a267221 */ /* 0x040fe20000010100 */
[--C-:B------:R-:W-:Y:S01]  /*23a0*/  HADD2.F32 R39, -RZ, R70.reuse.H0_H0 ;  /* 0x20000046ff277230 */ /* 0x100fe20000004100 */
[----:B------:R-:W-:Y:S02]  /*23b0*/  FADD.FTZ R40, -R26, R41 ;  /* 0x000000291a287221 */ /* 0x000fe40000010100 */
[C---:B------:R-:W-:Y:S02]  /*23c0*/  FFMA.FTZ R28, R35.reuse, R34, R28 ;  /* 0x00000022231c7223 */ /* 0x040fe4000001001c */
[----:B------:R-:W-:Y:S01]  /*23d0*/  FADD.FTZ R20, R20, R34 ;  /* 0x0000002214147221 */ /* 0x000fe20000010000 */
[----:B------:R-:W-:Y:S01]  /*23e0*/  HADD2.F32 R34, -RZ, R70.H1_H1 ;  /* 0x30000046ff227230 */ /* 0x000fe20000004100 */
[----:B------:R-:W-:-:S02]  /*23f0*/  FFMA.FTZ R35, R35, R32, R37 ;  /* 0x0000002023237223 */ /* 0x000fc40000010025 */
        /* <DEDUP_REMOVED lines=21> */
.L_x_1037:
[----:B------:R-:W-:Y:S01]  /*2550*/  FMUL.FTZ R40, R39, R16 ;  /* 0x0000001027287220 */ /* 0x000fe20000410000 */
[--C-:B------:R-:W-:Y:S01]  /*2560*/  HADD2.F32 R41, -RZ, R8.reuse.H0_H0 ;  /* 0x20000008ff297230 */ /* 0x100fe20000004100 */
[----:B------:R-:W-:Y:S01]  /*2570*/  FADD.FTZ R45, R32, R33 ;  /* 0x00000021202d7221 */ /* 0x000fe20000010000 */
[----:B------:R-:W-:Y:S01]  /*2580*/  HADD2.F32 R43, -RZ, R8.H1_H1 ;  /* 0x30000008ff2b7230 */ /* 0x000fe20000004100 */
[----:B------:R-:W-:Y:S02]  /*2590*/  FADD.FTZ R32, R29, R39 ;  /* 0x000000271d207221 */ /* 0x000fe40000010000 */
[C---:B------:R-:W-:Y:S02]  /*25a0*/  FFMA.FTZ R36, R38.reuse, R39, R36 ;  /* 0x0000002726247223 */ /* 0x040fe40000010024 */
[----:B------:R-:W-:-:S02]  /*25b0*/  FFMA.FTZ R39, R38, R40, R35 ;  /* 0x0000002826277223 */ /* 0x000fc40000010023 */
[----:B------:R-:W-:Y:S02]  /*25c0*/  FMUL.FTZ R38, R34, R19 ;  /* 0x0000001322267220 */ /* 0x000fe40000410000 */
[----:B------:R-:W-:Y:S02]  /*25d0*/  FADD.FTZ R29, R20, R34 ;  /* 0x00000022141d7221 */ /* 0x000fe40000010000 */
[C---:B------:R-:W-:Y:S01]  /*25e0*/  FFMA.FTZ R33, R37.reuse, R34, R28 ;  /* 0x0000002225217223 */ /* 0x040fe2000001001c */
[--C-:B------:R-:W-:Y:S01]  /*25f0*/  HADD2.F32 R28, -RZ, R69.reuse.H1_H1 ;  /* 0x30000045ff1c7230 */ /* 0x100fe20000004100 */
[C---:B------:R-:W-:Y:S02]  /*2600*/  FADD.FTZ R34, -R26.reuse, R41 ;  /* 0x000000291a227221 */ /* 0x040fe40000010100 */
[----:B------:R-:W-:Y:S02]  /*2610*/  FADD.FTZ R20, -R26, R43 ;  /* 0x0000002b1a147221 */ /* 0x000fe40000010100 */
[----:B------:R-:W-:Y:S01]  /*2620*/  FFMA.FTZ R37, R37, R38, R39 ;  /* 0x0000002625257223 */ /* 0x000fe20000010027 */
[----:B------:R-:W-:Y:S01]  /*2630*/  HADD2.F32 R39, -RZ, R69.H0_H0 ;  /* 0x20000045ff277230 */ /* 0x000fe20000004100 */
        /* <DEDUP_REMOVED lines=22> */
.L_x_1038:
[----:B------:R-:W-:Y:S01]  /*27a0*/  FMUL.FTZ R40, R39, R16 ;  /* 0x0000001027287220 */ /* 0x000fe20000410000 */
[--C-:B------:R-:W-:Y:S01]  /*27b0*/  HADD2.F32 R41, -RZ, R9.reuse.H1_H1 ;  /* 0x30000009ff297230 */ /* 0x100fe20000004100 */
[----:B------:R-:W-:Y:S02]  /*27c0*/  FADD.FTZ R35, R38, R35 ;  /* 0x0000002326237221 */ /* 0x000fe40000010000 */
[----:B------:R-:W-:Y:S02]  /*27d0*/  FADD.FTZ R32, R32, R39 ;  /* 0x0000002720207221 */ /* 0x000fe40000010000 */
[C---:B------:R-:W-:Y:S01]  /*27e0*/  FFMA.FTZ R36, R34.reuse, R39, R36 ;  /* 0x0000002722247223 */ /* 0x040fe20000010024 */
[----:B------:R-:W-:Y:S01]  /*27f0*/  HADD2.F32 R39, -RZ, R9.H0_H0 ;  /* 0x20000009ff277230 */ /* 0x000fe20000004100 */
[----:B------:R-:W-:-:S02]  /*2800*/  FFMA.FTZ R38, R34, R40, R37 ;  /* 0x0000002822267223 */ /* 0x000fc40000010025 */
[----:B------:R-:W-:Y:S02]  /*2810*/  FMUL.FTZ R37, R28, R19 ;  /* 0x000000131c257220 */ /* 0x000fe40000410000 */
[----:B------:R-:W-:Y:S02]  /*2820*/  FADD.FTZ R34, R35, R40 ;  /* 0x0000002823227221 */ /* 0x000fe40000010000 */
[C---:B------:R-:W-:Y:S02]  /*2830*/  FFMA.FTZ R35, R20.reuse, R28, R33 ;  /* 0x0000001c14237223 */ /* 0x040fe40000010021 */
[----:B------:R-:W-:Y:S01]  /*2840*/  FFMA.FTZ R33, R20, R37, R38 ;  /* 0x0000002514217223 */ /* 0x000fe20000010026 */
[--C-:B------:R-:W-:Y:S01]  /*2850*/  HADD2.F32 R20, -RZ, R68.reuse.H1_H1 ;  /* 0x30000044ff147230 */ /* 0x100fe20000004100 */
        /* <DEDUP_REMOVED lines=24> */
.L_x_1039:
[----:B------:R-:W-:Y:S02]  /*29e0*/  FMUL.FTZ R40, R41, R16 ;  /* 0x0000001029287220 */ /* 0x000fe40000410000 */
[----:B------:R-:W-:Y:S02]  /*29f0*/  FADD.FTZ R37, R37, R34 ;  /* 0x0000002225257221 */ /* 0x000fe40000010000 */
[----:B------:R-:W-:Y:S02]  /*2a00*/  FADD.FTZ R43, R29, R28 ;  /* 0x0000001c1d2b7221 */ /* 0x000fe40000010000 */
[C---:B------:R-:W-:Y:S02]  /*2a10*/  FFMA.FTZ R29, R39.reuse, R40, R33 ;  /* 0x00000028271d7223 */ /* 0x040fe40000010021 */
[----:B------:R-:W-:Y:S01]  /*2a20*/  FFMA.FTZ R28, R39, R41, R36 ;  /* 0x00000029271c7223 */ /* 0x000fe20000010024 */
[--C-:B------:R-:W-:Y:S01]  /*2a30*/  HADD2.F32 R39, -RZ, R10.reuse.H1_H1 ;  /* 0x3000000aff277230 */ /* 0x100fe20000004100 */
[----:B------:R-:W-:Y:S01]  /*2a40*/  FADD.FTZ R33, R37, R40 ;  /* 0x0000002825217221 */ /* 0x000fe20000010000 */
[----:B------:R-:W-:Y:S01]  /*2a50*/  HADD2.F32 R37, -RZ, R10.H0_H0 ;  /* 0x2000000aff257230 */ /* 0x000fe20000004100 */
        /* <DEDUP_REMOVED lines=29> */
.L_x_1040:
[----:B------:R-:W-:Y:S01]  /*2c30*/  FMUL.FTZ R37, R41, R16 ;  /* 0x0000001029257220 */ /* 0x000fe20000410000 */
[--C-:B------:R-:W-:Y:S01]  /*2c40*/  HADD2.F32 R39, -RZ, R11.reuse.H0_H0 ;  /* 0x2000000bff277230 */ /* 0x100fe20000004100 */
[----:B------:R-:W-:Y:S01]  /*2c50*/  FFMA.FTZ R38, R38, R20, R35 ;  /* 0x0000001426267223 */ /* 0x000fe20000010023 */
[----:B------:R-:W-:Y:S01]  /*2c60*/  HADD2.F32 R45, -RZ, R11.H1_H1 ;  /* 0x3000000bff2d7230 */ /* 0x000fe20000004100 */
[----:B------:R-:W-:Y:S01]  /*2c70*/  FADD.FTZ R35, R36, R37 ;  /* 0x0000002524237221 */ /* 0x000fe20000010000 */
[----:B------:R-:W-:Y:S01]  /*2c80*/  HADD2.F32 R44, -RZ, R66.H1_H1 ;  /* 0x30000042ff2c7230 */ /* 0x000fe20000004100 */
[C---:B------:R-:W-:Y:S02]  /*2c90*/  FADD.FTZ R36, -R26.reuse, R39 ;  /* 0x000000271a247221 */ /* 0x040fe40000010100 */
[----:B------:R-:W-:-:S02]  /*2ca0*/  FADD.FTZ R46, -R26, R45 ;  /* 0x0000002d1a2e7221 */ /* 0x000fc40000010100 */
[----:B------:R-:W-:Y:S01]  /*2cb0*/  FFMA.FTZ R40, R34, R37, R29 ;  /* 0x0000002522287223 */ /* 0x000fe2000001001d */
        /* <DEDUP_REMOVED lines=23> */
.L_x_1041:
[----:B------:R-:W-:Y:S01]  /*2e30*/  FFMA.FTZ R40, R33, R42, R40 ;  /* 0x0000002a21287223 */ /* 0x000fe20000010028 */
[--C-:B------:R-:W-:Y:S01]  /*2e40*/  HADD2.F32 R47, -RZ, R12.reuse.H1_H1 ;  /* 0x3000000cff2f7230 */ /* 0x100fe20000004100 */
[----:B------:R-:W-:Y:S02]  /*2e50*/  FMUL.FTZ R45, R37, R16 ;  /* 0x00000010252d7220 */ /* 0x000fe40000410000 */
[----:B------:R-:W-:Y:S01]  /*2e60*/  FADD.FTZ R42, R42, R35 ;  /* 0x000000232a2a7221 */ /* 0x000fe20000010000 */
[----:B------:R-:W-:Y:S01]  /*2e70*/  HADD2.F32 R35, -RZ, R12.H0_H0 ;  /* 0x2000000cff237230 */ /* 0x000fe20000004100 */
[----:B------:R-:W-:Y:S02]  /*2e80*/  FADD.FTZ R39, R43, R20 ;  /* 0x000000142b277221 */ /* 0x000fe40000010000 */
[----:B------:R-:W-:-:S02]  /*2e90*/  FFMA.FTZ R43, R34, R41, R28 ;  /* 0x00000029222b7223 */ /* 0x000fc4000001001c */
[----:B------:R-:W-:Y:S02]  /*2ea0*/  FFMA.FTZ R20, R36, R45, R40 ;  /* 0x0000002d24147223 */ /* 0x000fe40000010028 */
[----:B------:R-:W-:Y:S02]  /*2eb0*/  FMUL.FTZ R28, R44, R19 ;  /* 0x000000132c1c7220 */ /* 0x000fe40000410000 */
[----:B------:R-:W-:Y:S02]  /*2ec0*/  FADD.FTZ R45, R42, R45 ;  /* 0x0000002d2a2d7221 */ /* 0x000fe40000010000 */
[C---:B------:R-:W-:Y:S01]  /*2ed0*/  FADD.FTZ R46, -R26.reuse, R35 ;  /* 0x000000231a2e7221 */ /* 0x040fe20000010100 */
[----:B------:R-:W-:Y:S01]  /*2ee0*/  HADD2.F32 R35, -RZ, R65.H0_H0 ;  /* 0x20000041ff237230 */ /* 0x000fe20000004100 */
[----:B------:R-:W-:Y:S02]  /*2ef0*/  FADD.FTZ R34, -R26, R47 ;  /* 0x0000002f1a227221 */ /* 0x000fe40000010100 */
[----:B------:R-:W-:-:S02]  /*2f00*/  FADD.FTZ R50, R50, R41 ;  /* 0x0000002932327221 */ /* 0x000fc40000010000 */
[----:B------:R-:W-:Y:S02]  /*2f10*/  FFMA.FTZ R41, R29, R28, R20 ;  /* 0x0000001c1d297223 */ /* 0x000fe40000010014 */
[----:B------:R-:W-:Y:S01]  /*2f20*/  FADD.FTZ R20, R28, R45 ;  /* 0x0000002d1c147221 */ /* 0x000fe20000010000 */
[----:B------:R-:W-:Y:S01]  /*2f30*/  HADD2.F32 R28, -RZ, R65.H1_H1 ;  /* 0x30000041ff1c7230 */ /* 0x000fe20000004100 */
[-C--:B------:R-:W-:Y:S02]  /*2f40*/  FMUL.FTZ R46, R46, R5.reuse ;  /* 0x000000052e2e7220 */ /* 0x080fe40000410000 */
        /* <DEDUP_REMOVED lines=19> */
[----:B------:R-:W-:-:S03]  /*3080*/  FMUL.FTZ R35, R35, R42 ;  /* 0x0000002a23237220 */ /* 0x000fc60000410000 */
.L_x_1042:
[--C-:B------:R-:W-:Y:S01]  /*3090*/  HADD2.F32 R47, -RZ, R13.reuse.H0_H0 ;  /* 0x2000000dff2f7230 */ /* 0x100fe20000004100 */
[----:B------:R-:W-:Y:S01]  /*30a0*/  FMUL.FTZ R45, R35, R16 ;  /* 0x00000010232d7220 */ /* 0x000fe20000410000 */
[----:B------:R-:W-:Y:S01]  /*30b0*/  HADD2.F32 R49, -RZ, R13.H1_H1 ;  /* 0x3000000dff317230 */ /* 0x000fe20000004100 */
[----:B------:R-:W-:Y:S01]  /*30c0*/  FFMA.FTZ R40, R33, R32, R38 ;  /* 0x0000002021287223 */ /* 0x000fe20000010026 */
[--C-:B------:R-:W-:Y:S01]  /*30d0*/  HADD2.F32 R53, -RZ, R64.reuse.H0_H0 ;  /* 0x20000040ff357230 */ /* 0x100fe20000004100 */
[C---:B------:R-:W-:Y:S02]  /*30e0*/  FADD.FTZ R48, -R26.reuse, R47 ;  /* 0x0000002f1a307221 */ /* 0x040fe40000010100 */
[----:B------:R-:W-:Y:S02]  /*30f0*/  FADD.FTZ R54, -R26, R49 ;  /* 0x000000311a367221 */ /* 0x000fe40000010100 */
[----:B------:R-:W-:Y:S01]  /*3100*/  FADD.FTZ R33, R20, R45 ;  /* 0x0000002d14217221 */ /* 0x000fe20000010000 */
[----:B------:R-:W-:Y:S01]  /*3110*/  HADD2.F32 R20, -RZ, R64.H1_H1 ;  /* 0x30000040ff147230 */ /* 0x000fe20000004100 */
[----:B------:R-:W-:-:S02]  /*3120*/  FFMA.FTZ R41, R46, R45, R41 ;  /* 0x0000002d2e297223 */ /* 0x000fc40000010029 */
        /* <DEDUP_REMOVED lines=22> */
.L_x_1043:
[----:B------:R-:W-:Y:S01]  /*3290*/  FFMA.FTZ R42, R34, R38, R41 ;  /* 0x00000026222a7223 */ /* 0x000fe20000010029 */
[--C-:B------:R-:W-:Y:S01]  /*32a0*/  HADD2.F32 R45, -RZ, R14.reuse.H1_H1 ;  /* 0x3000000eff2d7230 */ /* 0x100fe20000004100 */
[----:B------:R-:W-:Y:S02]  /*32b0*/  FMUL.FTZ R41, R53, R16 ;  /* 0x0000001035297220 */ /* 0x000fe40000410000 */
[----:B------:R-:W-:Y:S02]  /*32c0*/  FADD.FTZ R38, R38, R33 ;  /* 0x0000002126267221 */ /* 0x000fe40000010000 */
[----:B------:R-:W-:Y:S02]  /*32d0*/  FADD.FTZ R33, R39, R32 ;  /* 0x0000002027217221 */ /* 0x000fe40000010000 */
[----:B------:R-:W-:Y:S02]  /*32e0*/  FFMA.FTZ R39, R48, R41, R42 ;  /* 0x0000002930277223 */ /* 0x000fe4000001002a */
[----:B------:R-:W-:Y:S01]  /*32f0*/  FADD.FTZ R32, R38, R41 ;  /* 0x0000002926207221 */ /* 0x000fe20000010000 */
[----:B------:R-:W-:Y:S01]  /*3300*/  HADD2.F32 R41, -RZ, R14.H0_H0 ;  /* 0x2000000eff297230 */ /* 0x000fe20000004100 */
[----:B------:R-:W-:-:S02]  /*3310*/  FMUL.FTZ R47, R20, R19 ;  /* 0x00000013142f7220 */ /* 0x000fc40000410000 */
[C---:B------:R-:W-:Y:S02]  /*3320*/  FADD.FTZ R52, -R26.reuse, R45 ;  /* 0x0000002d1a347221 */ /* 0x040fe40000010100 */
[----:B------:R-:W-:Y:S02]  /*3330*/  FADD.FTZ R38, -R26, R41 ;  /* 0x000000291a267221 */ /* 0x000fe40000010100 */
[----:B------:R-:W-:Y:S01]  /*3340*/  FFMA.FTZ R43, R36, R37, R43 ;  /* 0x00000025242b7223 */ /* 0x000fe2000001002b */
[--C-:B------:R-:W-:Y:S01]  /*3350*/  HADD2.F32 R36, -RZ, R63.reuse.H1_H1 ;  /* 0x3000003fff247230 */ /* 0x100fe20000004100 */
[----:B------:R-:W-:Y:S02]  /*3360*/  FADD.FTZ R50, R50, R37 ;  /* 0x0000002532327221 */ /* 0x000fe40000010000 */
[----:B------:R-:W-:Y:S02]  /*3370*/  FFMA.FTZ R42, R54, R47, R39 ;  /* 0x0000002f362a7223 */ /* 0x000fe40000010027 */
[----:B------:R-:W-:Y:S01]  /*3380*/  FADD.FTZ R47, R47, R32 ;  /* 0x000000202f2f7221 */ /* 0x000fe20000010000 */
        /* <DEDUP_REMOVED lines=22> */
.L_x_1044:
[----:B------:R-:W-:Y:S01]  /*34f0*/  FMUL.FTZ R52, R32, R16 ;  /* 0x0000001020347220 */ /* 0x000fe20000410000 */
[--C-:B------:R-:W-:Y:S01]  /*3500*/  HADD2.F32 R39, -RZ, R15.reuse.H0_H0 ;  /* 0x2000000fff277230 */ /* 0x100fe20000004100 */
[----:B------:R-:W-:Y:S01]  /*3510*/  FFMA.FTZ R29, R29, R44, R40 ;  /* 0x0000002c1d1d7223 */ /* 0x000fe20000010028 */
[----:B------:R-:W-:Y:S01]  /*3520*/  HADD2.F32 R41, -RZ, R15.H1_H1 ;  /* 0x3000000fff297230 */ /* 0x000fe20000004100 */
[----:B------:R-:W-:Y:S01]  /*3530*/  FFMA.FTZ R45, R37, R52, R42 ;  /* 0x00000034252d7223 */ /* 0x000fe2000001002a */
[--C-:B------:R-:W-:Y:S01]  /*3540*/  HADD2.F32 R40, -RZ, R62.reuse.H1_H1 ;  /* 0x3000003eff287230 */ /* 0x100fe20000004100 */
[C---:B------:R-:W-:Y:S01]  /*3550*/  FADD.FTZ R42, -R26.reuse, R39 ;  /* 0x000000271a2a7221 */ /* 0x040fe20000010100 */
[----:B------:R-:W-:Y:S01]  /*3560*/  HADD2.F32 R39, -RZ, R62.H0_H0 ;  /* 0x2000003eff277230 */ /* 0x000fe20000004100 */
        /* <DEDUP_REMOVED lines=24> */
.L_x_1045:
        /* <DEDUP_REMOVED lines=11> */
[----:B------:R-:W-:Y:S02]  /*37a0*/  FADD.FTZ R35, R50, R35 ;  /* 0x0000002332237221 */ /* 0x000fe40000010000 */
[----:B------:R-:W-:Y:S01]  /*37b0*/  FADD.FTZ R33, R33, R44 ;  /* 0x0000002c21217221 */ /* 0x000fe20000010000 */
[--C-:B------:R-:W-:Y:S01]  /*37c0*/  HADD2.F32 R44, -RZ, R77.reuse.H1_H1 ;  /* 0x3000004dff2c7230 */ /* 0x100fe20000004100 */
[----:B------:R-:W-:Y:S01]  /*37d0*/  FFMA.FTZ R50, R42, R51, R43 ;  /* 0x000000332a327223 */ /* 0x000fe2000001002b */
[----:B------:R-:W-:Y:S01]  /*37e0*/  HADD2.F32 R43, -RZ, R77.H0_H0 ;  /* 0x2000004dff2b7230 */ /* 0x000fe20000004100 */
        /* <DEDUP_REMOVED lines=22> */
.L_x_1046:
[----:B------:R-:W-:Y:S01]  /*3950*/  FMUL.FTZ R52, R43, R16 ;  /* 0x000000102b347220 */ /* 0x000fe20000410000 */
[--C-:B------:R-:W-:Y:S01]  /*3960*/  HADD2.F32 R55, -RZ, R61.reuse.H1_H1 ;  /* 0x3000003dff377230 */ /* 0x100fe20000004100 */
[----:B------:R-:W-:Y:S02]  /*3970*/  FFMA.FTZ R34, R34, R28, R29 ;  /* 0x0000001c22227223 */ /* 0x000fe4000001001d */
[----:B------:R-:W-:Y:S02]  /*3980*/  FADD.FTZ R47, R33, R28 ;  /* 0x0000001c212f7221 */ /* 0x000fe40000010000 */
[----:B------:R-:W-:Y:S01]  /*3990*/  FFMA.FTZ R29, R45, R52, R50 ;  /* 0x000000342d1d7223 */ /* 0x000fe20000010032 */
[----:B------:R-:W-:Y:S01]  /*39a0*/  HADD2.F32 R50, -RZ, R76.H1_H1 ;  /* 0x3000004cff327230 */ /* 0x000fe20000004100 */
[----:B------:R-:W-:Y:S01]  /*39b0*/  FADD.FTZ R52, R51, R52 ;  /* 0x0000003433347221 */ /* 0x000fe20000010000 */
[----:B------:R-:W-:Y:S01]  /*39c0*/  HADD2.F32 R51, -RZ, R61.H0_H0 ;  /* 0x2000003dff337230 */ /* 0x000fe20000004100 */
[----:B------:R-:W-:-:S02]  /*39d0*/  FMUL.FTZ R33, R44, R19 ;  /* 0x000000132c217220 */ /* 0x000fc40000410000 */
[----:B------:R-:W-:Y:S01]  /*39e0*/  FFMA.FTZ R48, R48, R53, R49 ;  /* 0x0000003530307223 */ /* 0x000fe20000010031 */
[----:B------:R-:W-:Y:S01]  /*39f0*/  HADD2.F32 R49, -RZ, R76.H0_H0 ;  /* 0x2000004cff317230 */ /* 0x000fe20000004100 */
[----:B------:R-:W-:Y:S02]  /*3a00*/  FFMA.FTZ R29, R46, R33, R29 ;  /* 0x000000212e1d7223 */ /* 0x000fe4000001001d */
        /* <DEDUP_REMOVED lines=24> */
.L_x_1047:
        /* <DEDUP_REMOVED lines=35> */
.L_x_1048:
        /* <DEDUP_REMOVED lines=33> */
.L_x_1049:
        /* <DEDUP_REMOVED lines=86> */
.L_x_1051:
[----:B0-2---:R-:W-:Y:S05]  /*4530*/  BSYNC B0 ;  /* 0x0000000000007941 */ /* 0x005fea0003800000 */
.L_x_1050:
        /* <DEDUP_REMOVED lines=159> */
.L_x_1053:
[----:B------:R-:W-:Y:S05]  /*4f30*/  BSYNC B0 ;  /* 0x0000000000007941 */ /* 0x000fea0003800000 */
.L_x_1052:
        /* <DEDUP_REMOVED lines=17> */
.L_x_1055:
[----:B------:R-:W-:Y:S05]  /*5050*/  BSYNC B0 ;  /* 0x0000000000007941 */ /* 0x000fea0003800000 */
.L_x_1054:
        /* <DEDUP_REMOVED lines=32> */
.L_x_1058:
[----:B------:R-:W2:Y:S01]  /*5260*/  LDG.E.STRONG.GPU R20, [R32.64] ;  /* 0x0000000620147981 */ /* 0x000ea2000c1ef900 */
[----:B------:R-:W-:Y:S01]  /*5270*/  YIELD ;  /* 0x0000000000007946 */ /* 0x000fe20003800000 */
[----:B--2---:R-:W-:Y:S01]  /*5280*/  ISETP.NE.AND P6, PT, R20, R39, PT ;  /* 0x000000271400720c */ /* 0x004fe20003fc5270 */
[----:B------:R-:W-:-:S12]  /*5290*/  CCTL.IVALL ;  /* 0x00000000ff00798f */ /* 0x000fd80002000000 */
[----:B------:R-:W-:Y:S05]  /*52a0*/  @P6 BRA `(.L_x_1058) ;  /* 0xffffffb000006947 */ /* 0x000fea000383ffff */
.L_x_1057:
        /* <DEDUP_REMOVED lines=23> */
.L_x_1062:
        /* <DEDUP_REMOVED lines=115> */
.L_x_1061:
        /* <DEDUP_REMOVED lines=62> */
.L_x_1063:
[----:B------:R-:W-:-:S04]  /*5f30*/  ISETP.NE.AND P6, PT, R20, RZ, PT ;  /* 0x000000ff1400720c */ /* 0x000fc80003fc5270 */
[----:B------:R-:W-:-:S13]  /*5f40*/  ISETP.NE.OR P6, PT, R33, RZ, P6 ;  /* 0x000000ff2100720c */ /* 0x000fda00037c5670 */
[----:B------:R-:W-:Y:S05]  /*5f50*/  @!P6 BRA `(.L_x_1059) ;  /* 0x000001f00000e947 */ /* 0x000fea0003800000 */
.L_x_1060:
        /* <DEDUP_REMOVED lines=31> */
.L_x_1059:
        /* <DEDUP_REMOVED lines=12> */
.L_x_1065:
[----:B------:R-:W-:Y:S05]  /*6210*/  BSYNC B0 ;  /* 0x0000000000007941 */ /* 0x000fea0003800000 */
.L_x_1064:
        /* <DEDUP_REMOVED lines=17> */
.L_x_1056:
[----:B------:R-:W-:Y:S04]  /*6330*/  @!P0 STS.64 [0x50], R28 ;  /* 0x0000501cff008388 */ /* 0x000fe80000000a00 */
[----:B------:R-:W-:Y:S01]  /*6340*/  BAR.SYNC.DEFER_BLOCKING 0x0 ;  /* 0x0000000000007b1d */ /* 0x000fe20000010000 */
[----:B------:R-:W-:Y:S01]  /*6350*/  ISETP.NE.AND P6, PT, RZ, UR9, PT ;  /* 0x00000009ff007c0c */ /* 0x000fe2000bfc5270 */
[----:B0-----:R-:W-:-:S02]  /*6360*/  HADD2.F32 R35, -RZ, R21.H0_H0 ;  /* 0x20000015ff237230 */ /* 0x001fc40000004100 */
[----:B------:R-:W-:Y:S02]  /*6370*/  HADD2.F32 R21, -RZ, R21.H1_H1 ;  /* 0x30000015ff157230 */ /* 0x000fe40000004100 */
[----:B------:R-:W-:Y:S01]  /*6380*/  HADD2.F32 R37, -RZ, R73.H0_H0 ;  /* 0x20000049ff257230 */ /* 0x000fe20000004100 */
[C---:B------:R-:W-:Y:S01]  /*6390*/  FADD.FTZ R38, -R26.reuse, R35 ;  /* 0x000000231a267221 */ /* 0x040fe20000010100 */
[----:B------:R-:W-:Y:S01]  /*63a0*/  HADD2.F32 R35, -RZ, R27.H0_H0 ;  /* 0x2000001bff237230 */ /* 0x000fe20000004100 */
[----:B------:R-:W-:Y:S01]  /*63b0*/  FADD.FTZ R36, -R26, R21 ;  /* 0x000000151a247221 */ /* 0x000fe20000010100 */
[----:B------:R-:W-:Y:S01]  /*63c0*/  HADD2.F32 R34, -RZ, R73.H1_H1 ;  /* 0x30000049ff227230 */ /* 0x000fe20000004100 */
        /* <DEDUP_REMOVED lines=25> */
.L_x_1066:
        /* <DEDUP_REMOVED lines=17> */
[----:B------:R-:W-:-:S05]  /*6670*/  F2FP.PACK_AB R21, R20, R21 ;  /* 0x000000151415723e */ /* 0x000fca00000000ff */
[----:B------:R0:W-:Y:S02]  /*6680*/  STG.E [R28.64], R21 ;  /* 0x000000151c007986 */ /* 0x0001e4000c101906 */
.L_x_1068:
[----:B------:R-:W-:Y:S05]  /*6690*/  BSYNC B0 ;  /* 0x0000000000007941 */ /* 0x000fea0003800000 */
.L_x_1067:
        /* <DEDUP_REMOVED lines=28> */
.L_x_1069:
        /* <DEDUP_REMOVED lines=17> */
[----:B------:R-:W-:-:S05]  /*6970*/  F2FP.PACK_AB R21, R6, R21 ;  /* 0x000000150615723e */ /* 0x000fca00000000ff */
[----:B------:R0:W-:Y:S02]  /*6980*/  STG.E [R28.64], R21 ;  /* 0x000000151c007986 */ /* 0x0001e4000c101906 */
.L_x_1071:
[----:B------:R-:W-:Y:S05]  /*6990*/  BSYNC B0 ;  /* 0x0000000000007941 */ /* 0x000fea0003800000 */
.L_x_1070:
        /* <DEDUP_REMOVED lines=28> */
.L_x_1072:
        /* <DEDUP_REMOVED lines=19> */
.L_x_1074:
[----:B------:R-:W-:Y:S05]  /*6c90*/  BSYNC B0 ;  /* 0x0000000000007941 */ /* 0x000fea0003800000 */
.L_x_1073:
        /* <DEDUP_REMOVED lines=28> */
.L_x_1075:
        /* <DEDUP_REMOVED lines=19> */
.L_x_1077:
[----:B------:R-:W-:Y:S05]  /*6f90*/  BSYNC B0 ;  /* 0x0000000000007941 */ /* 0x000fea0003800000 */
.L_x_1076:
        /* <DEDUP_REMOVED lines=28> */
.L_x_1078:
        /* <DEDUP_REMOVED lines=19> */
.L_x_1080:
[----:B------:R-:W-:Y:S05]  /*7290*/  BSYNC B0 ;  /* 0x0000000000007941 */ /* 0x000fea0003800000 */
.L_x_1079:
        /* <DEDUP_REMOVED lines=28> */
.L_x_1081:
        /* <DEDUP_REMOVED lines=19> */
.L_x_1083:
[----:B------:R-:W-:Y:S05]  /*7590*/  BSYNC B0 ;  /* 0x0000000000007941 */ /* 0x000fea0003800000 */
.L_x_1082:
        /* <DEDUP_REMOVED lines=28> */
.L_x_1084:
        /* <DEDUP_REMOVED lines=19> */
.L_x_1086:
[----:B------:R-:W-:Y:S05]  /*7890*/  BSYNC B0 ;  /* 0x0000000000007941 */ /* 0x000fea0003800000 */
.L_x_1085:
        /* <DEDUP_REMOVED lines=28> */
.L_x_1087:
        /* <DEDUP_REMOVED lines=18> */
.L_x_1089:
[----:B------:R-:W-:Y:S05]  /*7b80*/  BSYNC B0 ;  /* 0x0000000000007941 */ /* 0x000fea0003800000 */
.L_x_1088:
        /* <DEDUP_REMOVED lines=27> */
.L_x_1090:
        /* <DEDUP_REMOVED lines=18> */
.L_x_1092:
[----:B------:R-:W-:Y:S05]  /*7e60*/  BSYNC B0 ;  /* 0x0000000000007941 */ /* 0x000fea0003800000 */
.L_x_1091:
        /* <DEDUP_REMOVED lines=27> */
.L_x_1093:
        /* <DEDUP_REMOVED lines=18> */
.L_x_1095:
[----:B------:R-:W-:Y:S05]  /*8140*/  BSYNC B0 ;  /* 0x0000000000007941 */ /* 0x000fea0003800000 */
.L_x_1094:
        /* <DEDUP_REMOVED lines=27> */
.L_x_1096:
        /* <DEDUP_REMOVED lines=18> */
.L_x_1098:
[----:B------:R-:W-:Y:S05]  /*8420*/  BSYNC B0 ;  /* 0x0000000000007941 */ /* 0x000fea0003800000 */
.L_x_1097:
        /* <DEDUP_REMOVED lines=29> */
.L_x_1099:
        /* <DEDUP_REMOVED lines=18> */
.L_x_1101:
[----:B------:R-:W-:Y:S05]  /*8720*/  BSYNC B0 ;  /* 0x0000000000007941 */ /* 0x000fea0003800000 */
.L_x_1100:
        /* <DEDUP_REMOVED lines=27> */
.L_x_1102:
        /* <DEDUP_REMOVED lines=23> */
.L_x_1104:
[----:B------:R-:W-:Y:S05]  /*8a50*/  BSYNC B0 ;  /* 0x0000000000007941 */ /* 0x000fea0003800000 */
.L_x_1103:
        /* <DEDUP_REMOVED lines=27> */
.L_x_1105:
        /* <DEDUP_REMOVED lines=23> */
.L_x_1107:
[----:B------:R-:W-:Y:S05]  /*8d80*/  BSYNC B0 ;  /* 0x0000000000007941 */ /* 0x000fea0003800000 */
.L_x_1106:
        /* <DEDUP_REMOVED lines=27> */
.L_x_1108:
        /* <DEDUP_REMOVED lines=25> */
.L_x_1110:
[----:B------:R-:W-:Y:S05]  /*90d0*/  BSYNC B0 ;  /* 0x0000000000007941 */ /* 0x000fea0003800000 */
.L_x_1109:
        /* <DEDUP_REMOVED lines=25> */
.L_x_1111:
        /* <DEDUP_REMOVED lines=21> */
.L_x_1113:
[----:B------:R-:W-:Y:S05]  /*93c0*/  BSYNC B0 ;  /* 0x0000000000007941 */ /* 0x000fea0003800000 */
.L_x_1112:
[----:B------:R-:W-:Y:S02]  /*93d0*/  IADD3 R4, R4, c[0x0][0x10], RZ ;  /* 0x0000040004047a10 */ /* 0x000fe40007ffe0ff */
[----:B------:R-:W-:Y:S02]  /*93e0*/  IADD3 R80, R80, 0x1, RZ ;  /* 0x0000000150507810 */ /* 0x000fe40007ffe0ff */
[----:B------:R-:W-:-:S13]  /*93f0*/  ISETP.GE.AND P0, PT, R4, UR4, PT ;  /* 0x0000000404007c0c */ /* 0x000fda000bf06270 */
[----:B------:R-:W-:Y:S01]  /*9400*/  @P0 CALL.REL.NOINC `(.L_x_1031) ;  /* 0x0000001000000944 */ /* 0x000fe20003c00000 */
[----:B------:R-:W-:Y:S05]  /*9410*/  BRA `(.L_x_1114) ;  /* 0xffff723000007947 */ /* 0x000fea000383ffff */
.L_x_1031:
        /* <DEDUP_REMOVED lines=22> */
.L_x_1116:
[----:B------:R-:W-:Y:S05]  /*9580*/  BSYNC B0 ;  /* 0x0000000000007941 */ /* 0x000fea0003800000 */
.L_x_1115:
[----:B------:R-:W-:Y:S05]  /*9590*/  @P0 EXIT ;  /* 0x000000000000094d */ /* 0x000fea0003800000 */
[----:B------:R-:W-:Y:S05]  /*95a0*/  @P2 BRA `(.L_x_1117) ;  /* 0x0000008000002947 */ /* 0x000fea0003800000 */
[----:B------:R-:W-:-:S05]  /*95b0*/  IMAD R0, R6, c[0x0][0x10], RZ ;  /* 0x0000040006007a24 */ /* 0x000fca00078e02ff */
[----:B------:R-:W-:-:S13]  /*95c0*/  ISETP.NE.AND P0, PT, R0, -0x1, PT ;  /* 0xffffffff0000780c */ /* 0x000fda0003f05270 */
[----:B------:R-:W-:Y:S05]  /*95d0*/  @!P0 BRA `(.L_x_1117) ;  /* 0x0000005000008947 */ /* 0x000fea0003800000 */
.L_x_1118:
[----:B0-----:R-:W2:Y:S01]  /*95e0*/  LDG.E.STRONG.GPU R7, [R4.64] ;  /* 0x0000000604077981 */ /* 0x001ea2000c1ef900 */
[----:B------:R-:W-:Y:S01]  /*95f0*/  YIELD ;  /* 0x0000000000007946 */ /* 0x000fe20003800000 */
[----:B--2---:R-:W-:Y:S01]  /*9600*/  ISETP.NE.AND P0, PT, R7, R0, PT ;  /* 0x000000000700720c */ /* 0x004fe20003f05270 */
[----:B------:R-:W-:-:S12]  /*9610*/  CCTL.IVALL ;  /* 0x00000000ff00798f */ /* 0x000fd80002000000 */
[----:B------:R-:W-:Y:S05]  /*9620*/  @P0 BRA `(.L_x_1118) ;  /* 0xffffffb000000947 */ /* 0x000fea000383ffff */
.L_x_1117:
        /* <DEDUP_REMOVED lines=25> */
.L_x_1119:
        /* <DEDUP_REMOVED lines=26> */
.L_x_1120:
        /* <DEDUP_REMOVED lines=10> */
.L_x_3351:


//--------------------- .text._Z35group_norm_nhwc_bwd_one_pass_kernelI11Fp16IOFp16WLi64ELi16ELi256EEv26Group_norm_nhwc_bwd_params --------------------------
	.section	.text._Z35group_norm_nhwc_bwd_one_pass_kernelI11Fp16IOFp16WLi64ELi16ELi256EEv26Group_norm_nhwc_bwd_params,"ax",@progbits
	.sectioninfo	@"SHI_REGISTERS=48"
	.align	128
        .global         _Z35group_norm_nhwc_bwd_one_pass_kernelI11Fp16IOFp16WLi64ELi16ELi256EEv26Group_norm_nhwc_bwd_params
        .type           _Z35group_norm_nhwc_bwd_one_pass_kernelI11Fp16IOFp16WLi64ELi16ELi256EEv26Group_norm_nhwc_bwd_params,@function
        .size           _Z35group_norm_nhwc_bwd_one_pass_kernelI11Fp16IOFp16WLi64ELi16ELi256EEv26Group_norm_nhwc_bwd_params,(.L_x_3352 - _Z35group_norm_nhwc_bwd_one_pass_kernelI11Fp16IOFp16WLi64ELi16ELi256EEv26Group_norm_nhwc_bwd_params)
        .other          _Z35group_norm_nhwc_bwd_one_pass_kernelI11Fp16IOFp16WLi64ELi16ELi256EEv26Group_norm_nhwc_bwd_params,@"STO_CUDA_ENTRY STV_DEFAULT"
_Z35group_norm_nhwc_bwd_one_pass_kernelI11Fp16IOFp16WLi64ELi16ELi256EEv26Group_norm_nhwc_bwd_params:
.text._Z35group_norm_nhwc_bwd_one_pass_kernelI11Fp16IOFp16WLi64ELi16ELi256EEv26Group_norm_nhwc_bwd_params:
        /* <DEDUP_REMOVED lines=46> */
.L_x_1148:
        /* <DEDUP_REMOVED lines=108> */
.L_x_1123:
[----:B0-----:R-:W-:Y:S05]  /*09a0*/  BSYNC B0 ;  /* 0x0000000000007941 */ /* 0x001fea0003800000 */
.L_x_1122:
        /* <DEDUP_REMOVED lines=33> */
.L_x_1124:
        /* <DEDUP_REMOVED lines=26> */
.L_x_1125:
        /* <DEDUP_REMOVED lines=68> */
.L_x_1127:
[----:B------:R-:W-:Y:S05]  /*11a0*/  BSYNC B0 ;  /* 0x0000000000007941 */ /* 0x000fea0003800000 */
.L_x_1126:
        /* <DEDUP_REMOVED lines=158> */
.L_x_1129:
[----:B------:R-:W-:Y:S05]  /*1b90*/  BSYNC B0 ;  /* 0x0000000000007941 */ /* 0x000fea0003800000 */
.L_x_1128:
        /* <DEDUP_REMOVED lines=21> */
.L_x_1131:
[----:B------:R-:W-:Y:S05]  /*1cf0*/  BSYNC B0 ;  /* 0x0000000000007941 */ /* 0x000fea0003800000 */
.L_x_1130:
        /* <DEDUP_REMOVED lines=27> */
.L_x_1134:
[----:B------:R-:W2:Y:S01]  /*1eb0*/  LDG.E.STRONG.GPU R10, [R8.64] ;  /* 0x0000000c080a7981 */ /* 0x000ea2000c1ef900 */
[----:B------:R-:W-:Y:S01]  /*1ec0*/  YIELD ;  /* 0x0000000000007946 */ /* 0x000fe20003800000 */
[----:B--2---:R-:W-:Y:S01]  /*1ed0*/  ISETP.NE.AND P0, PT, R10, R13, PT ;  /* 0x0000000d0a00720c */ /* 0x004fe20003f05270 */
[----:B------:R-:W-:-:S12]  /*1ee0*/  CCTL.IVALL ;  /* 0x00000000ff00798f */ /* 0x000fd80002000000 */
[----:B------:R-:W-:Y:S05]  /*1ef0*/  @P0 BRA `(.L_x_1134) ;  /* 0xffffffb000000947 */ /* 0x000fea000383ffff */
.L_x_1133:
        /* <DEDUP_REMOVED lines=17> */
.L_x_1138:
        /* <DEDUP_REMOVED lines=116> */
.L_x_1137:
        /* <DEDUP_REMOVED lines=62> */
.L_x_1139:
[----:B------:R-:W-:-:S13]  /*2b30*/  ISETP.NE.OR P0, PT, RZ, UR4, P0 ;  /* 0x00000004ff007c0c */ /* 0x000fda0008705670 */
[----:B------:R-:W-:Y:S05]  /*2b40*/  @!P0 BRA `(.L_x_1135) ;  /* 0x000001f000008947 */ /* 0x000fea0003800000 */
.L_x_1136:
        /* <DEDUP_REMOVED lines=31> */
.L_x_1135:
        /* <DEDUP_REMOVED lines=10> */
.L_x_1141:
[----:B------:R-:W-:Y:S05]  /*2de0*/  BSYNC B0 ;  /* 0x0000000000007941 */ /* 0x000fea0003800000 */
.L_x_1140:
        /* <DEDUP_REMOVED lines=19> */
.L_x_1132:
        /* <DEDUP_REMOVED lines=41> */
.L_x_1142:
        /* <DEDUP_REMOVED lines=18> */
.L_x_1144:
[----:B------:R-:W-:Y:S05]  /*32d0*/  BSYNC B0 ;  /* 0x0000000000007941 */ /* 0x000fea0003800000 */
.L_x_1143:
        /* <DEDUP_REMOVED lines=25> */
.L_x_1145:
        /* <DEDUP_REMOVED lines=17> */
.L_x_1147:
[----:B------:R-:W-:Y:S05]  /*3580*/  BSYNC B0 ;  /* 0x0000000000007941 */ /* 0x000fea0003800000 */
.L_x_1146:
[----:B------:R-:W-:Y:S02]  /*3590*/  IADD3 R36, R36, c[0x0][0x10], RZ ;  /* 0x0000040024247a10 */ /* 0x000fe40007ffe0ff */
[----:B------:R-:W-:Y:S02]  /*35a0*/  IADD3 R37, R37, 0x1, RZ ;  /* 0x0000000125257810 */ /* 0x000fe40007ffe0ff */
[----:B------:R-:W-:-:S13]  /*35b0*/  ISETP.GE.AND P0, PT, R36, UR6, PT ;  /* 0x0000000624007c0c */ /* 0x000fda000bf06270 */
[----:B------:R-:W-:Y:S01]  /*35c0*/  @P0 CALL.REL.NOINC `(.L_x_1121) ;  /* 0x0000001000000944 */ /* 0x000fe20003c00000 */
[----:B------:R-:W-:Y:S05]  /*35d0*/  BRA `(.L_x_1148) ;  /* 0xffffcd0000007947 */ /* 0x000fea000383ffff */
.L_x_1121:
        /* <DEDUP_REMOVED lines=22> */
.L_x_1150:
[----:B------:R-:W-:Y:S05]  /*3740*/  BSYNC B0 ;  /* 0x0000000000007941 */ /* 0x000fea0003800000 */
.L_x_1149:
[----:B------:R-:W-:Y:S05]  /*3750*/  @P0 EXIT ;  /* 0x000000000000094d */ /* 0x000fea0003800000 */
[----:B------:R-:W-:Y:S05]  /*3760*/  @P2 BRA `(.L_x_1151) ;  /* 0x0000008000002947 */ /* 0x000fea0003800000 */
[----:B------:R-:W-:-:S05]  /*3770*/  IMAD R0, R4, c[0x0][0x10], RZ ;  /* 0x0000040004007a24 */ /* 0x000fca00078e02ff */
[----:B------:R-:W-:-:S13]  /*3780*/  ISETP.NE.AND P0, PT, R0, -0x1, PT ;  /* 0xffffffff0000780c */ /* 0x000fda0003f05270 */
[----:B------:R-:W-:Y:S05]  /*3790*/  @!P0 BRA `(.L_x_1151) ;  /* 0x0000005000008947 */ /* 0x000fea0003800000 */
.L_x_1152:
[----:B-1----:R-:W2:Y:S01]  /*37a0*/  LDG.E.STRONG.GPU R5, [R2.64] ;  /* 0x0000000c02057981 */ /* 0x002ea2000c1ef900 */
[----:B------:R-:W-:Y:S01]  /*37b0*/  YIELD ;  /* 0x0000000000007946 */ /* 0x000fe20003800000 */
[----:B--2---:R-:W-:Y:S01]  /*37c0*/  ISETP.NE.AND P0, PT, R5, R0, PT ;  /* 0x000000000500720c */ /* 0x004fe20003f05270 */
[----:B------:R-:W-:-:S12]  /*37d0*/  CCTL.IVALL ;  /* 0x00000000ff00798f */ /* 0x000fd80002000000 */
[----:B------:R-:W-:Y:S05]  /*37e0*/  @P0 BRA `(.L_x_1152) ;  /* 0xffffffb000000947 */ /* 0x000fea000383ffff */
.L_x_1151:
        /* <DEDUP_REMOVED lines=25> */
.L_x_1153:
        /* <DEDUP_REMOVED lines=26> */
.L_x_1154:
        /* <DEDUP_REMOVED lines=14> */
.L_x_3352:


//--------------------- .text._Z35group_norm_nhwc_bwd_one_pass_kernelI11Fp16IOFp16WLi128ELi16ELi256EEv26Group_norm_nhwc_bwd_params --------------------------
	.section	.text._Z35group_norm_nhwc_bwd_one_pass_kernelI11Fp16IOFp16WLi128ELi16ELi256EEv26Group_norm_nhwc_bwd_params,"ax",@progbits
	.sectioninfo	@"SHI_REGISTERS=64"
	.align	128
        .global         _Z35group_norm_nhwc_bwd_one_pass_kernelI11Fp16IOFp16WLi128ELi16ELi256EEv26Group_norm_nhwc_bwd_params
        .type           _Z35group_norm_nhwc_bwd_one_pass_kernelI11Fp16IOFp16WLi128ELi16ELi256EEv26Group_norm_nhwc_bwd_params,@function
        .size           _Z35group_norm_nhwc_bwd_one_pass_kernelI11Fp16IOFp16WLi128ELi16ELi256EEv26Group_norm_nhwc_bwd_params,(.L_x_3353 - _Z35group_norm_nhwc_bwd_one_pass_kernelI11Fp16IOFp16WLi128ELi16ELi256EEv26Group_norm_nhwc_bwd_params)
        .other          _Z35group_norm_nhwc_bwd_one_pass_kernelI11Fp16IOFp16WLi128ELi16ELi256EEv26Group_norm_nhwc_bwd_params,@"STO_CUDA_ENTRY STV_DEFAULT"
_Z35group_norm_nhwc_bwd_one_pass_kernelI11Fp16IOFp16WLi128ELi16ELi256EEv26Group_norm_nhwc_bwd_params:
.text._Z35group_norm_nhwc_bwd_one_pass_kernelI11Fp16IOFp16WLi128ELi16ELi256EEv26Group_norm_nhwc_bwd_params:
        /* <DEDUP_REMOVED lines=46> */
.L_x_1190:
        /* <DEDUP_REMOVED lines=151> */
.L_x_1157:
[----:B0-----:R-:W-:Y:S05]  /*0c50*/  BSYNC B0 ;  /* 0x0000000000007941 */ /* 0x001fea0003800000 */
.L_x_1156:
        /* <DEDUP_REMOVED lines=33> */
.L_x_1158:
        /* <DEDUP_REMOVED lines=26> */
.L_x_1159:
        /* <DEDUP_REMOVED lines=35> */
.L_x_1160:
        /* <DEDUP_REMOVED lines=31> */
.L_x_1161:
        /* <DEDUP_REMOVED lines=80> */
.L_x_1163:
[----:B------:R-:W-:Y:S05]  /*1930*/  BSYNC B0 ;  /* 0x0000000000007941 */ /* 0x000fea0003800000 */
.L_x_1162:
        /* <DEDUP_REMOVED lines=158> */
.L_x_1165:
[----:B------:R-:W-:Y:S05]  /*2320*/  BSYNC B0 ;  /* 0x0000000000007941 */ /* 0x000fea0003800000 */
.L_x_1164:
        /* <DEDUP_REMOVED lines=19> */
.L_x_1167:
[----:B------:R-:W-:Y:S05]  /*2460*/  BSYNC B0 ;  /* 0x0000000000007941 */ /* 0x000fea0003800000 */
.L_x_1166:
        /* <DEDUP_REMOVED lines=31> */
.L_x_1170:
[----:B-1----:R-:W2:Y:S01]  /*2660*/  LDG.E.STRONG.GPU R5, [R14.64] ;  /* 0x0000000c0e057981 */ /* 0x002ea2000c1ef900 */
[----:B------:R-:W-:Y:S01]  /*2670*/  YIELD ;  /* 0x0000000000007946 */ /* 0x000fe20003800000 */
[----:B--2---:R-:W-:Y:S01]  /*2680*/  ISETP.NE.AND P0, PT, R5, R16, PT ;  /* 0x000000100500720c */ /* 0x004fe20003f05270 */
[----:B------:R-:W-:-:S12]  /*2690*/  CCTL.IVALL ;  /* 0x00000000ff00798f */ /* 0x000fd80002000000 */
[----:B------:R-:W-:Y:S05]  /*26a0*/  @P0 BRA `(.L_x_1170) ;  /* 0xffffffb000000947 */ /* 0x000fea000383ffff */
.L_x_1169:
        /* <DEDUP_REMOVED lines=20> */
.L_x_1174:
        /* <DEDUP_REMOVED lines=116> */
.L_x_1173:
        /* <DEDUP_REMOVED lines=62> */
.L_x_1175:
[----:B------:R-:W-:-:S13]  /*3310*/  ISETP.NE.OR P0, PT, RZ, UR4, P0 ;  /* 0x00000004ff007c0c */ /* 0x000fda0008705670 */
[----:B------:R-:W-:Y:S05]  /*3320*/  @!P0 BRA `(.L_x_1171) ;  /* 0x000001f000008947 */ /* 0x000fea0003800000 */
.L_x_1172:
        /* <DEDUP_REMOVED lines=31> */
.L_x_1171:
        /* <DEDUP_REMOVED lines=12> */
.L_x_1177:
[----:B------:R-:W-:Y:S05]  /*35e0*/  BSYNC B0 ;  /* 0x0000000000007941 */ /* 0x000fea0003800000 */
.L_x_1176:
        /* <DEDUP_REMOVED lines=16> */
.L_x_1168:
        /* <DEDUP_REMOVED lines=44> */
.L_x_1178:
        /* <DEDUP_REMOVED lines=18> */
.L_x_1180:
[----:B------:R-:W-:Y:S05]  /*3ad0*/  BSYNC B0 ;  /* 0x0000000000007941 */ /* 0x000fea0003800000 */
.L_x_1179:
        /* <DEDUP_REMOVED lines=25> */
.L_x_1181:
        /* <DEDUP_REMOVED lines=18> */
.L_x_1183:
[----:B------:R-:W-:Y:S05]  /*3d90*/  BSYNC B0 ;  /* 0x0000000000007941 */ /* 0x000fea0003800000 */
.L_x_1182:
        /* <DEDUP_REMOVED lines=31> */
.L_x_1184:
        /* <DEDUP_REMOVED lines=18> */
.L_x_1186:
[----:B------:R-:W-:Y:S05]  /*40b0*/  BSYNC B0 ;  /* 0x0000000000007941 */ /* 0x000fea0003800000 */
.L_x_1185:
        /* <DEDUP_REMOVED lines=25> */
.L_x_1187:
        /* <DEDUP_REMOVED lines=17> */
.L_x_1189:
[----:B------:R-:W-:Y:S05]  /*4360*/  BSYNC B0 ;  /* 0x0000000000007941 */ /* 0x000fea0003800000 */
.L_x_1188:
[----:B------:R-:W-:Y:S01]  /*4370*/  ULDC UR4, c[0x0][0x10] ;  /* 0x0000040000047ab9 */ /* 0x000fe20000000800 */
[----:B------:R-:W-:Y:S01]  /*4380*/  IADD3 R52, R52, 0x1, RZ ;  /* 0x0000000134347810 */ /* 0x000fe20007ffe0ff */
[----:B------:R-:W-:-:S04]  /*4390*/  UIADD3 UR14, UR14, UR4, URZ ;  /* 0x000000040e0e7290 */ /* 0x000fc8000fffe03f */
[----:B------:R-:W-:-:S06]  /*43a0*/  UISETP.GE.AND UP0, UPT, UR14, UR6, UPT ;  /* 0x000000060e00728c */ /* 0x000fcc000bf06270 */
[----:B------:R-:W-:-:S13]  /*43b0*/  PLOP3.LUT P0, PT, PT, PT, UP0, 0x80, 0x0 ;  /* 0x000000000000781c */ /* 0x000fda0003f0f008 */
[----:B------:R-:W-:Y:S01]  /*43c0*/  @P0 CALL.REL.NOINC `(.L_x_1155) ;  /* 0x0000001000000944 */ /* 0x000fe20003c00000 */
[----:B------:R-:W-:Y:S05]  /*43d0*/  BRA `(.L_x_1190) ;  /* 0xffffbf0000007947 */ /* 0x000fea000383ffff */
.L_x_1155:
        /* <DEDUP_REMOVED lines=22> */
.L_x_1192:
[----:B------:R-:W-:Y:S05]  /*4540*/  BSYNC B0 ;  /* 0x0000000000007941 */ /* 0x000fea0003800000 */
.L_x_1191:
[----:B------:R-:W-:Y:S05]  /*4550*/  @P0 EXIT ;  /* 0x000000000000094d */ /* 0x000fea0003800000 */
[----:B------:R-:W-:Y:S05]  /*4560*/  @P2 BRA `(.L_x_1193) ;  /* 0x0000008000002947 */ /* 0x000fea0003800000 */
[----:B------:R-:W-:-:S05]  /*4570*/  IMAD R4, R4, c[0x0][0x10], RZ ;  /* 0x0000040004047a24 */ /* 0x000fca00078e02ff */
[----:B------:R-:W-:-:S13]  /*4580*/  ISETP.NE.AND P0, PT, R4, -0x1, PT ;  /* 0xffffffff0400780c */ /* 0x000fda0003f05270 */
[----:B------:R-:W-:Y:S05]  /*4590*/  @!P0 BRA `(.L_x_1193) ;  /* 0x0000005000008947 */ /* 0x000fea0003800000 */
.L_x_1194:
[----:B-1----:R-:W2:Y:S01]  /*45a0*/  LDG.E.STRONG.GPU R5, [R2.64] ;  /* 0x0000000c02057981 */ /* 0x002ea2000c1ef900 */
[----:B------:R-:W-:Y:S01]  /*45b0*/  YIELD ;  /* 0x0000000000007946 */ /* 0x000fe20003800000 */
[----:B--2---:R-:W-:Y:S01]  /*45c0*/  ISETP.NE.AND P0, PT, R5, R4, PT ;  /* 0x000000040500720c */ /* 0x004fe20003f05270 */
[----:B------:R-:W-:-:S12]  /*45d0*/  CCTL.IVALL ;  /* 0x00000000ff00798f */ /* 0x000fd80002000000 */
[----:B------:R-:W-:Y:S05]  /*45e0*/  @P0 BRA `(.L_x_1194) ;  /* 0xffffffb000000947 */ /* 0x000fea000383ffff */
.L_x_1193:
        /* <DEDUP_REMOVED lines=25> */
.L_x_1195:
        /* <DEDUP_REMOVED lines=26> */
.L_x_1196:
        /* <DEDUP_REMOVED lines=14> */
.L_x_3353:


//--------------------- .text._Z35group_norm_nhwc_bwd_one_pass_kernelI11Fp16IOFp16WLi256ELi16ELi256EEv26Group_norm_nhwc_bwd_params --------------------------
	.section	.text._Z35group_norm_nhwc_bwd_one_pass_kernelI11Fp16IOFp16WLi256ELi16ELi256EEv26Group_norm_nhwc_bwd_params,"ax",@progbits
	.sectioninfo	@"SHI_REGISTERS=64"
	.align	128
        .global         _Z35group_norm_nhwc_bwd_one_pass_kernelI11Fp16IOFp16WLi256ELi16ELi256EEv26Group_norm_nhwc_bwd_params
        .type           _Z35group_norm_nhwc_bwd_one_pass_kernelI11Fp16IOFp16WLi256ELi16ELi256EEv26Group_norm_nhwc_bwd_params,@function
        .size           _Z35group_norm_nhwc_bwd_one_pass_kernelI11Fp16IOFp16WLi256ELi16ELi256EEv26Group_norm_nhwc_bwd_params,(.L_x_3354 - _Z35group_norm_nhwc_bwd_one_pass_kernelI11Fp16IOFp16WLi256ELi16ELi256EEv26Group_norm_nhwc_bwd_params)
        .other          _Z35group_norm_nhwc_bwd_one_pass_kernelI11Fp16IOFp16WLi256ELi16ELi256EEv26Group_norm_nhwc_bwd_params,@"STO_CUDA_ENTRY STV_DEFAULT"
_Z35group_norm_nhwc_bwd_one_pass_kernelI11Fp16IOFp16WLi256ELi16ELi256EEv26Group_norm_nhwc_bwd_params:
.text._Z35group_norm_nhwc_bwd_one_pass_kernelI11Fp16IOFp16WLi256ELi16ELi256EEv26Group_norm_nhwc_bwd_params:
        /* <DEDUP_REMOVED lines=43> */
.L_x_1248:
        /* <DEDUP_REMOVED lines=236> */
.L_x_1199:
[----:B---3--:R-:W-:Y:S05]  /*1170*/  BSYNC B0 ;  /* 0x0000000000007941 */ /* 0x008fea0003800000 */
.L_x_1198:
        /* <DEDUP_REMOVED lines=27> */
.L_x_1200:
        /* <DEDUP_REMOVED lines=34> */
.L_x_1201:
        /* <DEDUP_REMOVED lines=40> */
.L_x_1202:
        /* <DEDUP_REMOVED lines=37> */
.L_x_1203:
        /* <DEDUP_REMOVED lines=37> */
.L_x_1204:
        /* <DEDUP_REMOVED lines=37> */
.L_x_1205:
        /* <DEDUP_REMOVED lines=36> */
.L_x_1206:
        /* <DEDUP_REMOVED lines=35> */
.L_x_1207:
        /* <DEDUP_REMOVED lines=67> */
.L_x_1209:
[----:B0-----:R-:W-:Y:S05]  /*2760*/  BSYNC B0 ;  /* 0x0000000000007941 */ /* 0x001fea0003800000 */
.L_x_1208:
        /* <DEDUP_REMOVED lines=160> */
.L_x_1211:
[----:B------:R-:W-:Y:S05]  /*3170*/  BSYNC B0 ;  /* 0x0000000000007941 */ /* 0x000fea0003800000 */
.L_x_1210:
        /* <DEDUP_REMOVED lines=19> */
.L_x_1213:
[----:B------:R-:W-:Y:S05]  /*32b0*/  BSYNC B0 ;  /* 0x0000000000007941 */ /* 0x000fea0003800000 */
.L_x_1212:
        /* <DEDUP_REMOVED lines=33> */
.L_x_1216:
[----:B------:R-:W2:Y:S01]  /*34d0*/  LDG.E.STRONG.GPU R16, [R14.64] ;  /* 0x0000000c0e107981 */ /* 0x000ea2000c1ef900 */
[----:B------:R-:W-:Y:S01]  /*34e0*/  YIELD ;  /* 0x0000000000007946 */ /* 0x000fe20003800000 */
[----:B--2---:R-:W-:Y:S01]  /*34f0*/  ISETP.NE.AND P6, PT, R16, R21, PT ;  /* 0x000000151000720c */ /* 0x004fe20003fc5270 */
[----:B------:R-:W-:-:S12]  /*3500*/  CCTL.IVALL ;  /* 0x00000000ff00798f */ /* 0x000fd80002000000 */
[----:B------:R-:W-:Y:S05]  /*3510*/  @P6 BRA `(.L_x_1216) ;  /* 0xffffffb000006947 */ /* 0x000fea000383ffff */
.L_x_1215:
        /* <DEDUP_REMOVED lines=24> */
.L_x_1220:
        /* <DEDUP_REMOVED lines=116> */
.L_x_1219:
        /* <DEDUP_REMOVED lines=63> */
.L_x_1221:
[----:B------:R-:W-:-:S04]  /*41d0*/  ISETP.NE.AND P6, PT, R17, RZ, PT ;  /* 0x000000ff1100720c */ /* 0x000fc80003fc5270 */
[----:B------:R-:W-:-:S13]  /*41e0*/  ISETP.NE.OR P6, PT, RZ, UR4, P6 ;  /* 0x00000004ff007c0c */ /* 0x000fda000b7c5670 */
[----:B------:R-:W-:Y:S05]  /*41f0*/  @!P6 BRA `(.L_x_1217) ;  /* 0x000002000000e947 */ /* 0x000fea0003800000 */
.L_x_1218:
        /* <DEDUP_REMOVED lines=32> */
.L_x_1217:
        /* <DEDUP_REMOVED lines=11> */
.L_x_1223:
[----:B------:R-:W-:Y:S05]  /*44b0*/  BSYNC B0 ;  /* 0x0000000000007941 */ /* 0x000fea0003800000 */
.L_x_1222:
        /* <DEDUP_REMOVED lines=17> */
.L_x_1214:
        /* <DEDUP_REMOVED lines=35> */
.L_x_1224:
        /* <DEDUP_REMOVED lines=20> */
.L_x_1226:
[----:B------:R-:W-:Y:S05]  /*4940*/  BSYNC B0 ;  /* 0x0000000000007941 */ /* 0x000fea0003800000 */
.L_x_1225:
        /* <DEDUP_REMOVED lines=28> */
.L_x_1227:
        /* <DEDUP_REMOVED lines=20> */
.L_x_1229:
[----:B------:R-:W-:Y:S05]  /*4c50*/  BSYNC B0 ;  /* 0x0000000000007941 */ /* 0x000fea0003800000 */
.L_x_1228:
        /* <DEDUP_REMOVED lines=27> */
.L_x_1230:
        /* <DEDUP_REMOVED lines=20> */
.L_x_1232:
[----:B------:R-:W-:Y:S05]  /*4f50*/  BSYNC B0 ;  /* 0x0000000000007941 */ /* 0x000fea0003800000 */
.L_x_1231:
        /* <DEDUP_REMOVED lines=27> */
.L_x_1233:
        /* <DEDUP_REMOVED lines=20> */
.L_x_1235:
[----:B------:R-:W-:Y:S05]  /*5250*/  BSYNC B0 ;  /* 0x0000000000007941 */ /* 0x000fea0003800000 */
.L_x_1234:
        /* <DEDUP_REMOVED lines=28> */
.L_x_1236:
        /* <DEDUP_REMOVED lines=20> */
.L_x_1238:
[----:B------:R-:W-:Y:S05]  /*5560*/  BSYNC B0 ;  /* 0x0000000000007941 */ /* 0x000fea0003800000 */
.L_x_1237:
        /* <DEDUP_REMOVED lines=27> */
.L_x_1239:
        /* <DEDUP_REMOVED lines=20> */
.L_x_1241:
[----:B------:R-:W-:Y:S05]  /*5860*/  BSYNC B0 ;  /* 0x0000000000007941 */ /* 0x000fea0003800000 */
.L_x_1240:
        /* <DEDUP_REMOVED lines=29> */
.L_x_1242:
        /* <DEDUP_REMOVED lines=19> */
.L_x_1244:
[----:B------:R-:W-:Y:S05]  /*5b70*/  BSYNC B0 ;  /* 0x0000000000007941 */ /* 0x000fea0003800000 */
.L_x_1243:
        /* <DEDUP_REMOVED lines=25> */
.L_x_1245:
        /* <DEDUP_REMOVED lines=17> */
.L_x_1247:
[----:B------:R-:W-:Y:S05]  /*5e20*/  BSYNC B0 ;  /* 0x0000000000007941 */ /* 0x000fea0003800000 */
.L_x_1246:
[----:B------:R-:W-:Y:S01]  /*5e30*/  ULDC UR4, c[0x0][0x10] ;  /* 0x0000040000047ab9 */ /* 0x000fe20000000800 */
[----:B------:R-:W-:Y:S01]  /*5e40*/  IADD3 R46, R46, 0x1, RZ ;  /* 0x000000012e2e7810 */ /* 0x000fe20007ffe0ff */
[----:B------:R-:W-:-:S04]  /*5e50*/  UIADD3 UR14, UR14, UR4, URZ ;  /* 0x000000040e0e7290 */ /* 0x000fc8000fffe03f */
[----:B------:R-:W-:-:S06]  /*5e60*/  UISETP.GE.AND UP0, UPT, UR14, UR6, UPT ;  /* 0x000000060e00728c */ /* 0x000fcc000bf06270 */
[----:B------:R-:W-:-:S13]  /*5e70*/  PLOP3.LUT P0, PT, PT, PT, UP0, 0x80, 0x0 ;  /* 0x000000000000781c */ /* 0x000fda0003f0f008 */
[----:B------:R-:W-:Y:S01]  /*5e80*/  @P0 CALL.REL.NOINC `(.L_x_1197) ;  /* 0x0000001000000944 */ /* 0x000fe20003c00000 */
[----:B------:R-:W-:Y:S05]  /*5e90*/  BRA `(.L_x_1248) ;  /* 0xffffa41000007947 */ /* 0x000fea000383ffff */
.L_x_1197:
        /* <DEDUP_REMOVED lines=22> */
.L_x_1250:
[----:B------:R-:W-:Y:S05]  /*6000*/  BSYNC B0 ;  /* 0x0000000000007941 */ /* 0x000fea0003800000 */
.L_x_1249:
[----:B------:R-:W-:Y:S05]  /*6010*/  @P0 EXIT ;  /* 0x000000000000094d */ /* 0x000fea0003800000 */
[----:B------:R-:W-:Y:S05]  /*6020*/  @P2 BRA `(.L_x_1251) ;  /* 0x0000008000002947 */ /* 0x000fea0003800000 */
[----:B------:R-:W-:-:S05]  /*6030*/  IMAD R0, R6, c[0x0][0x10], RZ ;  /* 0x0000040006007a24 */ /* 0x000fca00078e02ff */
[----:B------:R-:W-:-:S13]  /*6040*/  ISETP.NE.AND P0, PT, R0, -0x1, PT ;  /* 0xffffffff0000780c */ /* 0x000fda0003f05270 */
[----:B------:R-:W-:Y:S05]  /*6050*/  @!P0 BRA `(.L_x_1251) ;  /* 0x0000005000008947 */ /* 0x000fea0003800000 */
.L_x_1252:
[----:B-1----:R-:W2:Y:S01]  /*6060*/  LDG.E.STRONG.GPU R5, [R2.64] ;  /* 0x0000000c02057981 */ /* 0x002ea2000c1ef900 */
[----:B------:R-:W-:Y:S01]  /*6070*/  YIELD ;  /* 0x0000000000007946 */ /* 0x000fe20003800000 */
[----:B--2---:R-:W-:Y:S01]  /*6080*/  ISETP.NE.AND P0, PT, R5, R0, PT ;  /* 0x000000000500720c */ /* 0x004fe20003f05270 */
[----:B------:R-:W-:-:S12]  /*6090*/  CCTL.IVALL ;  /* 0x00000000ff00798f */ /* 0x000fd80002000000 */
[----:B------:R-:W-:Y:S05]  /*60a0*/  @P0 BRA `(.L_x_1252) ;  /* 0xffffffb000000947 */ /* 0x000fea000383ffff */
.L_x_1251:
        /* <DEDUP_REMOVED lines=25> */
.L_x_1253:
        /* <DEDUP_REMOVED lines=26> */
.L_x_1254:
        /* <DEDUP_REMOVED lines=10> */
.L_x_3354:


//--------------------- .text._Z35group_norm_nhwc_bwd_one_pass_kernelI11Fp16IOFp16WLi512ELi16ELi256EEv26Group_norm_nhwc_bwd_params --------------------------
	.section	.text._Z35group_norm_nhwc_bwd_one_pass_kernelI11Fp16IOFp16WLi512ELi16ELi256EEv26Group_norm_nhwc_bwd_params,"ax",@progbits
	.sectioninfo	@"SHI_REGISTERS=128"
	.align	128
        .global         _Z35group_norm_nhwc_bwd_one_pass_kernelI11Fp16IOFp16WLi512ELi16ELi256EEv26Group_norm_nhwc_bwd_params
        .type           _Z35group_norm_nhwc_bwd_one_pass_kernelI11Fp16IOFp16WLi512ELi16ELi256EEv26Group_norm_nhwc_bwd_params,@function
        .size           _Z35group_norm_nhwc_bwd_one_pass_kernelI11Fp16IOFp16WLi512ELi16ELi256EEv26Group_norm_nhwc_bwd_params,(.L_x_3355 - _Z35group_norm_nhwc_bwd_one_pass_kernelI11Fp16IOFp16WLi512ELi16ELi256EEv26Group_norm_nhwc_bwd_params)
        .other          _Z35group_norm_nhwc_bwd_one_pass_kernelI11Fp16IOFp16WLi512ELi16ELi256EEv26Group_norm_nhwc_bwd_params,@"STO_CUDA_ENTRY STV_DEFAULT"
_Z35group_norm_nhwc_bwd_one_pass_kernelI11Fp16IOFp16WLi512ELi16ELi256EEv26Group_norm_nhwc_bwd_params:
.text._Z35group_norm_nhwc_bwd_one_pass_kernelI11Fp16IOFp16WLi512ELi16ELi256EEv26Group_norm_nhwc_bwd_params:
        /* <DEDUP_REMOVED lines=101> */
.L_x_1338:
        /* <DEDUP_REMOVED lines=357> */
.L_x_1257:
[----:B--23--:R-:W-:Y:S05]  /*1ca0*/  BSYNC B0 ;  /* 0x0000000000007941 */ /* 0x00cfea0003800000 */
.L_x_1256:
        /* <DEDUP_REMOVED lines=34> */
.L_x_1258:
        /* <DEDUP_REMOVED lines=26> */
.L_x_1259:
        /* <DEDUP_REMOVED lines=41> */
.L_x_1260:
        /* <DEDUP_REMOVED lines=37> */
.L_x_1261:
        /* <DEDUP_REMOVED lines=37> */
.L_x_1262:
        /* <DEDUP_REMOVED lines=36> */
.L_x_1263:
        /* <DEDUP_REMOVED lines=37> */
.L_x_1264:
        /* <DEDUP_REMOVED lines=32> */
.L_x_1265:
        /* <DEDUP_REMOVED lines=38> */
.L_x_1266:
        /* <DEDUP_REMOVED lines=32> */
.L_x_1267:
        /* <DEDUP_REMOVED lines=38> */
.L_x_1268:
        /* <DEDUP_REMOVED lines=32> */
.L_x_1269:
        /* <DEDUP_REMOVED lines=38> */
.L_x_1270:
        /* <DEDUP_REMOVED lines=36> */
.L_x_1271:
        /* <DEDUP_REMOVED lines=35> */
.L_x_1272:
        /* <DEDUP_REMOVED lines=33> */
.L_x_1273:
        /* <DEDUP_REMOVED lines=86> */
.L_x_1275:
[----:B0-2---:R-:W-:Y:S05]  /*4530*/  BSYNC B0 ;  /* 0x0000000000007941 */ /* 0x005fea0003800000 */
.L_x_1274:
        /* <DEDUP_REMOVED lines=159> */
.L_x_1277:
[----:B------:R-:W-:Y:S05]  /*4f30*/  BSYNC B0 ;  /* 0x0000000000007941 */ /* 0x000fea0003800000 */
.L_x_1276:
        /* <DEDUP_REMOVED lines=17> */
.L_x_1279:
[----:B------:R-:W-:Y:S05]  /*5050*/  BSYNC B0 ;  /* 0x0000000000007941 */ /* 0x000fea0003800000 */
.L_x_1278:
        /* <DEDUP_REMOVED lines=32> */
.L_x_1282:
[----:B------:R-:W2:Y:S01]  /*5260*/  LDG.E.STRONG.GPU R20, [R32.64] ;  /* 0x0000000620147981 */ /* 0x000ea2000c1ef900 */
[----:B------:R-:W-:Y:S01]  /*5270*/  YIELD ;  /* 0x0000000000007946 */ /* 0x000fe20003800000 */
[----:B--2---:R-:W-:Y:S01]  /*5280*/  ISETP.NE.AND P6, PT, R20, R39, PT ;  /* 0x000000271400720c */ /* 0x004fe20003fc5270 */
[----:B------:R-:W-:-:S12]  /*5290*/  CCTL.IVALL ;  /* 0x00000000ff00798f */ /* 0x000fd80002000000 */
[----:B------:R-:W-:Y:S05]  /*52a0*/  @P6 BRA `(.L_x_1282) ;  /* 0xffffffb000006947 */ /* 0x000fea000383ffff */
.L_x_1281:
        /* <DEDUP_REMOVED lines=23> */
.L_x_1286:
        /* <DEDUP_REMOVED lines=115> */
.L_x_1285:
        /* <DEDUP_REMOVED lines=62> */
.L_x_1287:
[----:B------:R-:W-:-:S04]  /*5f30*/  ISETP.NE.AND P6, PT, R20, RZ, PT ;  /* 0x000000ff1400720c */ /* 0x000fc80003fc5270 */
[----:B------:R-:W-:-:S13]  /*5f40*/  ISETP.NE.OR P6, PT, R33, RZ, P6 ;  /* 0x000000ff2100720c */ /* 0x000fda00037c5670 */
[----:B------:R-:W-:Y:S05]  /*5f50*/  @!P6 BRA `(.L_x_1283) ;  /* 0x000001f00000e947 */ /* 0x000fea0003800000 */
.L_x_1284:
        /* <DEDUP_REMOVED lines=31> */
.L_x_1283:
        /* <DEDUP_REMOVED lines=12> */
.L_x_1289:
[----:B------:R-:W-:Y:S05]  /*6210*/  BSYNC B0 ;  /* 0x0000000000007941 */ /* 0x000fea0003800000 */
.L_x_1288:
        /* <DEDUP_REMOVED lines=17> */
.L_x_1280:
        /* <DEDUP_REMOVED lines=35> */
.L_x_1290:
        /* <DEDUP_REMOVED lines=19> */
.L_x_1292:
[----:B------:R-:W-:Y:S05]  /*6690*/  BSYNC B0 ;  /* 0x0000000000007941 */ /* 0x000fea0003800000 */
.L_x_1291:
        /* <DEDUP_REMOVED lines=28> */
.L_x_1293:
        /* <DEDUP_REMOVED lines=19> */
.L_x_1295:
[----:B------:R-:W-:Y:S05]  /*6990*/  BSYNC B0 ;  /* 0x0000000000007941 */ /* 0x000fea0003800000 */
.L_x_1294:
        /* <DEDUP_REMOVED lines=28> */
.L_x_1296:
        /* <DEDUP_REMOVED lines=19> */
.L_x_1298:
[----:B------:R-:W-:Y:S05]  /*6c90*/  BSYNC B0 ;  /* 0x0000000000007941 */ /* 0x000fea0003800000 */
.L_x_1297:
        /* <DEDUP_REMOVED lines=28> */
.L_x_1299:
        /* <DEDUP_REMOVED lines=19> */
.L_x_1301:
[----:B------:R-:W-:Y:S05]  /*6f90*/  BSYNC B0 ;  /* 0x0000000000007941 */ /* 0x000fea0003800000 */
.L_x_1300:
        /* <DEDUP_REMOVED lines=28> */
.L_x_1302:
        /* <DEDUP_REMOVED lines=19> */
.L_x_1304:
[----:B------:R-:W-:Y:S05]  /*7290*/  BSYNC B0 ;  /* 0x0000000000007941 */ /* 0x000fea0003800000 */
.L_x_1303:
        /* <DEDUP_REMOVED lines=28> */
.L_x_1305:
        /* <DEDUP_REMOVED lines=19> */
.L_x_1307:
[----:B------:R-:W-:Y:S05]  /*7590*/  BSYNC B0 ;  /* 0x0000000000007941 */ /* 0x000fea0003800000 */
.L_x_1306:
        /* <DEDUP_REMOVED lines=28> */
.L_x_1308:
        /* <DEDUP_REMOVED lines=19> */
.L_x_1310:
[----:B------:R-:W-:Y:S05]  /*7890*/  BSYNC B0 ;  /* 0x0000000000007941 */ /* 0x000fea0003800000 */
.L_x_1309:
        /* <DEDUP_REMOVED lines=28> */
.L_x_1311:
        /* <DEDUP_REMOVED lines=18> */
.L_x_1313:
[----:B------:R-:W-:Y:S05]  /*7b80*/  BSYNC B0 ;  /* 0x0000000000007941 */ /* 0x000fea0003800000 */
.L_x_1312:
        /* <DEDUP_REMOVED lines=27> */
.L_x_1314:
        /* <DEDUP_REMOVED lines=18> */
.L_x_1316:
[----:B------:R-:W-:Y:S05]  /*7e60*/  BSYNC B0 ;  /* 0x0000000000007941 */ /* 0x000fea0003800000 */
.L_x_1315:
        /* <DEDUP_REMOVED lines=27> */
.L_x_1317:
        /* <DEDUP_REMOVED lines=18> */
.L_x_1319:
[----:B------:R-:W-:Y:S05]  /*8140*/  BSYNC B0 ;  /* 0x0000000000007941 */ /* 0x000fea0003800000 */
.L_x_1318:
        /* <DEDUP_REMOVED lines=27> */
.L_x_1320:
        /* <DEDUP_REMOVED lines=18> */
.L_x_1322:
[----:B------:R-:W-:Y:S05]  /*8420*/  BSYNC B0 ;  /* 0x0000000000007941 */ /* 0x000fea0003800000 */
.L_x_1321:
        /* <DEDUP_REMOVED lines=29> */
.L_x_1323:
        /* <DEDUP_REMOVED lines=18> */
.L_x_1325:
[----:B------:R-:W-:Y:S05]  /*8720*/  BSYNC B0 ;  /* 0x0000000000007941 */ /* 0x000fea0003800000 */
.L_x_1324:
        /* <DEDUP_REMOVED lines=27> */
.L_x_1326:
        /* <DEDUP_REMOVED lines=23> */
.L_x_1328:
[----:B------:R-:W-:Y:S05]  /*8a50*/  BSYNC B0 ;  /* 0x0000000000007941 */ /* 0x000fea0003800000 */
.L_x_1327:
        /* <DEDUP_REMOVED lines=27> */
.L_x_1329:
        /* <DEDUP_REMOVED lines=23> */
.L_x_1331:
[----:B------:R-:W-:Y:S05]  /*8d80*/  BSYNC B0 ;  /* 0x0000000000007941 */ /* 0x000fea0003800000 */
.L_x_1330:
        /* <DEDUP_REMOVED lines=27> */
.L_x_1332:
        /* <DEDUP_REMOVED lines=25> */
.L_x_1334:
[----:B------:R-:W-:Y:S05]  /*90d0*/  BSYNC B0 ;  /* 0x0000000000007941 */ /* 0x000fea0003800000 */
.L_x_1333:
        /* <DEDUP_REMOVED lines=25> */
.L_x_1335:
        /* <DEDUP_REMOVED lines=21> */
.L_x_1337:
[----:B------:R-:W-:Y:S05]  /*93c0*/  BSYNC B0 ;  /* 0x0000000000007941 */ /* 0x000fea0003800000 */
.L_x_1336:
[----:B------:R-:W-:Y:S02]  /*93d0*/  IADD3 R4, R4, c[0x0][0x10], RZ ;  /* 0x0000040004047a10 */ /* 0x000fe40007ffe0ff */
[----:B------:R-:W-:Y:S02]  /*93e0*/  IADD3 R80, R80, 0x1, RZ ;  /* 0x0000000150507810 */ /* 0x000fe40007ffe0ff */
[----:B------:R-:W-:-:S13]  /*93f0*/  ISETP.GE.AND P0, PT, R4, UR4, PT ;  /* 0x0000000404007c0c */ /* 0x000fda000bf06270 */
[----:B------:R-:W-:Y:S01]  /*9400*/  @P0 CALL.REL.NOINC `(.L_x_1255) ;  /* 0x0000001000000944 */ /* 0x000fe20003c00000 */
[----:B------:R-:W-:Y:S05]  /*9410*/  BRA `(.L_x_1338) ;  /* 0xffff723000007947 */ /* 0x000fea000383ffff */
.L_x_1255:
        /* <DEDUP_REMOVED lines=22> */
.L_x_1340:
[----:B------:R-:W-:Y:S05]  /*9580*/  BSYNC B0 ;  /* 0x0000000000007941 */ /* 0x000fea0003800000 */
.L_x_1339:
[----:B------:R-:W-:Y:S05]  /*9590*/  @P0 EXIT ;  /* 0x000000000000094d */ /* 0x000fea0003800000 */
[----:B------:R-:W-:Y:S05]  /*95a0*/  @P2 BRA `(.L_x_1341) ;  /* 0x0000008000002947 */ /* 0x000fea0003800000 */
[----:B------:R-:W-:-:S05]  /*95b0*/  IMAD R0, R6, c[0x0][0x10], RZ ;  /* 0x0000040006007a24 */ /* 0x000fca00078e02ff */
[----:B------:R-:W-:-:S13]  /*95c0*/  ISETP.NE.AND P0, PT, R0, -0x1, PT ;  /* 0xffffffff0000780c */ /* 0x000fda0003f05270 */
[----:B------:R-:W-:Y:S05]  /*95d0*/  @!P0 BRA `(.L_x_1341) ;  /* 0x0000005000008947 */ /* 0x000fea0003800000 */
.L_x_1342:
[----:B0-----:R-:W2:Y:S01]  /*95e0*/  LDG.E.STRONG.GPU R7, [R4.64] ;  /* 0x0000000604077981 */ /* 0x001ea2000c1ef900 */
[----:B------:R-:W-:Y:S01]  /*95f0*/  YIELD ;  /* 0x0000000000007946 */ /* 0x000fe20003800000 */
[----:B--2---:R-:W-:Y:S01]  /*9600*/  ISETP.NE.AND P0, PT, R7, R0, PT ;  /* 0x000000000700720c */ /* 0x004fe20003f05270 */
[----:B------:R-:W-:-:S12]  /*9610*/  CCTL.IVALL ;  /* 0x00000000ff00798f */ /* 0x000fd80002000000 */
[----:B------:R-:W-:Y:S05]  /*9620*/  @P0 BRA `(.L_x_1342) ;  /* 0xffffffb000000947 */ /* 0x000fea000383ffff */
.L_x_1341:
        /* <DEDUP_REMOVED lines=25> */
.L_x_1343:
        /* <DEDUP_REMOVED lines=26> */
.L_x_1344:
        /* <DEDUP_REMOVED lines=10> */
.L_x_3355:


//--------------------- .text._Z35group_norm_nhwc_bwd_one_pass_kernelI11Fp32IOFp32WLi64ELi16ELi256EEv26Group_norm_nhwc_bwd_params --------------------------
	.section	.text._Z35group_norm_nhwc_bwd_one_pass_kernelI11Fp32IOFp32WLi64ELi16ELi256EEv26Group_norm_nhwc_bwd_params,"ax",@progbits
	.sectioninfo	@"SHI_REGISTERS=64"
	.align	128
        .global         _Z35group_norm_nhwc_bwd_one_pass_kernelI11Fp32IOFp32WLi64ELi16ELi256EEv26Group_norm_nhwc_bwd_params
        .type           _Z35group_norm_nhwc_bwd_one_pass_kernelI11Fp32IOFp32WLi64ELi16ELi256EEv26Group_norm_nhwc_bwd_params,@function
        .size           _Z35group_norm_nhwc_bwd_one_pass_kernelI11Fp32IOFp32WLi64ELi16ELi256EEv26Group_norm_nhwc_bwd_params,(.L_x_3356 - _Z35group_norm_nhwc_bwd_one_pass_kernelI11Fp32IOFp32WLi64ELi16ELi256EEv26Group_norm_nhwc_bwd_params)
        .other          _Z35group_norm_nhwc_bwd_one_pass_kernelI11Fp32IOFp32WLi64ELi16ELi256EEv26Group_norm_nhwc_bwd_params,@"STO_CUDA_ENTRY STV_DEFAULT"
_Z35group_norm_nhwc_bwd_one_pass_kernelI11Fp32IOFp32WLi64ELi16ELi256EEv26Group_norm_nhwc_bwd_params:
.text._Z35group_norm_nhwc_bwd_one_pass_kernelI11Fp32IOFp32WLi64ELi16ELi256EEv26Group_norm_nhwc_bwd_params:
        /* <DEDUP_REMOVED lines=46> */
.L_x_1372:
[----:B0-----:R-:W-:Y:S02]  /*02e0*/  IABS R5, c[0x0][0x1f0] ;  /* 0x00007c0000057a13 */ /* 0x001fe40000000000 */
[----:B------:R-:W-:Y:S02]  /*02f0*/  IABS R6, R49 ;  /* 0x0000003100067213 */ /* 0x000fe40000000000 */
[----:B------:R-:W0:Y:S08]  /*0300*/  I2F.RP R0, R5 ;  /* 0x0000000500007306 */ /* 0x000e300000209400 */
[----:B0-----:R-:W0:Y:S02]  /*0310*/  MUFU.RCP R0, R0 ;  /* 0x0000000000007308 */ /* 0x001e240000001000 */
[----:B0-----:R-:W-:-:S06]  /*0320*/  IADD3 R2, R0, 0xffffffe, RZ ;  /* 0x0ffffffe00027810 */ /* 0x001fcc0007ffe0ff */
[----:B------:R0:W1:Y:S02]  /*0330*/  F2I.FTZ.U32.TRUNC.NTZ R3, R2 ;  /* 0x0000000200037305 */ /* 0x000064000021f000 */
[----:B0-----:R-:W-:Y:S02]  /*0340*/  MOV R2, RZ ;  /* 0x000000ff00027202 */ /* 0x001fe40000000f00 */
[----:B-1----:R-:W-:-:S05]  /*0350*/  IADD3 R4, RZ, -R3, RZ ;  /* 0x80000003ff047210 */ /* 0x002fca0007ffe0ff */
[----:B------:R-:W-:-:S04]  /*0360*/  IMAD R7, R4, R5, RZ ;  /* 0x0000000504077224 */ /* 0x000fc800078e02ff */
[----:B------:R-:W-:Y:S01]  /*0370*/  IMAD.HI.U32 R3, R3, R7, R2 ;  /* 0x0000000703037227 */ /* 0x000fe200078e0002 */
[----:B------:R-:W-:-:S05]  /*0380*/  MOV R2, 0x8 ;  /* 0x0000000800027802 */ /* 0x000fca0000000f00 */
[----:B------:R-:W-:-:S04]  /*0390*/  IMAD.HI.U32 R4, R3, R6, RZ ;  /* 0x0000000603047227 */ /* 0x000fc800078e00ff */
[----:B------:R-:W-:Y:S01]  /*03a0*/  IMAD.WIDE R2, R49, R2, c[0x0][0x198] ;  /* 0x0000660031027625 */ /* 0x000fe200078e0202 */
[----:B------:R-:W-:-:S05]  /*03b0*/  IADD3 R0, -R4, RZ, RZ ;  /* 0x000000ff04007210 */ /* 0x000fca0007ffe1ff */
[----:B------:R-:W2:Y:S01]  /*03c0*/  LDG.E.64 R2, [R2.64] ;  /* 0x0000000c02027981 */ /* 0x000ea2000c1e1b00 */
[----:B------:R-:W-:Y:S01]  /*03d0*/  IMAD R0, R5, R0, R6 ;  /* 0x0000000005007224 */ /* 0x000fe200078e0206 */
[----:B------:R-:W-:-:S04]  /*03e0*/  LOP3.LUT R6, R49, c[0x0][0x1f0], RZ, 0x3c, !PT ;  /* 0x00007c0031067a12 */ /* 0x000fc800078e3cff */
[----:B------:R-:W-:Y:S02]  /*03f0*/  ISETP.GT.U32.AND P2, PT, R5, R0, PT ;  /* 0x000000000500720c */ /* 0x000fe40003f44070 */
[----:B------:R-:W-:Y:S02]  /*0400*/  ISETP.GE.AND P3, PT, R49, RZ, PT ;  /* 0x000000ff3100720c */ /* 0x000fe40003f66270 */
[----:B------:R-:W-:-:S09]  /*0410*/  ISETP.GE.AND P4, PT, R6, RZ, PT ;  /* 0x000000ff0600720c */ /* 0x000fd20003f86270 */
[----:B------:R-:W-:-:S04]  /*0420*/  @!P2 IADD3 R0, R0, -R5, RZ ;  /* 0x800000050000a210 */ /* 0x000fc80007ffe0ff */
[-C--:B------:R-:W-:Y:S02]  /*0430*/  ISETP.GE.U32.AND P0, PT, R0, R5.reuse, PT ;  /* 0x000000050000720c */ /* 0x080fe40003f06070 */
[----:B------:R-:W-:Y:S02]  /*0440*/  @!P2 IADD3 R4, R4, 0x1, RZ ;  /* 0x000000010404a810 */ /* 0x000fe40007ffe0ff */
[----:B------:R-:W-:Y:S02]  /*0450*/  ISETP.GT.U32.AND P2, PT, R5, R0, PT ;  /* 0x000000000500720c */ /* 0x000fe40003f44070 */
[----:B------:R-:W-:Y:S02]  /*0460*/  SHF.R.U32.HI R7, RZ, 0x3, R53 ;  /* 0x00000003ff077819 */ /* 0x000fe40000011635 */
[----:B------:R-:W-:-:S03]  /*0470*/  IADD3 R5, R0, -R5, RZ ;  /* 0x8000000500057210 */ /* 0x000fc60007ffe0ff */
[----:B------:R-:W-:Y:S01]  /*0480*/  IMAD R6, R48, c[0x0][0x1fc], R7 ;  /* 0x00007f0030067a24 */ /* 0x000fe200078e0207 */
[----:B------:R-:W-:Y:S02]  /*0490*/  SEL R0, R5, R0, !P2 ;  /* 0x0000000005007207 */ /* 0x000fe40005000000 */
[----:B------:R-:W-:Y:S02]  /*04a0*/  @P0 IADD3 R4, R4, 0x1, RZ ;  /* 0x0000000104040810 */ /* 0x000fe40007ffe0ff */
[----:B------:R-:W-:Y:S02]  /*04b0*/  ISETP.NE.AND P0, PT, RZ, c[0x0][0x1f0], PT ;  /* 0x00007c00ff007a0c */ /* 0x000fe40003f05270 */
[----:B------:R-:W-:Y:S02]  /*04c0*/  LOP3.LUT R5, RZ, c[0x0][0x1f0], RZ, 0x33, !PT ;  /* 0x00007c00ff057a12 */ /* 0x000fe400078e33ff */
[----:B------:R-:W-:Y:S02]  /*04d0*/  @!P3 IADD3 R0, -R0, RZ, RZ ;  /* 0x000000ff0000b210 */ /* 0x000fe40007ffe1ff */
[----:B------:R-:W-:-:S02]  /*04e0*/  @!P4 IADD3 R4, -R4, RZ, RZ ;  /* 0x000000ff0404c210 */ /* 0x000fc40007ffe1ff */
[----:B------:R-:W-:Y:S02]  /*04f0*/  IADD3 R6, R6, 0x20, RZ ;  /* 0x0000002006067810 */ /* 0x000fe40007ffe0ff */
[C---:B------:R-:W-:Y:S02]  /*0500*/  SEL R14, R5.reuse, R0, !P0 ;  /* 0x00000000050e7207 */ /* 0x040fe40004000000 */
[----:B------:R-:W-:Y:S02]  /*0510*/  SEL R5, R5, R4, !P0 ;  /* 0x0000000405057207 */ /* 0x000fe40004000000 */
[----:B------:R-:W-:Y:S02]  /*0520*/  ISETP.GE.U32.AND P0, PT, R6, c[0x0][0x1e0], PT ;  /* 0x0000780006007a0c */ /* 0x000fe40003f06070 */
[----:B------:R-:W-:Y:S02]  /*0530*/  SHF.R.S32.HI R6, RZ, 0x1f, R6 ;  /* 0x0000001fff067819 */ /* 0x000fe40000011406 */
[----:B------:R-:W-:-:S02]  /*0540*/  LEA R16, R14, R41, 0x4 ;  /* 0x000000290e107211 */ /* 0x000fc400078e20ff */
[----:B------:R-:W-:Y:S02]  /*0550*/  SHF.R.S32.HI R0, RZ, 0x1f, R5 ;  /* 0x0000001fff007819 */ /* 0x000fe40000011405 */
[----:B------:R-:W-:Y:S02]  /*0560*/  ISETP.GE.AND.EX P0, PT, R6, c[0x0][0x1e4], PT, P0 ;  /* 0x0000790006007a0c */ /* 0x000fe40003f06300 */
[----:B------:R-:W-:Y:S01]  /*0570*/  SHF.R.S32.HI R17, RZ, 0x1f, R16 ;  /* 0x0000001fff117819 */ /* 0x000fe20000011410 */
[----:B------:R-:W-:Y:S01]  /*0580*/  IMAD R0, R0, c[0x0][0x1e8], RZ ;  /* 0x00007a0000007a24 */ /* 0x000fe200078e02ff */
[----:B------:R-:W-:-:S03]  /*0590*/  ISETP.LT.U32.AND P0, PT, R53, 0x100, !P0 ;  /* 0x000001003500780c */ /* 0x000fc60004701070 */
[C---:B------:R-:W-:Y:S02]  /*05a0*/  IMAD R57, R5.reuse, c[0x0][0x1ec], R0 ;  /* 0x00007b0005397a24 */ /* 0x040fe400078e0200 */
[----:B------:R-:W-:-:S04]  /*05b0*/  IMAD.WIDE.U32 R54, R5, c[0x0][0x1e8], R16 ;  /* 0x00007a0005367a25 */ /* 0x000fc800078e0010 */
[----:B------:R-:W-:Y:S01]  /*05c0*/  @P1 IMAD R0, R44, c[0x0][0x1d8], RZ ;  /* 0x000076002c001a24 */ /* 0x000fe200078e02ff */
[----:B------:R-:W-:Y:S02]  /*05d0*/  IADD3 R57, R55, R57, RZ ;  /* 0x0000003937397210 */ /* 0x000fe40007ffe0ff */
[-C--:B------:R-:W-:Y:S01]  /*05e0*/  @P1 MOV R56, R54.reuse ;  /* 0x0000003600381202 */ /* 0x080fe20000000f00 */
[C---:B------:R-:W-:Y:S01]  /*05f0*/  @P1 IMAD R11, R45.reuse, c[0x0][0x1dc], R0 ;  /* 0x000077002d0b1a24 */ /* 0x040fe200078e0200 */
[----:B------:R-:W-:Y:S02]  /*0600*/  @P0 MOV R6, R54 ;  /* 0x0000003600060202 */ /* 0x000fe40000000f00 */
[----:B------:R-:W-:Y:S01]  /*0610*/  @P0 MOV R7, R57 ;  /* 0x0000003900070202 */ /* 0x000fe20000000f00 */
[----:B------:R-:W-:Y:S02]  /*0620*/  @P0 IMAD R0, R42, c[0x0][0x1d8], RZ ;  /* 0x000076002a000a24 */ /* 0x000fe400078e02ff */
[----:B------:R-:W-:-:S04]  /*0630*/  @P1 IMAD.WIDE.U32 R4, R45, c[0x0][0x1d8], R56 ;  /* 0x000076002d041a25 */ /* 0x000fc800078e0038 */
[----:B------:R-:W-:-:S04]  /*0640*/  @P0 IMAD.WIDE.U32 R6, R43, c[0x0][0x1d8], R6 ;  /* 0x000076002b060a25 */ /* 0x000fc800078e0006 */
[----:B------:R-:W-:Y:S01]  /*0650*/  @P0 IMAD R9, R43, c[0x0][0x1dc], R0 ;  /* 0x000077002b090a24 */ /* 0x000fe200078e0200 */
[----:B------:R-:W-:Y:S02]  /*0660*/  @P1 IADD3 R11, R5, R11, RZ ;  /* 0x0000000b050b1210 */ /* 0x000fe40007ffe0ff */
[----:B------:R-:W-:Y:S02]  /*0670*/  @P0 SHF.L.U32 R22, R6, 0x2, RZ ;  /* 0x0000000206160819 */ /* 0x000fe400000006ff */
[----:B------:R-:W-:Y:S02]  /*0680*/  @P0 IADD3 R5, R7, R9, RZ ;  /* 0x0000000907050210 */ /* 0x000fe40007ffe0ff */
[----:B------:R-:W-:Y:S02]  /*0690*/  @P0 IADD3 R20, P3, R22, c[0x0][0x180], RZ ;  /* 0x0000600016140a10 */ /* 0x000fe40007f7e0ff */
[----:B------:R-:W-:Y:S02]  /*06a0*/  @P0 SHF.L.U64.HI R0, R6, 0x2, R5 ;  /* 0x0000000206000819 */ /* 0x000fe40000010205 */
[----:B------:R-:W-:Y:S01]  /*06b0*/  @P0 IADD3 R22, P4, R22, c[0x0][0x178], RZ ;  /* 0x00005e0016160a10 */ /* 0x000fe20007f9e0ff */
[----:B------:R-:W-:Y:S01]  /*06c0*/  CS2R R18, SRZ ;  /* 0x0000000000127805 */ /* 0x000fe2000001ff00 */
[----:B------:R-:W-:Y:S01]  /*06d0*/  CS2R R6, SRZ ;  /* 0x0000000000067805 */ /* 0x000fe2000001ff00 */
[----:B------:R-:W-:-:S02]  /*06e0*/  @P0 IADD3.X R21, R0, c[0x0][0x184], RZ, P3, !PT ;  /* 0x0000610000150a10 */ /* 0x000fc40001ffe4ff */
[----:B------:R-:W-:-:S03]  /*06f0*/  @P0 IADD3.X R23, R0, c[0x0][0x17c], RZ, P4, !PT ;  /* 0x00005f0000170a10 */ /* 0x000fc600027fe4ff */
[----:B------:R0:W5:Y:S04]  /*0700*/  @P0 LDG.E.64 R18, [R20.64] ;  /* 0x0000000c14120981 */ /* 0x000168000c1e1b00 */
[----:B------:R0:W5:Y:S01]  /*0710*/  @P0 LDG.E.64 R6, [R22.64] ;  /* 0x0000000c16060981 */ /* 0x000162000c1e1b00 */
[C---:B------:R-:W-:Y:S02]  /*0720*/  @P1 SHF.L.U32 R10, R4.reuse, 0x2, RZ ;  /* 0x00000002040a1819 */ /* 0x040fe400000006ff */
[----:B------:R-:W-:Y:S02]  /*0730*/  @P1 SHF.L.U64.HI R11, R4, 0x2, R11 ;  /* 0x00000002040b1819 */ /* 0x000fe4000001020b */
[----:B------:R-:W-:-:S04]  /*0740*/  @P1 IADD3 R8, P2, R10, c[0x0][0x180], RZ ;  /* 0x000060000a081a10 */ /* 0x000fc80007f5e0ff */
[C---:B------:R-:W-:Y:S02]  /*0750*/  @P1 IADD3.X R9, R11.reuse, c[0x0][0x184], RZ, P2, !PT ;  /* 0x000061000b091a10 */ /* 0x040fe400017fe4ff */
[----:B------:R-:W-:Y:S01]  /*0760*/  @P1 IADD3 R10, P2, R10, c[0x0][0x178], RZ ;  /* 0x00005e000a0a1a10 */ /* 0x000fe20007f5e0ff */
[----:B------:R-:W-:Y:S01]  /*0770*/  CS2R R12, SRZ ;  /* 0x00000000000c7805 */ /* 0x000fe2000001ff00 */
[----:B------:R-:W-:Y:S02]  /*0780*/  CS2R R4, SRZ ;  /* 0x0000000000047805 */ /* 0x000fe4000001ff00 */
[----:B------:R-:W-:Y:S01]  /*0790*/  @P1 IADD3.X R11, R11, c[0x0][0x17c], RZ, P2, !PT ;  /* 0x00005f000b0b1a10 */ /* 0x000fe200017fe4ff */
[----:B------:R-:W-:Y:S01]  /*07a0*/  UMOV UR14, 0x3f800000 ;  /* 0x3f800000000e7882 */ /* 0x000fe20000000000 */
[----:B------:R-:W-:Y:S01]  /*07b0*/  BSSY B0, `(.L_x_1346) ;  /* 0x0000018000007945 */ /* 0x000fe20003800000 */
[----:B------:R1:W5:Y:S04]  /*07c0*/  @P1 LDG.E.64 R12, [R8.64] ;  /* 0x0000000c080c1981 */ /* 0x000368000c1e1b00 */
[----:B------:R3:W5:Y:S01]  /*07d0*/  @P1 LDG.E.64 R4, [R10.64] ;  /* 0x0000000c0a041981 */ /* 0x000762000c1e1b00 */
[----:B-1----:R-:W-:Y:S01]  /*07e0*/  CS2R R8, SRZ ;  /* 0x0000000000087805 */ /* 0x002fe2000001ff00 */
[----:B---3--:R-:W-:Y:S01]  /*07f0*/  CS2R R10, SRZ ;  /* 0x00000000000a7805 */ /* 0x008fe2000001ff00 */
[----:B--2---:R-:W-:-:S05]  /*0800*/  FFMA.FTZ R3, -R2, R2, R3 ;  /* 0x0000000202037223 */ /* 0x004fca0000010103 */
        /* <DEDUP_REMOVED lines=18> */
.L_x_1347:
[----:B0-----:R-:W-:Y:S05]  /*0930*/  BSYNC B0 ;  /* 0x0000000000007941 */ /* 0x001fea0003800000 */
.L_x_1346:
[----:B------:R-:W-:Y:S01]  /*0940*/  ISETP.NE.AND P2, PT, RZ, UR16, PT ;  /* 0x00000010ff007c0c */ /* 0x000fe2000bf45270 */
[C---:B-----5:R-:W-:Y:S01]  /*0950*/  FADD.FTZ R15, -R2.reuse, R12 ;  /* 0x0000000c020f7221 */ /* 0x060fe20000010100 */
[----:B------:R-:W-:Y:S01]  /*0960*/  MOV R12, R4 ;  /* 0x00000004000c7202 */ /* 0x000fe20000000f00 */
[C---:B------:R-:W-:Y:S01]  /*0970*/  FADD.FTZ R0, -R2.reuse, R13 ;  /* 0x0000000d02007221 */ /* 0x040fe20000010100 */
[----:B------:R-:W-:Y:S01]  /*0980*/  MOV R16, R5 ;  /* 0x0000000500107202 */ /* 0x000fe20000000f00 */
[C---:B------:R-:W-:Y:S01]  /*0990*/  FADD.FTZ R22, -R2.reuse, R18 ;  /* 0x0000001202167221 */ /* 0x040fe20000010100 */
[----:B------:R-:W-:Y:S01]  /*09a0*/  MOV R13, R6 ;  /* 0x00000006000d7202 */ /* 0x000fe20000000f00 */
[----:B------:R-:W-:Y:S02]  /*09b0*/  FADD.FTZ R23, -R2, R19 ;  /* 0x0000001302177221 */ /* 0x000fe40000010100 */
[----:B------:R-:W-:Y:S02]  /*09c0*/  FMUL.FTZ R15, R15, UR14 ;  /* 0x0000000e0f0f7c20 */ /* 0x000fe40008410000 */
[----:B------:R-:W-:-:S02]  /*09d0*/  FMUL.FTZ R0, R0, UR14 ;  /* 0x0000000e00007c20 */ /* 0x000fc40008410000 */
        /* <DEDUP_REMOVED lines=11> */
[----:B0-----:R-:W-:-:S04]  /*0a90*/  FADD.FTZ R20, -R18, 1 ;  /* 0x3f80000012147421 */ /* 0x001fc80000010100 */
[----:B------:R-:W-:Y:S02]  /*0aa0*/  FFMA.FTZ R20, R3, R20, 1 ;  /* 0x3f80000003147423 */ /* 0x000fe40000010014 */
[----:B------:R-:W-:Y:S02]  /*0ab0*/  FMUL.FTZ R3, R5, R18 ;  /* 0x0000001205037220 */ /* 0x000fe40000410000 */
[----:B-1----:R-:W-:Y:S02]  /*0ac0*/  FADD.FTZ R21, -R17, 1 ;  /* 0x3f80000011157421 */ /* 0x002fe40000010100 */
[----:B------:R-:W-:Y:S02]  /*0ad0*/  FMUL.FTZ R19, R4, R17 ;  /* 0x0000001104137220 */ /* 0x000fe40000410000 */
[----:B------:R-:W-:Y:S02]  /*0ae0*/  FFMA.FTZ R2, R2, R21, 1 ;  /* 0x3f80000002027423 */ /* 0x000fe40000010015 */
[----:B------:R-:W-:-:S02]  /*0af0*/  FMUL.FTZ R16, R3, R20 ;  /* 0x0000001403107220 */ /* 0x000fc40000410000 */
[----:B------:R-:W-:-:S04]  /*0b00*/  FMUL.FTZ R12, R19, R2 ;  /* 0x00000002130c7220 */ /* 0x000fc80000410000 */
.L_x_1348:
[----:B------:R-:W-:Y:S01]  /*0b10*/  FMUL.FTZ R20, R12, R8 ;  /* 0x000000080c147220 */ /* 0x000fe20000410000 */
[----:B------:R-:W-:Y:S01]  /*0b20*/  MOV R18, R7 ;  /* 0x0000000700127202 */ /* 0x000fe20000000f00 */
[----:B------:R-:W-:Y:S02]  /*0b30*/  FMUL.FTZ R2, R22, UR14 ;  /* 0x0000000e16027c20 */ /* 0x000fe40008410000 */
[----:B------:R-:W-:Y:S02]  /*0b40*/  FFMA.FTZ R17, R15, R20, RZ ;  /* 0x000000140f117223 */ /* 0x000fe400000100ff */
[----:B------:R-:W-:Y:S02]  /*0b50*/  FMUL.FTZ R19, R16, R9 ;  /* 0x0000000910137220 */ /* 0x000fe40000410000 */
[----:B------:R-:W-:Y:S02]  /*0b60*/  FADD.FTZ R20, RZ, R20 ;  /* 0x00000014ff147221 */ /* 0x000fe40000010000 */
        /* <DEDUP_REMOVED lines=19> */
[----:B------:R-:W-:Y:S02]  /*0ca0*/  FMUL.FTZ R13, R23, R28 ;  /* 0x0000001c170d7220 */ /* 0x000fe40000410000 */
.L_x_1349:
[----:B------:R-:W-:Y:S01]  /*0cb0*/  FFMA.FTZ R21, R0, R19, R17 ;  /* 0x0000001300157223 */ /* 0x000fe20000010011 */
[C---:B------:R-:W-:Y:S01]  /*0cc0*/  ISETP.GT.AND P0, PT, R46.reuse, 0x1e, PT ;  /* 0x0000001e2e00780c */ /* 0x040fe20003f04270 */
[----:B------:R-:W-:Y:S01]  /*0cd0*/  FMUL.FTZ R17, R13, R8 ;  /* 0x000000080d117220 */ /* 0x000fe20000410000 */
[----:B------:R-:W-:Y:S01]  /*0ce0*/  ISETP.NE.AND P4, PT, R46, RZ, PT ;  /* 0x000000ff2e00720c */ /* 0x000fe20003f85270 */
[----:B------:R-:W-:Y:S01]  /*0cf0*/  FADD.FTZ R22, R19, R20 ;  /* 0x0000001413167221 */ /* 0x000fe20000010000 */
[C---:B------:R-:W-:Y:S01]  /*0d00*/  ISETP.NE.AND P3, PT, R53.reuse, RZ, PT ;  /* 0x000000ff3500720c */ /* 0x040fe20003f65270 */
[----:B------:R-:W-:Y:S01]  /*0d10*/  FMUL.FTZ R19, R18, R9 ;  /* 0x0000000912137220 */ /* 0x000fe20000410000 */
[----:B------:R-:W-:Y:S01]  /*0d20*/  BSSY B0, `(.L_x_1350) ;  /* 0x000003f000007945 */ /* 0x000fe20003800000 */
[----:B------:R-:W-:Y:S01]  /*0d30*/  FFMA.FTZ R20, R2, R17, R21 ;  /* 0x0000001102147223 */ /* 0x000fe20000010015 */
[C---:B------:R-:W-:Y:S01]  /*0d40*/  ISETP.GT.U32.AND P5, PT, R53.reuse, 0x7, PT ;  /* 0x000000073500780c */ /* 0x040fe20003fa4070 */
[----:B------:R-:W-:Y:S01]  /*0d50*/  FADD.FTZ R22, R22, R17 ;  /* 0x0000001116167221 */ /* 0x000fe20000010000 */
[----:B------:R-:W-:Y:S01]  /*0d60*/  SHF.L.U32 R52, R53, 0x4, RZ ;  /* 0x0000000435347819 */ /* 0x000fe200000006ff */
[----:B------:R-:W-:-:S02]  /*0d70*/  FFMA.FTZ R20, R3, R19, R20 ;  /* 0x0000001303147223 */ /* 0x000fc40000010014 */
[----:B------:R-:W-:Y:S02]  /*0d80*/  FADD.FTZ R19, R19, R22 ;  /* 0x0000001613137221 */ /* 0x000fe40000010000 */
[----:B------:R-:W-:Y:S01]  /*0d90*/  FFMA.FTZ R28, R15, R12, RZ ;  /* 0x0000000c0f1c7223 */ /* 0x000fe200000100ff */
[----:B------:R-:W0:Y:S01]  /*0da0*/  SHFL.DOWN PT, R17, R20, 0x1, 0x1f ;  /* 0x08201f0014117f89 */ /* 0x000e2200000e0000 */
[----:B------:R-:W-:Y:S02]  /*0db0*/  FADD.FTZ R30, RZ, R12 ;  /* 0x0000000cff1e7221 */ /* 0x000fe40000010000 */
[----:B------:R-:W-:Y:S01]  /*0dc0*/  FFMA.FTZ R29, R0, R16, RZ ;  /* 0x00000010001d7223 */ /* 0x000fe200000100ff */
[----:B------:R-:W1:Y:S01]  /*0dd0*/  SHFL.DOWN PT, R22, R19, 0x1, 0x1f ;  /* 0x08201f0013167f89 */ /* 0x000e6200000e0000 */
[----:B------:R-:W-:Y:S02]  /*0de0*/  FADD.FTZ R31, RZ, R16 ;  /* 0x00000010ff1f7221 */ /* 0x000fe40000010000 */
[----:B------:R-:W-:-:S02]  /*0df0*/  FFMA.FTZ R28, R2, R13, R28 ;  /* 0x0000000d021c7223 */ /* 0x000fc4000001001c */
[----:B------:R-:W-:Y:S02]  /*0e00*/  FADD.FTZ R30, R30, R13 ;  /* 0x0000000d1e1e7221 */ /* 0x000fe40000010000 */
[----:B------:R-:W-:Y:S02]  /*0e10*/  FFMA.FTZ R29, R3, R18, R29 ;  /* 0x00000012031d7223 */ /* 0x000fe4000001001d */
        /* <DEDUP_REMOVED lines=24> */
[----:B------:R-:W-:Y:S02]  /*0fa0*/  MOV R12, R20 ;  /* 0x00000014000c7202 */ /* 0x000fe40000000f00 */
[----:B------:R-:W-:-:S05]  /*0fb0*/  MOV R13, R19 ;  /* 0x00000013000d7202 */ /* 0x000fca0000000f00 */
        /* <DEDUP_REMOVED lines=21> */
.L_x_1351:
[----:B------:R-:W-:Y:S05]  /*1110*/  BSYNC B0 ;  /* 0x0000000000007941 */ /* 0x000fea0003800000 */
.L_x_1350:
[----:B------:R-:W-:Y:S06]  /*1120*/  BAR.SYNC.DEFER_BLOCKING 0x0 ;  /* 0x0000000000007b1d */ /* 0x000fec0000010000 */
[----:B------:R-:W-:Y:S01]  /*1130*/  BSSY B0, `(.L_x_1352) ;  /* 0x000009d000007945 */ /* 0x000fe20003800000 */
[----:B------:R-:W-:Y:S05]  /*1140*/  @P5 BRA `(.L_x_1353) ;  /* 0x000009b000005947 */ /* 0x000fea0003800000 */
[----:B------:R-:W1:Y:S04]  /*1150*/  LDS.128 R32, [R52+0xe0] ;  /* 0x0000e00034207984 */ /* 0x000e680000000c00 */
[----:B------:R-:W2:Y:S04]  /*1160*/  LDS.128 R24, [R52+0x160] ;  /* 0x0001600034187984 */ /* 0x000ea80000000c00 */
[----:B------:R-:W3:Y:S04]  /*1170*/  LDS.128 R16, [R52+0x1e0] ;  /* 0x0001e00034107984 */ /* 0x000ee80000000c00 */
[----:B------:R-:W4:Y:S04]  /*1180*/  LDS.128 R36, [R52+0x260] ;  /* 0x0002600034247984 */ /* 0x000f280000000c00 */
[----:B------:R-:W5:Y:S01]  /*1190*/  LDS.128 R20, [R52+0x2e0] ;  /* 0x0002e00034147984 */ /* 0x000f620000000c00 */
[----:B-1----:R-:W-:-:S02]  /*11a0*/  FADD.FTZ R59, R28, R32 ;  /* 0x000000201c3b7221 */ /* 0x002fc40000010000 */
[----:B------:R-:W-:Y:S02]  /*11b0*/  FADD.FTZ R28, R29, R33 ;  /* 0x000000211d1c7221 */ /* 0x000fe40000010000 */
[----:B------:R-:W-:Y:S02]  /*11c0*/  FADD.FTZ R29, R30, R34 ;  /* 0x000000221e1d7221 */ /* 0x000fe40000010000 */
[----:B------:R-:W-:Y:S02]  /*11d0*/  FADD.FTZ R30, R31, R35 ;  /* 0x000000231f1e7221 */ /* 0x000fe40000010000 */
[----:B------:R-:W1:Y:S01]  /*11e0*/  LDS.128 R32, [R52+0x360] ;  /* 0x0003600034207984 */ /* 0x000e620000000c00 */
[----:B--2---:R-:W-:Y:S02]  /*11f0*/  FADD.FTZ R59, R59, R24 ;  /* 0x000000183b3b7221 */ /* 0x004fe40000010000 */
[----:B------:R-:W-:Y:S02]  /*1200*/  FADD.FTZ R28, R28, R25 ;  /* 0x000000191c1c7221 */ /* 0x000fe40000010000 */
[----:B------:R-:W-:-:S02]  /*1210*/  FADD.FTZ R29, R29, R26 ;  /* 0x0000001a1d1d7221 */ /* 0x000fc40000010000 */
[----:B------:R-:W-:Y:S02]  /*1220*/  FADD.FTZ R30, R30, R27 ;  /* 0x0000001b1e1e7221 */ /* 0x000fe40000010000 */
[----:B------:R-:W2:Y:S01]  /*1230*/  LDS.128 R24, [R52+0x3e0] ;  /* 0x0003e00034187984 */ /* 0x000ea20000000c00 */
[----:B---3--:R-:W-:Y:S02]  /*1240*/  FADD.FTZ R61, R59, R16 ;  /* 0x000000103b3d7221 */ /* 0x008fe40000010000 */
[----:B------:R-:W-:Y:S02]  /*1250*/  FADD.FTZ R16, R28, R17 ;  /* 0x000000111c107221 */ /* 0x000fe40000010000 */
[----:B------:R-:W-:Y:S02]  /*1260*/  FADD.FTZ R59, R29, R18 ;  /* 0x000000121d3b7221 */ /* 0x000fe40000010000 */
[----:B------:R-:W-:Y:S02]  /*1270*/  FADD.FTZ R58, R30, R19 ;  /* 0x000000131e3a7221 */ /* 0x000fe40000010000 */
[----:B------:R-:W3:Y:S01]  /*1280*/  LDS.128 R28, [R52+0x460] ;  /* 0x00046000341c7984 */ /* 0x000ee20000000c00 */
[----:B----4-:R-:W-:-:S02]  /*1290*/  FADD.FTZ R61, R61, R36 ;  /* 0x000000243d3d7221 */ /* 0x010fc40000010000 */
[----:B------:R-:W-:Y:S02]  /*12a0*/  FADD.FTZ R36, R16, R37 ;  /* 0x0000002510247221 */ /* 0x000fe40000010000 */
[----:B------:R-:W4:Y:S01]  /*12b0*/  LDS.128 R16, [R52+0x4e0] ;  /* 0x0004e00034107984 */ /* 0x000f220000000c00 */
[----:B-----5:R-:W-:Y:S02]  /*12c0*/  FADD.FTZ R61, R61, R20 ;  /* 0x000000143d3d7221 */ /* 0x020fe40000010000 */
[----:B------:R-:W-:Y:S02]  /*12d0*/  FADD.FTZ R59, R59, R38 ;  /* 0x000000263b3b7221 */ /* 0x000fe40000010000 */
[----:B------:R-:W-:Y:S02]  /*12e0*/  FADD.FTZ R58, R58, R39 ;  /* 0x000000273a3a7221 */ /* 0x000fe40000010000 */
[----:B------:R-:W-:Y:S02]  /*12f0*/  FADD.FTZ R20, R36, R21 ;  /* 0x0000001524147221 */ /* 0x000fe40000010000 */
[----:B------:R-:W5:Y:S01]  /*1300*/  LDS.128 R36, [R52+0x560] ;  /* 0x0005600034247984 */ /* 0x000f620000000c00 */
[----:B------:R-:W-:-:S02]  /*1310*/  FADD.FTZ R59, R59, R22 ;  /* 0x000000163b3b7221 */ /* 0x000fc40000010000 */
[----:B------:R-:W-:Y:S02]  /*1320*/  FADD.FTZ R58, R58, R23 ;  /* 0x000000173a3a7221 */ /* 0x000fe40000010000 */
[----:B-1----:R-:W-:Y:S02]  /*1330*/  FADD.FTZ R61, R61, R32 ;  /* 0x000000203d3d7221 */ /* 0x002fe40000010000 */
[----:B------:R-:W-:Y:S02]  /*1340*/  FADD.FTZ R32, R20, R33 ;  /* 0x0000002114207221 */ /* 0x000fe40000010000 */
[----:B------:R-:W-:Y:S01]  /*1350*/  FADD.FTZ R59, R59, R34 ;  /* 0x000000223b3b7221 */ /* 0x000fe20000010000 */
[----:B------:R-:W1:Y:S01]  /*1360*/  LDS.128 R20, [R52+0x5e0] ;  /* 0x0005e00034147984 */ /* 0x000e620000000c00 */
[----:B------:R-:W-:Y:S02]  /*1370*/  FADD.FTZ R58, R58, R35 ;  /* 0x000000233a3a7221 */ /* 0x000fe40000010000 */
[----:B--2---:R-:W-:-:S02]  /*1380*/  FADD.FTZ R61, R61, R24 ;  /* 0x000000183d3d7221 */ /* 0x004fc40000010000 */
[----:B------:R-:W-:Y:S02]  /*1390*/  FADD.FTZ R32, R32, R25 ;  /* 0x0000001920207221 */ /* 0x000fe40000010000 */
[----:B------:R-:W-:Y:S02]  /*13a0*/  FADD.FTZ R59, R59, R26 ;  /* 0x0000001a3b3b7221 */ /* 0x000fe40000010000 */
[----:B------:R-:W-:Y:S02]  /*13b0*/  FADD.FTZ R58, R58, R27 ;  /* 0x0000001b3a3a7221 */ /* 0x000fe40000010000 */
[----:B------:R-:W2:Y:S01]  /*13c0*/  LDS.128 R24, [R52+0x660] ;  /* 0x0006600034187984 */ /* 0x000ea20000000c00 */
[----:B---3--:R-:W-:Y:S02]  /*13d0*/  FADD.FTZ R61, R61, R28 ;  /* 0x0000001c3d3d7221 */ /* 0x008fe40000010000 */
[----:B------:R-:W-:Y:S02]  /*13e0*/  FADD.FTZ R32, R32, R29 ;  /* 0x0000001d20207221 */ /* 0x000fe40000010000 */
[----:B------:R-:W-:-:S02]  /*13f0*/  FADD.FTZ R59, R59, R30 ;  /* 0x0000001e3b3b7221 */ /* 0x000fc40000010000 */
[----:B------:R-:W-:Y:S02]  /*1400*/  FADD.FTZ R58, R58, R31 ;  /* 0x0000001f3a3a7221 */ /* 0x000fe40000010000 */
[----:B------:R-:W3:Y:S01]  /*1410*/  LDS.128 R28, [R52+0x6e0] ;  /* 0x0006e000341c7984 */ /* 0x000ee20000000c00 */
[----:B----4-:R-:W-:Y:S02]  /*1420*/  FADD.FTZ R61, R61, R16 ;  /* 0x000000103d3d7221 */ /* 0x010fe40000010000 */
[----:B------:R-:W-:Y:S02]  /*1430*/  FADD.FTZ R16, R32, R17 ;  /* 0x0000001120107221 */ /* 0x000fe40000010000 */
[----:B------:R-:W4:Y:S01]  /*1440*/  LDS.128 R32, [R52+0x760] ;  /* 0x0007600034207984 */ /* 0x000f220000000c00 */
[----:B-----5:R-:W-:Y:S02]  /*1450*/  FADD.FTZ R61, R61, R36 ;  /* 0x000000243d3d7221 */ /* 0x020fe40000010000 */
[----:B------:R-:W-:-:S02]  /*1460*/  FADD.FTZ R59, R59, R18 ;  /* 0x000000123b3b7221 */ /* 0x000fc40000010000 */
[----:B------:R-:W-:Y:S02]  /*1470*/  FADD.FTZ R58, R58, R19 ;  /* 0x000000133a3a7221 */ /* 0x000fe40000010000 */
[----:B------:R-:W-:Y:S02]  /*1480*/  FADD.FTZ R36, R16, R37 ;  /* 0x0000002510247221 */ /* 0x000fe40000010000 */
[----:B------:R-:W5:Y:S01]  /*1490*/  LDS.128 R16, [R52+0x7e0] ;  /* 0x0007e00034107984 */ /* 0x000f620000000c00 */
[----:B------:R-:W-:Y:S02]  /*14a0*/  FADD.FTZ R59, R59, R38 ;  /* 0x000000263b3b7221 */ /* 0x000fe40000010000 */
[----:B------:R-:W-:Y:S02]  /*14b0*/  FADD.FTZ R58, R58, R39 ;  /* 0x000000273a3a7221 */ /* 0x000fe40000010000 */
[----:B-1----:R-:W-:Y:S02]  /*14c0*/  FADD.FTZ R61, R61, R20 ;  /* 0x000000143d3d7221 */ /* 0x002fe40000010000 */
[----:B------:R-:W-:-:S02]  /*14d0*/  FADD.FTZ R20, R36, R21 ;  /* 0x0000001524147221 */ /* 0x000fc40000010000 */
[----:B------:R-:W1:Y:S01]  /*14e0*/  LDS.128 R36, [R52+0x860] ;  /* 0x0008600034247984 */ /* 0x000e620000000c00 */
[----:B------:R-:W-:Y:S02]  /*14f0*/  FADD.FTZ R59, R59, R22 ;  /* 0x000000163b3b7221 */ /* 0x000fe40000010000 */
[----:B------:R-:W-:Y:S02]  /*1500*/  FADD.FTZ R58, R58, R23 ;  /* 0x000000173a3a7221 */ /* 0x000fe40000010000 */
[----:B--2---:R-:W-:Y:S02]  /*1510*/  FADD.FTZ R61, R61, R24 ;  /* 0x000000183d3d7221 */ /* 0x004fe40000010000 */
[----:B------:R-:W-:Y:S02]  /*1520*/  FADD.FTZ R20, R20, R25 ;  /* 0x0000001914147221 */ /* 0x000fe40000010000 */
[----:B------:R-:W-:Y:S02]  /*1530*/  FADD.FTZ R59, R59, R26 ;  /* 0x0000001a3b3b7221 */ /* 0x000fe40000010000 */
[----:B------:R-:W-:-:S02]  /*1540*/  FADD.FTZ R58, R58, R27 ;  /* 0x0000001b3a3a7221 */ /* 0x000fc40000010000 */
[----:B------:R-:W-:Y:S01]  /*1550*/  LDS.128 R24, [R52+0x960] ;  /* 0x0009600034187984 */ /* 0x000fe20000000c00 */
[----:B---3--:R-:W-:Y:S02]  /*1560*/  FADD.FTZ R61, R61, R28 ;  /* 0x0000001c3d3d7221 */ /* 0x008fe40000010000 */
[----:B------:R-:W-:Y:S02]  /*1570*/  FADD.FTZ R28, R20, R29 ;  /* 0x0000001d141c7221 */ /* 0x000fe40000010000 */
[----:B------:R-:W2:Y:S01]  /*1580*/  LDS.128 R20, [R52+0x8e0] ;  /* 0x0008e00034147984 */ /* 0x000ea20000000c00 */
[----:B------:R-:W-:Y:S02]  /*1590*/  FADD.FTZ R59, R59, R30 ;  /* 0x0000001e3b3b7221 */ /* 0x000fe40000010000 */
[----:B------:R-:W-:Y:S02]  /*15a0*/  FADD.FTZ R58, R58, R31 ;  /* 0x0000001f3a3a7221 */ /* 0x000fe40000010000 */
[----:B----4-:R-:W-:-:S02]  /*15b0*/  FADD.FTZ R61, R61, R32 ;  /* 0x000000203d3d7221 */ /* 0x010fc40000010000 */
[----:B------:R-:W-:Y:S02]  /*15c0*/  FADD.FTZ R28, R28, R33 ;  /* 0x000000211c1c7221 */ /* 0x000fe40000010000 */
[----:B------:R-:W-:Y:S02]  /*15d0*/  FADD.FTZ R59, R59, R34 ;  /* 0x000000223b3b7221 */ /* 0x000fe40000010000 */
[----:B------:R-:W-:Y:S02]  /*15e0*/  FADD.FTZ R58, R58, R35 ;  /* 0x000000233a3a7221 */ /* 0x000fe40000010000 */
[----:B------:R-:W3:Y:S01]  /*15f0*/  LDS.128 R32, [R52+0x9e0] ;  /* 0x0009e00034207984 */ /* 0x000ee20000000c00 */
[----:B-----5:R-:W-:Y:S02]  /*1600*/  FADD.FTZ R61, R61, R16 ;  /* 0x000000103d3d7221 */ /* 0x020fe40000010000 */
[----:B------:R-:W-:Y:S02]  /*1610*/  FADD.FTZ R16, R28, R17 ;  /* 0x000000111c107221 */ /* 0x000fe40000010000 */
[----:B------:R-:W4:Y:S01]  /*1620*/  LDS.128 R28, [R52+0xa60] ;  /* 0x000a6000341c7984 */ /* 0x000f220000000c00 */
[----:B------:R-:W-:-:S02]  /*1630*/  FADD.FTZ R59, R59, R18 ;  /* 0x000000123b3b7221 */ /* 0x000fc40000010000 */
[----:B------:R-:W-:Y:S02]  /*1640*/  FADD.FTZ R58, R58, R19 ;  /* 0x000000133a3a7221 */ /* 0x000fe40000010000 */
[----:B-1----:R-:W-:Y:S02]  /*1650*/  FADD.FTZ R61, R61, R36 ;  /* 0x000000243d3d7221 */ /* 0x002fe40000010000 */
[----:B------:R-:W-:Y:S02]  /*1660*/  FADD.FTZ R36, R16, R37 ;  /* 0x0000002510247221 */ /* 0x000fe40000010000 */
[----:B------:R-:W1:Y:S01]  /*1670*/  LDS.128 R16, [R52+0xae0] ;  /* 0x000ae00034107984 */ /* 0x000e620000000c00 */
[----:B------:R-:W-:Y:S02]  /*1680*/  FADD.FTZ R59, R59, R38 ;  /* 0x000000263b3b7221 */ /* 0x000fe40000010000 */
[----:B------:R-:W-:Y:S02]  /*1690*/  FADD.FTZ R58, R58, R39 ;  /* 0x000000273a3a7221 */ /* 0x000fe40000010000 */
[----:B--2---:R-:W-:-:S02]  /*16a0*/  FADD.FTZ R61, R61, R20 ;  /* 0x000000143d3d7221 */ /* 0x004fc40000010000 */
[----:B------:R-:W-:Y:S02]  /*16b0*/  FADD.FTZ R36, R36, R21 ;  /* 0x0000001524247221 */ /* 0x000fe40000010000 */
[----:B------:R-:W-:Y:S02]  /*16c0*/  FADD.FTZ R59, R59, R22 ;  /* 0x000000163b3b7221 */ /* 0x000fe40000010000 */
[----:B------:R-:W-:Y:S02]  /*16d0*/  FADD.FTZ R58, R58, R23 ;  /* 0x000000173a3a7221 */ /* 0x000fe40000010000 */
[----:B------:R-:W2:Y:S01]  /*16e0*/  LDS.128 R20, [R52+0xb60] ;  /* 0x000b600034147984 */ /* 0x000ea20000000c00 */
[----:B------:R-:W-:Y:S02]  /*16f0*/  FADD.FTZ R61, R61, R24 ;  /* 0x000000183d3d7221 */ /* 0x000fe40000010000 */
[----:B------:R-:W-:Y:S02]  /*1700*/  FADD.FTZ R36, R36, R25 ;  /* 0x0000001924247221 */ /* 0x000fe40000010000 */
[----:B------:R-:W-:-:S02]  /*1710*/  FADD.FTZ R59, R59, R26 ;  /* 0x0000001a3b3b7221 */ /* 0x000fc40000010000 */
[----:B------:R-:W-:Y:S02]  /*1720*/  FADD.FTZ R58, R58, R27 ;  /* 0x0000001b3a3a7221 */ /* 0x000fe40000010000 */
[----:B------:R-:W5:Y:S01]  /*1730*/  LDS.128 R24, [R52+0xbe0] ;  /* 0x000be00034187984 */ /* 0x000f620000000c00 */
        /* <DEDUP_REMOVED lines=8> */
[----:B-1----:R-:W-:Y:S02]  /*17c0*/  FADD.FTZ R61, R61, R16 ;  /* 0x000000103d3d7221 */ /* 0x002fe40000010000 */
[----:B------:R-:W-:Y:S02]  /*17d0*/  FADD.FTZ R58, R58, R31 ;  /* 0x0000001f3a3a7221 */ /* 0x000fe40000010000 */
[----:B------:R-:W-:Y:S02]  /*17e0*/  FADD.FTZ R16, R28, R17 ;  /* 0x000000111c107221 */ /* 0x000fe40000010000 */
[----:B------:R-:W-:Y:S02]  /*17f0*/  FADD.FTZ R59, R59, R30 ;  /* 0x0000001e3b3b7221 */ /* 0x000fe40000010000 */
[----:B------:R-:W-:Y:S01]  /*1800*/  FADD.FTZ R58, R58, R19 ;  /* 0x000000133a3a7221 */ /* 0x000fe20000010000 */
[----:B------:R-:W1:Y:S01]  /*1810*/  LDS.128 R28, [R52+0xd60] ;  /* 0x000d6000341c7984 */ /* 0x000e620000000c00 */
[----:B------:R-:W-:-:S02]  /*1820*/  FADD.FTZ R59, R59, R18 ;  /* 0x000000123b3b7221 */ /* 0x000fc40000010000 */
[----:B--2---:R-:W-:Y:S02]  /*1830*/  FADD.FTZ R16, R16, R21 ;  /* 0x0000001510107221 */ /* 0x004fe40000010000 */
[----:B------:R-:W-:Y:S02]  /*1840*/  FADD.FTZ R61, R61, R20 ;  /* 0x000000143d3d7221 */ /* 0x000fe40000010000 */
[----:B------:R-:W-:Y:S02]  /*1850*/  FADD.FTZ R58, R58, R23 ;  /* 0x000000173a3a7221 */ /* 0x000fe40000010000 */
[----:B------:R-:W-:Y:S02]  /*1860*/  FADD.FTZ R59, R59, R22 ;  /* 0x000000163b3b7221 */ /* 0x000fe40000010000 */
[----:B------:R-:W2:Y:S01]  /*1870*/  LDS.128 R20, [R52+0xde0] ;  /* 0x000de00034147984 */ /* 0x000ea20000000c00 */
[----:B-----5:R-:W-:Y:S02]  /*1880*/  FADD.FTZ R16, R16, R25 ;  /* 0x0000001910107221 */ /* 0x020fe40000010000 */
[----:B------:R-:W-:-:S02]  /*1890*/  FADD.FTZ R61, R61, R24 ;  /* 0x000000183d3d7221 */ /* 0x000fc40000010000 */
[----:B------:R-:W-:Y:S02]  /*18a0*/  FADD.FTZ R58, R58, R27 ;  /* 0x0000001b3a3a7221 */ /* 0x000fe40000010000 */
[----:B------:R-:W-:Y:S02]  /*18b0*/  FADD.FTZ R59, R59, R26 ;  /* 0x0000001a3b3b7221 */ /* 0x000fe40000010000 */
[----:B---3--:R-:W-:Y:S02]  /*18c0*/  FADD.FTZ R24, R16, R33 ;  /* 0x0000002110187221 */ /* 0x008fe40000010000 */
[----:B------:R-:W3:Y:S01]  /*18d0*/  LDS.128 R16, [R52+0xe60] ;  /* 0x000e600034107984 */ /* 0x000ee20000000c00 */
[----:B------:R-:W-:Y:S02]  /*18e0*/  FADD.FTZ R60, R58, R35 ;  /* 0x000000233a3c7221 */ /* 0x000fe40000010000 */
[----:B----4-:R-:W-:Y:S02]  /*18f0*/  FADD.FTZ R58, R24, R37 ;  /* 0x00000025183a7221 */ /* 0x010fe40000010000 */
[----:B------:R-:W4:Y:S01]  /*1900*/  LDS.128 R24, [R52+0xee0] ;  /* 0x000ee00034187984 */ /* 0x000f220000000c00 */
[----:B------:R-:W-:-:S02]  /*1910*/  FADD.FTZ R61, R61, R32 ;  /* 0x000000203d3d7221 */ /* 0x000fc40000010000 */
[----:B------:R-:W-:Y:S02]  /*1920*/  FADD.FTZ R59, R59, R34 ;  /* 0x000000223b3b7221 */ /* 0x000fe40000010000 */
[----:B------:R-:W5:Y:S01]  /*1930*/  LDS.128 R32, [R52+0xf60] ;  /* 0x000f600034207984 */ /* 0x000f620000000c00 */
        /* <DEDUP_REMOVED lines=19> */
[----:B------:R-:W-:Y:S02]  /*1a70*/  FADD.FTZ R60, R60, R27 ;  /* 0x0000001b3c3c7221 */ /* 0x000fe40000010000 */
[----:B-----5:R-:W-:Y:S02]  /*1a80*/  FADD.FTZ R61, R61, R32 ;  /* 0x000000203d3d7221 */ /* 0x020fe40000010000 */
[----:B------:R-:W-:Y:S02]  /*1a90*/  FADD.FTZ R58, R58, R33 ;  /* 0x000000213a3a7221 */ /* 0x000fe40000010000 */
[----:B------:R-:W-:-:S02]  /*1aa0*/  FADD.FTZ R59, R59, R34 ;  /* 0x000000223b3b7221 */ /* 0x000fc40000010000 */
[----:B------:R-:W-:Y:S02]  /*1ab0*/  FADD.FTZ R60, R60, R35 ;  /* 0x000000233c3c7221 */ /* 0x000fe40000010000 */
[----:B0-----:R-:W-:Y:S02]  /*1ac0*/  FADD.FTZ R28, R61, R36 ;  /* 0x000000243d1c7221 */ /* 0x001fe40000010000 */
[----:B------:R-:W-:Y:S02]  /*1ad0*/  FADD.FTZ R29, R58, R37 ;  /* 0x000000253a1d7221 */ /* 0x000fe40000010000 */
[----:B------:R-:W-:Y:S02]  /*1ae0*/  FADD.FTZ R30, R59, R38 ;  /* 0x000000263b1e7221 */ /* 0x000fe40000010000 */
[----:B------:R-:W-:Y:S02]  /*1af0*/  FADD.FTZ R31, R60, R39 ;  /* 0x000000273c1f7221 */ /* 0x000fe40000010000 */
.L_x_1353:
[----:B------:R-:W-:Y:S05]  /*1b00*/  BSYNC B0 ;  /* 0x0000000000007941 */ /* 0x000fea0003800000 */
.L_x_1352:
        /* <DEDUP_REMOVED lines=21> */
.L_x_1355:
[----:B------:R-:W-:Y:S05]  /*1c60*/  BSYNC B0 ;  /* 0x0000000000007941 */ /* 0x000fea0003800000 */
.L_x_1354:
        /* <DEDUP_REMOVED lines=9> */
[C---:B------:R-:W-:Y:S01]  /*1d00*/  LEA R20, P0, R51.reuse, R16, 0x3 ;  /* 0x0000001033147211 */ /* 0x040fe200078018ff */
[----:B------:R-:W1:Y:S03]  /*1d10*/  S2R R46, SR_LANEID ;  /* 0x00000000002e7919 */ /* 0x000e660000000000 */
[----:B------:R-:W-:-:S05]  /*1d20*/  LEA.HI.X R21, R51, R17, RZ, 0x3, P0 ;  /* 0x0000001133157211 */ /* 0x000fca00000f1cff */
[----:B------:R2:W-:Y:S01]  /*1d30*/  STG.E.64 [R20.64], R12 ;  /* 0x0000000c14007986 */ /* 0x0005e2000c101b0c */
[----:B------:R-:W-:Y:S06]  /*1d40*/  MEMBAR.ALL.GPU ;  /* 0x0000000000007992 */ /* 0x000fec000000a000 */
[----:B------:R-:W-:Y:S01]  /*1d50*/  VOTEU.ANY UR4, UPT, PT ;  /* 0x0000000000047886 */ /* 0x000fe200038e0100 */
[----:B------:R-:W-:Y:S01]  /*1d60*/  LOP3.LUT P0, RZ, R50, 0x2, RZ, 0xc0, !PT ;  /* 0x0000000232ff7812 */ /* 0x000fe2000780c0ff */
[----:B------:R-:W-:Y:S01]  /*1d70*/  UFLO.U32 UR15, UR4 ;  /* 0x00000004000f72bd */ /* 0x000fe200080e0000 */
[----:B------:R-:W-:Y:S01]  /*1d80*/  MOV R14, 0x1 ;  /* 0x00000001000e7802 */ /* 0x000fe20000000f00 */
[----:B------:R-:W-:Y:S01]  /*1d90*/  UPOPC UR4, UR4 ;  /* 0x00000004000472bf */ /* 0x000fe20008000000 */
[----:B------:R-:W-:Y:S01]  /*1da0*/  SEL R23, RZ, c[0x0][0xc], P0 ;  /* 0x00000300ff177a07 */ /* 0x000fe20000000000 */
[----:B------:R-:W-:-:S00]  /*1db0*/  ERRBAR ;  /* 0x00000000000079ab */ /* 0x000fc00000000000 */
[----:B------:R-:W-:Y:S02]  /*1dc0*/  SEL R14, R14, 0xffffffff, !P0 ;  /* 0xffffffff0e0e7807 */ /* 0x000fe40004000000 */
[----:B-1----:R-:W-:-:S02]  /*1dd0*/  ISETP.EQ.U32.AND P4, PT, R46, UR15, PT ;  /* 0x0000000f2e007c0c */ /* 0x002fc4000bf82070 */
[----:B------:R-:W-:Y:S01]  /*1de0*/  ISETP.NE.AND P0, PT, R23, -0x1, PT ;  /* 0xffffffff1700780c */ /* 0x000fe20003f05270 */
[----:B--2---:R-:W-:-:S10]  /*1df0*/  IMAD R21, R14, UR4, RZ ;  /* 0x000000040e157c24 */ /* 0x004fd4000f8e02ff */
[----:B------:R1:W-:Y:S02]  /*1e00*/  @P4 RED.E.ADD.S32.STRONG.GPU [R18.64], R21 ;  /* 0x000000151200498e */ /* 0x0003e4000c10e38c */
[----:B------:R-:W-:Y:S05]  /*1e10*/  @!P0 BRA `(.L_x_1357) ;  /* 0x0000005000008947 */ /* 0x000fea0003800000 */
.L_x_1358:
[----:B------:R-:W2:Y:S01]  /*1e20*/  LDG.E.STRONG.GPU R14, [R18.64] ;  /* 0x0000000c120e7981 */ /* 0x000ea2000c1ef900 */
[----:B------:R-:W-:Y:S01]  /*1e30*/  YIELD ;  /* 0x0000000000007946 */ /* 0x000fe20003800000 */
[----:B--2---:R-:W-:Y:S01]  /*1e40*/  ISETP.NE.AND P0, PT, R14, R23, PT ;  /* 0x000000170e00720c */ /* 0x004fe20003f05270 */
[----:B------:R-:W-:-:S12]  /*1e50*/  CCTL.IVALL ;  /* 0x00000000ff00798f */ /* 0x000fd80002000000 */
[----:B------:R-:W-:Y:S05]  /*1e60*/  @P0 BRA `(.L_x_1358) ;  /* 0xffffffb000000947 */ /* 0x000fea000383ffff */
.L_x_1357:
        /* <DEDUP_REMOVED lines=17> */
.L_x_1362:
[----:B------:R-:W-:-:S13]  /*1f80*/  ISETP.EQ.OR P6, PT, R14, R48, P3 ;  /* 0x000000300e00720c */ /* 0x000fda0001fc2670 */
[----:B-1----:R-:W-:-:S04]  /*1f90*/  @!P6 IMAD R19, R14, c[0x0][0x10], R47 ;  /* 0x000004000e13ea24 */ /* 0x002fc800078e022f */
        /* <DEDUP_REMOVED lines=9> */
[----:B0-2---:R-:W-:Y:S02]  /*2030*/  @!P6 FADD.FTZ R12, R12, R18 ;  /* 0x000000120c0ce221 */ /* 0x005fe40000010000 */
        /* <DEDUP_REMOVED lines=73> */
[----:B------:R-:W-:Y:S01]  /*24d0*/  IADD3 R25, R14, 0xe, RZ ;  /* 0x0000000e0e197810 */ /* 0x000fe20007ffe0ff */
[----:B--2---:R-:W-:Y:S02]  /*24e0*/  @!P4 FADD.FTZ R12, R12, R18 ;  /* 0x000000120c0cc221 */ /* 0x004fe40000010000 */
[----:B------:R-:W-:Y:S01]  /*24f0*/  @!P4 FADD.FTZ R13, R13, R19 ;  /* 0x000000130d0dc221 */ /* 0x000fe20000010000 */
[----:B------:R-:W-:Y:S02]  /*2500*/  ISETP.EQ.OR P4, PT, R24, R48, P3 ;  /* 0x000000301800720c */ /* 0x000fe40001f82670 */
[----:B------:R-:W-:Y:S01]  /*2510*/  IADD3 R18, R14, 0xf, RZ ;  /* 0x0000000f0e127810 */ /* 0x000fe20007ffe0ff */
[----:B---3--:R-:W-:-:S02]  /*2520*/  @!P5 FADD.FTZ R12, R12, R20 ;  /* 0x000000140c0cd221 */ /* 0x008fc40000010000 */
[----:B------:R-:W-:Y:S01]  /*2530*/  @!P5 FADD.FTZ R13, R13, R21 ;  /* 0x000000150d0dd221 */ /* 0x000fe20000010000 */
[----:B------:R-:W-:-:S07]  /*2540*/  ISETP.EQ.OR P5, PT, R25, R48, P3 ;  /* 0x000000301900720c */ /* 0x000fce0001fa2670 */
[----:B------:R-:W-:Y:S02]  /*2550*/  @!P4 IMAD R21, R24, c[0x0][0x10], R47 ;  /* 0x000004001815ca24 */ /* 0x000fe400078e022f */
[----:B----4-:R-:W-:Y:S02]  /*2560*/  @!P6 FADD.FTZ R12, R12, R22 ;  /* 0x000000160c0ce221 */ /* 0x010fe40000010000 */
[----:B------:R-:W-:Y:S01]  /*2570*/  @!P6 FADD.FTZ R13, R13, R23 ;  /* 0x000000170d0de221 */ /* 0x000fe20000010000 */
[----:B------:R-:W-:Y:S01]  /*2580*/  ISETP.EQ.OR P6, PT, R18, R48, P3 ;  /* 0x000000301200720c */ /* 0x000fe20001fc2670 */
[----:B------:R-:W-:-:S04]  /*2590*/  @!P4 IMAD.WIDE.U32 R20, R21, 0x8, R16 ;  /* 0x000000081514c825 */ /* 0x000fc800078e0010 */
[--C-:B------:R-:W-:Y:S02]  /*25a0*/  @!P5 IMAD R19, R25, c[0x0][0x10], R47.reuse ;  /* 0x000004001913da24 */ /* 0x100fe400078e022f */
[----:B------:R-:W2:Y:S06]  /*25b0*/  @!P4 LDG.E.64 R20, [R20.64] ;  /* 0x0000000c1414c981 */ /* 0x000eac000c1e1b00 */
[----:B------:R-:W-:Y:S02]  /*25c0*/  @!P6 IMAD R23, R18, c[0x0][0x10], R47 ;  /* 0x000004001217ea24 */ /* 0x000fe400078e022f */
[----:B------:R-:W-:-:S04]  /*25d0*/  @!P5 IMAD.WIDE.U32 R18, R19, 0x8, R16 ;  /* 0x000000081312d825 */ /* 0x000fc800078e0010 */
[----:B------:R-:W-:Y:S02]  /*25e0*/  @!P6 IMAD.WIDE.U32 R22, R23, 0x8, R16 ;  /* 0x000000081716e825 */ /* 0x000fe400078e0010 */
[----:B------:R-:W3:Y:S04]  /*25f0*/  @!P5 LDG.E.64 R18, [R18.64] ;  /* 0x0000000c1212d981 */ /* 0x000ee8000c1e1b00 */
        /* <DEDUP_REMOVED lines=12> */
.L_x_1361:
[----:B------:R-:W-:-:S06]  /*26c0*/  UISETP.GT.AND UP0, UPT, UR4, 0x4, UPT ;  /* 0x000000040400788c */ /* 0x000fcc000bf04270 */
[----:B------:R-:W-:-:S13]  /*26d0*/  PLOP3.LUT P4, PT, PT, PT, UP0, 0x80, 0x0 ;  /* 0x000000000000781c */ /* 0x000fda0003f8f008 */
[----:B------:R-:W-:Y:S05]  /*26e0*/  @!P4 BRA `(.L_x_1363) ;  /* 0x000003b00000c947 */ /* 0x000fea0003800000 */
[C---:B-1----:R-:W-:Y:S02]  /*26f0*/  IADD3 R21, R14.reuse, 0x1, RZ ;  /* 0x000000010e157810 */ /* 0x042fe40007ffe0ff */
        /* <DEDUP_REMOVED lines=18> */
[----:B------:R-:W-:Y:S01]  /*2820*/  IADD3 R14, R14, 0x4, RZ ;  /* 0x000000040e0e7810 */ /* 0x000fe20007ffe0ff */
[----:B0-2---:R-:W-:-:S03]  /*2830*/  @!P0 FADD.FTZ R12, R12, R18 ;  /* 0x000000120c0c8221 */ /* 0x005fc60000010000 */
        /* <DEDUP_REMOVED lines=10> */
[----:B-----5:R-:W-:Y:S01]  /*28e0*/  @!P4 FADD.FTZ R12, R12, R22 ;  /* 0x000000160c0cc221 */ /* 0x020fe20000010000 */
[----:B------:R-:W-:Y:S01]  /*28f0*/  IADD3 R25, R14, 0x3, RZ ;  /* 0x000000030e197810 */ /* 0x000fe20007ffe0ff */
[----:B------:R-:W-:-:S02]  /*2900*/  @!P4 FADD.FTZ R13, R13, R23 ;  /* 0x000000170d0dc221 */ /* 0x000fc40000010000 */
[----:B------:R-:W-:Y:S01]  /*2910*/  @!P0 IMAD R19, R14, c[0x0][0x10], R47 ;  /* 0x000004000e138a24 */ /* 0x000fe200078e022f */
[----:B------:R-:W-:-:S03]  /*2920*/  ISETP.EQ.OR P4, PT, R25, R48, P3 ;  /* 0x000000301900720c */ /* 0x000fc60001f82670 */
        /* <DEDUP_REMOVED lines=23> */
.L_x_1363:
[----:B------:R-:W-:-:S13]  /*2aa0*/  ISETP.NE.OR P0, PT, RZ, UR4, P0 ;  /* 0x00000004ff007c0c */ /* 0x000fda0008705670 */
[----:B------:R-:W-:Y:S05]  /*2ab0*/  @!P0 BRA `(.L_x_1359) ;  /* 0x000001f000008947 */ /* 0x000fea0003800000 */
.L_x_1360:
[CC--:B------:R-:W-:Y:S02]  /*2ac0*/  ISETP.EQ.OR P5, PT, R14.reuse, R48.reuse, P3 ;  /* 0x000000300e00720c */ /* 0x0c0fe40001fa2670 */
[C---:B------:R-:W-:Y:S02]  /*2ad0*/  IADD3 R23, R14.reuse, 0x1, RZ ;  /* 0x000000010e177810 */ /* 0x040fe40007ffe0ff */
[C---:B-1----:R-:W-:Y:S02]  /*2ae0*/  IADD3 R21, R14.reuse, 0x2, RZ ;  /* 0x000000020e157810 */ /* 0x042fe40007ffe0ff */
        /* <DEDUP_REMOVED lines=18> */
[----:B0-2---:R-:W-:-:S02]  /*2c10*/  @!P5 FADD.FTZ R12, R12, R18 ;  /* 0x000000120c0cd221 */ /* 0x005fc40000010000 */
        /* <DEDUP_REMOVED lines=9> */
.L_x_1359:
[----:B------:R-:W-:-:S13]  /*2cb0*/  ISETP.NE.AND P0, PT, RZ, UR7, PT ;  /* 0x00000007ff007c0c */ /* 0x000fda000bf05270 */
[----:B------:R-:W-:Y:S05]  /*2cc0*/  @!P0 BRA `(.L_x_1356) ;  /* 0x000001c000008947 */ /* 0x000fea0003800000 */
[----:B------:R-:W-:Y:S01]  /*2cd0*/  ISETP.EQ.OR P0, PT, R14, R48, P3 ;  /* 0x000000300e00720c */ /* 0x000fe20001f02670 */
[----:B------:R-:W-:-:S12]  /*2ce0*/  BSSY B0, `(.L_x_1364) ;  /* 0x0000007000007945 */ /* 0x000fd80003800000 */
[----:B------:R-:W-:Y:S05]  /*2cf0*/  @P0 BRA `(.L_x_1365) ;  /* 0x0000005000000947 */ /* 0x000fea0003800000 */
[----:B-1----:R-:W-:-:S04]  /*2d00*/  IMAD R19, R14, c[0x0][0x10], R47 ;  /* 0x000004000e137a24 */ /* 0x002fc800078e022f */
[----:B------:R-:W-:-:S06]  /*2d10*/  IMAD.WIDE.U32 R18, R19, 0x8, R16 ;  /* 0x0000000813127825 */ /* 0x000fcc00078e0010 */
[----:B------:R-:W2:Y:S02]  /*2d20*/  LDG.E.64 R18, [R18.64] ;  /* 0x0000000c12127981 */ /* 0x000ea4000c1e1b00 */
[----:B0-2---:R-:W-:Y:S02]  /*2d30*/  FADD.FTZ R12, R12, R18 ;  /* 0x000000120c0c7221 */ /* 0x005fe40000010000 */
[----:B------:R-:W-:Y:S02]  /*2d40*/  FADD.FTZ R13, R13, R19 ;  /* 0x000000130d0d7221 */ /* 0x000fe40000010000 */
.L_x_1365:
[----:B------:R-:W-:Y:S05]  /*2d50*/  BSYNC B0 ;  /* 0x0000000000007941 */ /* 0x000fea0003800000 */
.L_x_1364:
[----:B------:R-:W-:-:S06]  /*2d60*/  UISETP.NE.AND UP0, UPT, UR7, 0x1, UPT ;  /* 0x000000010700788c */ /* 0x000fcc000bf05270 */
[----:B------:R-:W-:-:S13]  /*2d70*/  PLOP3.LUT P0, PT, PT, PT, UP0, 0x80, 0x0 ;  /* 0x000000000000781c */ /* 0x000fda0003f0f008 */
[----:B------:R-:W-:Y:S05]  /*2d80*/  @!P0 BRA `(.L_x_1356) ;  /* 0x0000010000008947 */ /* 0x000fea0003800000 */
[C---:B-1----:R-:W-:Y:S02]  /*2d90*/  IADD3 R21, R14.reuse, 0x2, RZ ;  /* 0x000000020e157810 */ /* 0x042fe40007ffe0ff */
        /* <DEDUP_REMOVED lines=15> */
.L_x_1356:
[----:B------:R-:W-:Y:S01]  /*2e90*/  @!P3 STS.64 [0x50], R12 ;  /* 0x0000500cff00b388 */ /* 0x000fe20000000a00 */
[----:B-1----:R-:W-:-:S03]  /*2ea0*/  SHF.R.U32.HI R19, RZ, 0x3, R53 ;  /* 0x00000003ff137819 */ /* 0x002fc60000011635 */
[----:B------:R-:W-:Y:S02]  /*2eb0*/  BAR.SYNC.DEFER_BLOCKING 0x0 ;  /* 0x0000000000007b1d */ /* 0x000fe40000010000 */
[----:B------:R-:W-:-:S05]  /*2ec0*/  IMAD R19, R48, c[0x0][0x1fc], R19 ;  /* 0x00007f0030137a24 */ /* 0x000fca00078e0213 */
[----:B------:R-:W-:-:S04]  /*2ed0*/  IADD3 R19, R19, 0x20, RZ ;  /* 0x0000002013137810 */ /* 0x000fc80007ffe0ff */
[----:B------:R-:W-:Y:S02]  /*2ee0*/  ISETP.GE.U32.AND P0, PT, R19, c[0x0][0x1e0], PT ;  /* 0x0000780013007a0c */ /* 0x000fe40003f06070 */
[----:B------:R-:W-:-:S04]  /*2ef0*/  SHF.R.S32.HI R19, RZ, 0x1f, R19 ;  /* 0x0000001fff137819 */ /* 0x000fc80000011413 */
[----:B------:R-:W-:-:S04]  /*2f00*/  ISETP.GE.AND.EX P0, PT, R19, c[0x0][0x1e4], PT, P0 ;  /* 0x0000790013007a0c */ /* 0x000fc80003f06300 */
[----:B------:R-:W-:Y:S01]  /*2f10*/  ISETP.LT.U32.AND P0, PT, R53, 0x100, !P0 ;  /* 0x000001003500780c */ /* 0x000fe20004701070 */
[----:B------:R-:W1:Y:S02]  /*2f20*/  LDS.64 R16, [0x50] ;  /* 0x00005000ff107984 */ /* 0x000e640000000a00 */
[----:B-1----:R-:W-:Y:S02]  /*2f30*/  FMUL.FTZ R14, R16, c[0x0][0x20c] ;  /* 0x00008300100e7a20 */ /* 0x002fe40000410000 */
[----:B------:R-:W-:Y:S01]  /*2f40*/  FMUL.FTZ R17, R17, c[0x0][0x20c] ;  /* 0x0000830011117a20 */ /* 0x000fe20000410000 */
[----:B------:R-:W-:Y:S05]  /*2f50*/  @!P2 BRA `(.L_x_1366) ;  /* 0x000001200000a947 */ /* 0x000fea0003800000 */
[----:B0-----:R-:W-:Y:S02]  /*2f60*/  FFMA.FTZ R12, R15, R8, R10 ;  /* 0x000000080f0c7223 */ /* 0x001fe4000001000a */
        /* <DEDUP_REMOVED lines=17> */
.L_x_1366:
[----:B------:R-:W-:Y:S01]  /*3080*/  BSSY B0, `(.L_x_1367) ;  /* 0x0000011000007945 */ /* 0x000fe20003800000 */
[----:B------:R-:W-:Y:S05]  /*3090*/  @!P1 BRA `(.L_x_1368) ;  /* 0x000000f000009947 */ /* 0x000fea0003800000 */
[----:B0-----:R-:W-:Y:S01]  /*30a0*/  MOV R12, R54 ;  /* 0x00000036000c7202 */ /* 0x001fe20000000f00 */
        /* <DEDUP_REMOVED lines=8> */
[C---:B------:R-:W-:Y:S01]  /*3130*/  LEA R4, P3, R12.reuse, c[0x0][0x160], 0x2 ;  /* 0x000058000c047a11 */ /* 0x040fe200078610ff */
[----:B------:R-:W-:Y:S02]  /*3140*/  FFMA.FTZ R0, R9, R5, -R0 ;  /* 0x0000000509007223 */ /* 0x000fe40000010800 */
[----:B------:R-:W-:Y:S01]  /*3150*/  FMUL.FTZ R18, R15, UR14 ;  /* 0x0000000e0f127c20 */ /* 0x000fe20008410000 */
[----:B------:R-:W-:Y:S01]  /*3160*/  LEA.HI.X R5, R12, c[0x0][0x164], R19, 0x2, P3 ;  /* 0x000059000c057a11 */ /* 0x000fe200018f1413 */
[----:B------:R-:W-:-:S05]  /*3170*/  FMUL.FTZ R19, R0, UR14 ;  /* 0x0000000e00137c20 */ /* 0x000fca0008410000 */
[----:B------:R0:W-:Y:S03]  /*3180*/  STG.E.64 [R4.64], R18 ;  /* 0x0000001204007986 */ /* 0x0001e6000c101b0c */
.L_x_1368:
[----:B------:R-:W-:Y:S05]  /*3190*/  BSYNC B0 ;  /* 0x0000000000007941 */ /* 0x000fea0003800000 */
.L_x_1367:
[----:B------:R-:W-:Y:S05]  /*31a0*/  @!P2 BRA `(.L_x_1369) ;  /* 0x000001200000a947 */ /* 0x000fea0003800000 */
[----:B------:R-:W-:Y:S02]  /*31b0*/  FFMA.FTZ R10, R2, R8, R10 ;  /* 0x00000008020a7223 */ /* 0x000fe4000001000a */
[----:B------:R-:W-:Y:S02]  /*31c0*/  FFMA.FTZ R11, R3, R9, R11 ;  /* 0x00000009030b7223 */ /* 0x000fe4000001000b */
        /* <DEDUP_REMOVED lines=16> */
.L_x_1369:
[----:B------:R-:W-:Y:S01]  /*32d0*/  BSSY B0, `(.L_x_1370) ;  /* 0x0000010000007945 */ /* 0x000fe20003800000 */
[----:B------:R-:W-:Y:S05]  /*32e0*/  @!P0 BRA `(.L_x_1371) ;  /* 0x000000e000008947 */ /* 0x000fea0003800000 */
[----:B------:R-:W-:Y:S01]  /*32f0*/  MOV R55, R57 ;  /* 0x0000003900377202 */ /* 0x000fe20000000f00 */
[----:B------:R-:W-:Y:S02]  /*3300*/  IMAD R0, R42, c[0x0][0x1d8], RZ ;  /* 0x000076002a007a24 */ /* 0x000fe400078e02ff */
[----:B0-----:R-:W-:Y:S02]  /*3310*/  FFMA.FTZ R5, R2, R14, R17 ;  /* 0x0000000e02057223 */ /* 0x001fe40000010011 */
[----:B------:R-:W-:-:S04]  /*3320*/  IMAD.WIDE.U32 R54, R43, c[0x0][0x1d8], R54 ;  /* 0x000076002b367a25 */ /* 0x000fc800078e0036 */
[----:B------:R-:W-:Y:S01]  /*3330*/  IMAD R11, R43, c[0x0][0x1dc], R0 ;  /* 0x000077002b0b7a24 */ /* 0x000fe200078e0200 */
[----:B------:R-:W-:Y:S01]  /*3340*/  LEA R2, P0, R54, c[0x0][0x160], 0x2 ;  /* 0x0000580036027a11 */ /* 0x000fe200078010ff */
[----:B------:R-:W-:Y:S02]  /*3350*/  FFMA.FTZ R14, R3, R14, R17 ;  /* 0x0000000e030e7223 */ /* 0x000fe40000010011 */
[----:B------:R-:W-:Y:S01]  /*3360*/  FFMA.FTZ R5, R8, R6, -R5 ;  /* 0x0000000608057223 */ /* 0x000fe20000010805 */
[----:B------:R-:W-:Y:S01]  /*3370*/  IADD3 R11, R55, R11, RZ ;  /* 0x0000000b370b7210 */ /* 0x000fe20007ffe0ff */
[----:B------:R-:W-:Y:S02]  /*3380*/  FFMA.FTZ R14, R9, R7, -R14 ;  /* 0x00000007090e7223 */ /* 0x000fe4000001080e */
[----:B------:R-:W-:Y:S01]  /*3390*/  FMUL.FTZ R4, R5, UR14 ;  /* 0x0000000e05047c20 */ /* 0x000fe20008410000 */
[----:B------:R-:W-:Y:S01]  /*33a0*/  LEA.HI.X R3, R54, c[0x0][0x164], R11, 0x2, P0 ;  /* 0x0000590036037a11 */ /* 0x000fe200000f140b */
[----:B------:R-:W-:-:S05]  /*33b0*/  FMUL.FTZ R5, R14, UR14 ;  /* 0x0000000e0e057c20 */ /* 0x000fca0008410000 */
[----:B------:R0:W-:Y:S02]  /*33c0*/  STG.E.64 [R2.64], R4 ;  /* 0x0000000402007986 */ /* 0x0001e4000c101b0c */
.L_x_1371:
[----:B------:R-:W-:Y:S05]  /*33d0*/  BSYNC B0 ;  /* 0x0000000000007941 */ /* 0x000fea0003800000 */
.L_x_1370:
[----:B------:R-:W-:Y:S02]  /*33e0*/  IADD3 R49, R49, c[0x0][0x10], RZ ;  /* 0x0000040031317a10 */ /* 0x000fe40007ffe0ff */
[----:B------:R-:W-:Y:S02]  /*33f0*/  IADD3 R50, R50, 0x1, RZ ;  /* 0x0000000132327810 */ /* 0x000fe40007ffe0ff */
[----:B------:R-:W-:-:S13]  /*3400*/  ISETP.GE.AND P0, PT, R49, UR6, PT ;  /* 0x0000000631007c0c */ /* 0x000fda000bf06270 */
[----:B------:R-:W-:Y:S01]  /*3410*/  @P0 CALL.REL.NOINC `(.L_x_1345) ;  /* 0x0000001000000944 */ /* 0x000fe20003c00000 */
[----:B------:R-:W-:Y:S05]  /*3420*/  BRA `(.L_x_1372) ;  /* 0xffffceb000007947 */ /* 0x000fea000383ffff */
.L_x_1345:
[----:B-12---:R-:W-:Y:S01]  /*3430*/  ISETP.NE.AND P2, PT, R53, RZ, PT ;  /* 0x000000ff3500720c */ /* 0x006fe20003f45270 */
[----:B------:R-:W-:Y:S01]  /*3440*/  HFMA2.MMA R25, -RZ, RZ, 0, 2.384185791015625e-07 ;  /* 0x00000004ff197435 */ /* 0x000fe200000001ff */
[----:B------:R-:W-:Y:S01]  /*3450*/  MOV R0, c[0x0][0x10] ;  /* 0x0000040000007a02 */ /* 0x000fe20000000f00 */
[----:B------:R-:W-:Y:S01]  /*3460*/  BSSY B0, `(.L_x_1373) ;  /* 0x0000013000007945 */ /* 0x000fe20003800000 */
[----:B0-----:R-:W-:Y:S02]  /*3470*/  MOV R4, c[0x0][0xc] ;  /* 0x0000030000047a02 */ /* 0x001fe40000000f00 */
        /* <DEDUP_REMOVED lines=17> */
.L_x_1374:
[----:B------:R-:W-:Y:S05]  /*3590*/  BSYNC B0 ;  /* 0x0000000000007941 */ /* 0x000fea0003800000 */
.L_x_1373:
[----:B------:R-:W-:Y:S05]  /*35a0*/  @P0 EXIT ;  /* 0x000000000000094d */ /* 0x000fea0003800000 */
[----:B------:R-:W-:Y:S05]  /*35b0*/  @P2 BRA `(.L_x_1375) ;  /* 0x0000008000002947 */ /* 0x000fea0003800000 */
[----:B------:R-:W-:-:S05]  /*35c0*/  IMAD R0, R4, c[0x0][0x10], RZ ;  /* 0x0000040004007a24 */ /* 0x000fca00078e02ff */
[----:B------:R-:W-:-:S13]  /*35d0*/  ISETP.NE.AND P0, PT, R0, -0x1, PT ;  /* 0xffffffff0000780c */ /* 0x000fda0003f05270 */
[----:B------:R-:W-:Y:S05]  /*35e0*/  @!P0 BRA `(.L_x_1375) ;  /* 0x0000005000008947 */ /* 0x000fea0003800000 */
.L_x_1376:
[----:B0-----:R-:W2:Y:S01]  /*35f0*/  LDG.E.STRONG.GPU R5, [R2.64] ;  /* 0x0000000c02057981 */ /* 0x001ea2000c1ef900 */
[----:B------:R-:W-:Y:S01]  /*3600*/  YIELD ;  /* 0x0000000000007946 */ /* 0x000fe20003800000 */
[----:B--2---:R-:W-:Y:S01]  /*3610*/  ISETP.NE.AND P0, PT, R5, R0, PT ;  /* 0x000000000500720c */ /* 0x004fe20003f05270 */
[----:B------:R-:W-:-:S12]  /*3620*/  CCTL.IVALL ;  /* 0x00000000ff00798f */ /* 0x000fd80002000000 */
[----:B------:R-:W-:Y:S05]  /*3630*/  @P0 BRA `(.L_x_1376) ;  /* 0xffffffb000000947 */ /* 0x000fea000383ffff */
.L_x_1375:
        /* <DEDUP_REMOVED lines=25> */
.L_x_1377:
        /* <DEDUP_REMOVED lines=23> */
.L_x_1378:
        /* <DEDUP_REMOVED lines=12> */
.L_x_3356:


//--------------------- .text._Z35group_norm_nhwc_bwd_one_pass_kernelI11Fp32IOFp32WLi128ELi16ELi256EEv26Group_norm_nhwc_bwd_params --------------------------
	.section	.text._Z35group_norm_nhwc_bwd_one_pass_kernelI11Fp32IOFp32WLi128ELi16ELi256EEv26Group_norm_nhwc_bwd_params,"ax",@progbits
	.sectioninfo	@"SHI_REGISTERS=64"
	.align	128
        .global         _Z35group_norm_nhwc_bwd_one_pass_kernelI11Fp32IOFp32WLi128ELi16ELi256EEv26Group_norm_nhwc_bwd_params
        .type           _Z35group_norm_nhwc_bwd_one_pass_kernelI11Fp32IOFp32WLi128ELi16ELi256EEv26Group_norm_nhwc_bwd_params,@function
        .size           _Z35group_norm_nhwc_bwd_one_pass_kernelI11Fp32IOFp32WLi128ELi16ELi256EEv26Group_norm_nhwc_bwd_params,(.L_x_3357 - _Z35group_norm_nhwc_bwd_one_pass_kernelI11Fp32IOFp32WLi128ELi16ELi256EEv26Group_norm_nhwc_bwd_params)
        .other          _Z35group_norm_nhwc_bwd_one_pass_kernelI11Fp32IOFp32WLi128ELi16ELi256EEv26Group_norm_nhwc_bwd_params,@"STO_CUDA_ENTRY STV_DEFAULT"
_Z35group_norm_nhwc_bwd_one_pass_kernelI11Fp32IOFp32WLi128ELi16ELi256EEv26Group_norm_nhwc_bwd_params:
.text._Z35group_norm_nhwc_bwd_one_pass_kernelI11Fp32IOFp32WLi128ELi16ELi256EEv26Group_norm_nhwc_bwd_params:
        /* <DEDUP_REMOVED lines=46> */
.L_x_1414:
[----:B0-----:R-:W-:Y:S01]  /*02e0*/  IABS R7, c[0x0][0x1f0] ;  /* 0x00007c0000077a13 */ /* 0x001fe20000000000 */
[----:B------:R-:W-:Y:S01]  /*02f0*/  ULDC UR4, c[0x0][0x1f0] ;  /* 0x00007c0000047ab9 */ /* 0x000fe20000000800 */
[----:B------:R-:W-:Y:S01]  /*0300*/  ISETP.LE.AND P0, PT, RZ, UR14, PT ;  /* 0x0000000eff007c0c */ /* 0x000fe2000bf03270 */
[----:B------:R-:W-:Y:S01]  /*0310*/  ULOP3.LUT UR4, UR14, UR4, URZ, 0x3c, !UPT ;  /* 0x000000040e047292 */ /* 0x000fe2000f8e3c3f */
[----:B------:R-:W0:Y:S01]  /*0320*/  I2F.RP R2, R7 ;  /* 0x0000000700027306 */ /* 0x000e220000209400 */
[----:B------:R-:W-:-:S04]  /*0330*/  UMOV UR11, 0x8 ;  /* 0x00000008000b7882 */ /* 0x000fc80000000000 */
[----:B------:R-:W-:Y:S01]  /*0340*/  ISETP.LE.AND P3, PT, RZ, UR4, PT ;  /* 0x00000004ff007c0c */ /* 0x000fe2000bf63270 */
[----:B------:R-:W-:Y:S02]  /*0350*/  ULDC.64 UR4, c[0x0][0x198] ;  /* 0x0000660000047ab9 */ /* 0x000fe40000000a00 */
[----:B------:R-:W-:-:S06]  /*0360*/  UIMAD.WIDE UR4, UR14, UR11, UR4 ;  /* 0x0000000b0e0472a5 */ /* 0x000fcc000f8e0204 */
[----:B------:R-:W-:Y:S01]  /*0370*/  MOV R20, UR4 ;  /* 0x0000000400147c02 */ /* 0x000fe20008000f00 */
[----:B0-----:R-:W0:Y:S01]  /*0380*/  MUFU.RCP R2, R2 ;  /* 0x0000000200027308 */ /* 0x001e220000001000 */
[----:B------:R-:W-:-:S06]  /*0390*/  MOV R21, UR5 ;  /* 0x0000000500157c02 */ /* 0x000fcc0008000f00 */
[----:B------:R-:W2:Y:S01]  /*03a0*/  LDG.E.64 R20, [R20.64] ;  /* 0x0000000c14147981 */ /* 0x000ea2000c1e1b00 */
[----:B0-----:R-:W-:-:S04]  /*03b0*/  IADD3 R4, R2, 0xffffffe, RZ ;  /* 0x0ffffffe02047810 */ /* 0x001fc80007ffe0ff */
        /* <DEDUP_REMOVED lines=8> */
[----:B------:R-:W-:Y:S01]  /*0440*/  IMAD R2, R7, R2, R6 ;  /* 0x0000000207027224 */ /* 0x000fe200078e0206 */
[----:B------:R-:W-:-:S04]  /*0450*/  SHF.L.U32 R6, R3, 0x1, RZ ;  /* 0x0000000103067819 */ /* 0x000fc800000006ff */
[----:B------:R-:W-:Y:S02]  /*0460*/  ISETP.GT.U32.AND P5, PT, R7, R2, PT ;  /* 0x000000020700720c */ /* 0x000fe40003fa4070 */
[----:B------:R-:W-:-:S11]  /*0470*/  LOP3.LUT R6, R6, 0xe, RZ, 0xc0, !PT ;  /* 0x0000000e06067812 */ /* 0x000fd600078ec0ff */
[-C--:B------:R-:W-:Y:S02]  /*0480*/  @!P5 IADD3 R2, R2, -R7.reuse, RZ ;  /* 0x800000070202d210 */ /* 0x080fe40007ffe0ff */
[----:B------:R-:W-:Y:S02]  /*0490*/  @!P5 IADD3 R5, R5, 0x1, RZ ;  /* 0x000000010505d810 */ /* 0x000fe40007ffe0ff */
[CC--:B------:R-:W-:Y:S02]  /*04a0*/  ISETP.GE.U32.AND P4, PT, R2.reuse, R7.reuse, PT ;  /* 0x000000070200720c */ /* 0x0c0fe40003f86070 */
[----:B------:R-:W-:Y:S02]  /*04b0*/  ISETP.GT.U32.AND P5, PT, R7, R2, PT ;  /* 0x000000020700720c */ /* 0x000fe40003fa4070 */
[----:B------:R-:W-:-:S04]  /*04c0*/  IADD3 R7, R2, -R7, RZ ;  /* 0x8000000702077210 */ /* 0x000fc80007ffe0ff */
[----:B------:R-:W-:-:S04]  /*04d0*/  SEL R2, R7, R2, !P5 ;  /* 0x0000000207027207 */ /* 0x000fc80006800000 */
[----:B------:R-:W-:Y:S02]  /*04e0*/  @!P0 IADD3 R2, -R2, RZ, RZ ;  /* 0x000000ff02028210 */ /* 0x000fe40007ffe1ff */
[----:B------:R-:W-:Y:S02]  /*04f0*/  @P4 IADD3 R5, R5, 0x1, RZ ;  /* 0x0000000105054810 */ /* 0x000fe40007ffe0ff */
[----:B------:R-:W-:Y:S02]  /*0500*/  ISETP.NE.AND P4, PT, RZ, c[0x0][0x1f0], PT ;  /* 0x00007c00ff007a0c */ /* 0x000fe40003f85270 */
[----:B------:R-:W-:Y:S02]  /*0510*/  MOV R4, R5 ;  /* 0x0000000500047202 */ /* 0x000fe40000000f00 */
[----:B------:R-:W-:Y:S02]  /*0520*/  LOP3.LUT R5, RZ, c[0x0][0x1f0], RZ, 0x33, !PT ;  /* 0x00007c00ff057a12 */ /* 0x000fe400078e33ff */
[----:B------:R-:W-:-:S02]  /*0530*/  @!P3 IADD3 R4, -R4, RZ, RZ ;  /* 0x000000ff0404b210 */ /* 0x000fc40007ffe1ff */
[----:B------:R-:W-:Y:S02]  /*0540*/  SEL R57, R5, R2, !P4 ;  /* 0x0000000205397207 */ /* 0x000fe40006000000 */
[----:B------:R-:W-:Y:S02]  /*0550*/  ISETP.GE.U32.AND P0, PT, R43, c[0x0][0x1e0], PT ;  /* 0x000078002b007a0c */ /* 0x000fe40003f06070 */
[----:B------:R-:W-:Y:S02]  /*0560*/  SEL R5, R5, R4, !P4 ;  /* 0x0000000405057207 */ /* 0x000fe40006000000 */
[----:B------:R-:W-:Y:S02]  /*0570*/  ISETP.GE.AND.EX P0, PT, R56, c[0x0][0x1e4], PT, P0 ;  /* 0x0000790038007a0c */ /* 0x000fe40003f06300 */
[----:B------:R-:W-:Y:S02]  /*0580*/  LEA R24, R57, R6, 0x4 ;  /* 0x0000000639187211 */ /* 0x000fe400078e20ff */
[----:B------:R-:W-:-:S02]  /*0590*/  SHF.R.S32.HI R2, RZ, 0x1f, R5 ;  /* 0x0000001fff027819 */ /* 0x000fc40000011405 */
[----:B------:R-:W-:Y:S02]  /*05a0*/  ISETP.LT.U32.AND P0, PT, R3, 0x100, !P0 ;  /* 0x000001000300780c */ /* 0x000fe40004701070 */
[----:B------:R-:W-:Y:S01]  /*05b0*/  SHF.R.S32.HI R25, RZ, 0x1f, R24 ;  /* 0x0000001fff197819 */ /* 0x000fe20000011418 */
[----:B------:R-:W-:Y:S01]  /*05c0*/  IMAD R2, R2, c[0x0][0x1e8], RZ ;  /* 0x00007a0002027a24 */ /* 0x000fe200078e02ff */
[----:B------:R-:W-:-:S03]  /*05d0*/  ISETP.GE.U32.AND P3, PT, R42, c[0x0][0x1e0], PT ;  /* 0x000078002a007a0c */ /* 0x000fc60003f66070 */
[C---:B------:R-:W-:Y:S02]  /*05e0*/  IMAD R7, R5.reuse, c[0x0][0x1ec], R2 ;  /* 0x00007b0005077a24 */ /* 0x040fe400078e0202 */
[----:B------:R-:W-:Y:S01]  /*05f0*/  IMAD.WIDE.U32 R40, R5, c[0x0][0x1e8], R24 ;  /* 0x00007a0005287a25 */ /* 0x000fe200078e0018 */
[----:B------:R-:W-:-:S03]  /*0600*/  ISETP.GE.AND.EX P3, PT, R55, c[0x0][0x1e4], PT, P3 ;  /* 0x0000790037007a0c */ /* 0x000fc60003f66330 */
[----:B------:R-:W-:Y:S01]  /*0610*/  @P1 IMAD R9, R60, c[0x0][0x1d8], RZ ;  /* 0x000076003c091a24 */ /* 0x000fe200078e02ff */
[----:B------:R-:W-:Y:S01]  /*0620*/  IADD3 R5, R41, R7, RZ ;  /* 0x0000000729057210 */ /* 0x000fe20007ffe0ff */
[----:B------:R-:W-:Y:S01]  /*0630*/  @P0 IMAD R4, R56, c[0x0][0x1d8], RZ ;  /* 0x0000760038040a24 */ /* 0x000fe200078e02ff */
[----:B------:R-:W-:Y:S01]  /*0640*/  ISETP.LT.U32.AND P3, PT, R3, 0x100, !P3 ;  /* 0x000001000300780c */ /* 0x000fe20005f61070 */
[----:B------:R-:W-:Y:S01]  /*0650*/  @P1 IMAD R13, R52, c[0x0][0x1dc], R9 ;  /* 0x00007700340d1a24 */ /* 0x000fe200078e0209 */
[-C--:B------:R-:W-:Y:S01]  /*0660*/  @P2 MOV R8, R40.reuse ;  /* 0x0000002800082202 */ /* 0x080fe20000000f00 */
[----:B------:R-:W-:Y:S01]  /*0670*/  @P2 IMAD R2, R59, c[0x0][0x1d8], RZ ;  /* 0x000076003b022a24 */ /* 0x000fe200078e02ff */
[----:B------:R-:W-:Y:S01]  /*0680*/  @P2 MOV R9, R5 ;  /* 0x0000000500092202 */ /* 0x000fe20000000f00 */
[----:B------:R-:W-:Y:S01]  /*0690*/  @P0 IMAD R15, R43, c[0x0][0x1dc], R4 ;  /* 0x000077002b0f0a24 */ /* 0x000fe200078e0204 */
[----:B------:R-:W-:Y:S01]  /*06a0*/  @P1 MOV R4, R40 ;  /* 0x0000002800041202 */ /* 0x000fe20000000f00 */
[----:B------:R-:W-:-:S02]  /*06b0*/  @P2 IMAD R17, R53, c[0x0][0x1dc], R2 ;  /* 0x0000770035112a24 */ /* 0x000fc400078e0202 */
[----:B------:R-:W-:Y:S01]  /*06c0*/  @P2 IMAD.WIDE.U32 R8, R53, c[0x0][0x1d8], R8 ;  /* 0x0000760035082a25 */ /* 0x000fe200078e0008 */
[----:B------:R-:W-:Y:S02]  /*06d0*/  @P0 MOV R6, R40 ;  /* 0x0000002800060202 */ /* 0x000fe40000000f00 */
[----:B------:R-:W-:Y:S01]  /*06e0*/  @P0 MOV R7, R5 ;  /* 0x0000000500070202 */ /* 0x000fe20000000f00 */
[----:B------:R-:W-:Y:S01]  /*06f0*/  @P1 IMAD.WIDE.U32 R10, R52, c[0x0][0x1d8], R4 ;  /* 0x00007600340a1a25 */ /* 0x000fe200078e0004 */
[----:B------:R-:W-:-:S03]  /*0700*/  @P2 IADD3 R17, R9, R17, RZ ;  /* 0x0000001109112210 */ /* 0x000fc60007ffe0ff */
[----:B------:R-:W-:Y:S01]  /*0710*/  @P3 IMAD R9, R55, c[0x0][0x1d8], RZ ;  /* 0x0000760037093a24 */ /* 0x000fe200078e02ff */
[----:B------:R-:W-:Y:S01]  /*0720*/  @P1 IADD3 R11, R11, R13, RZ ;  /* 0x0000000d0b0b1210 */ /* 0x000fe20007ffe0ff */
[----:B------:R-:W-:Y:S01]  /*0730*/  @P0 IMAD.WIDE.U32 R6, R43, c[0x0][0x1d8], R6 ;  /* 0x000076002b060a25 */ /* 0x000fe200078e0006 */
[----:B------:R-:W-:Y:S02]  /*0740*/  @P1 SHF.L.U32 R14, R10, 0x2, RZ ;  /* 0x000000020a0e1819 */ /* 0x000fe400000006ff */
[----:B------:R-:W-:Y:S01]  /*0750*/  @P2 SHF.L.U32 R32, R8, 0x2, RZ ;  /* 0x0000000208202819 */ /* 0x000fe200000006ff */
[----:B------:R-:W-:Y:S01]  /*0760*/  @P3 IMAD R31, R42, c[0x0][0x1dc], R9 ;  /* 0x000077002a1f3a24 */ /* 0x000fe200078e0209 */
[----:B------:R-:W-:Y:S02]  /*0770*/  @P2 SHF.L.U64.HI R17, R8, 0x2, R17 ;  /* 0x0000000208112819 */ /* 0x000fe40000010211 */
[----:B------:R-:W-:Y:S02]  /*0780*/  @P3 MOV R8, R40 ;  /* 0x0000002800083202 */ /* 0x000fe40000000f00 */
[----:B------:R-:W-:-:S02]  /*0790*/  @P3 MOV R9, R5 ;  /* 0x0000000500093202 */ /* 0x000fc40000000f00 */
[----:B------:R-:W-:Y:S02]  /*07a0*/  @P1 SHF.L.U64.HI R12, R10, 0x2, R11 ;  /* 0x000000020a0c1819 */ /* 0x000fe4000001020b */
[----:B------:R-:W-:Y:S02]  /*07b0*/  @P0 IADD3 R7, R7, R15, RZ ;  /* 0x0000000f07070210 */ /* 0x000fe40007ffe0ff */
[C---:B------:R-:W-:Y:S02]  /*07c0*/  @P1 IADD3 R10, P4, R14.reuse, c[0x0][0x180], RZ ;  /* 0x000060000e0a1a10 */ /* 0x040fe40007f9e0ff */
[----:B------:R-:W-:Y:S01]  /*07d0*/  @P1 IADD3 R14, P5, R14, c[0x0][0x178], RZ ;  /* 0x00005e000e0e1a10 */ /* 0x000fe20007fbe0ff */
[----:B------:R-:W-:Y:S01]  /*07e0*/  @P3 IMAD.WIDE.U32 R8, R42, c[0x0][0x1d8], R8 ;  /* 0x000076002a083a25 */ /* 0x000fe200078e0008 */
[C---:B------:R-:W-:Y:S02]  /*07f0*/  @P0 SHF.L.U32 R16, R6.reuse, 0x2, RZ ;  /* 0x0000000206100819 */ /* 0x040fe400000006ff */
[----:B------:R-:W-:-:S02]  /*0800*/  @P0 SHF.L.U64.HI R2, R6, 0x2, R7 ;  /* 0x0000000206020819 */ /* 0x000fc40000010207 */
[----:B------:R-:W-:Y:S01]  /*0810*/  CS2R R6, SRZ ;  /* 0x0000000000067805 */ /* 0x000fe2000001ff00 */
[C---:B------:R-:W-:Y:S02]  /*0820*/  @P1 IADD3.X R11, R12.reuse, c[0x0][0x184], RZ, P4, !PT ;  /* 0x000061000c0b1a10 */ /* 0x040fe400027fe4ff */
[----:B------:R-:W-:Y:S02]  /*0830*/  @P1 IADD3.X R15, R12, c[0x0][0x17c], RZ, P5, !PT ;  /* 0x00005f000c0f1a10 */ /* 0x000fe40002ffe4ff */
[C---:B------:R-:W-:Y:S02]  /*0840*/  @P2 IADD3 R12, P4, R32.reuse, c[0x0][0x180], RZ ;  /* 0x00006000200c2a10 */ /* 0x040fe40007f9e0ff */
[----:B------:R-:W-:Y:S01]  /*0850*/  @P2 IADD3 R32, P5, R32, c[0x0][0x178], RZ ;  /* 0x00005e0020202a10 */ /* 0x000fe20007fbe0ff */
[----:B------:R-:W-:Y:S01]  /*0860*/  CS2R R28, SRZ ;  /* 0x00000000001c7805 */ /* 0x000fe2000001ff00 */
[----:B------:R-:W-:Y:S01]  /*0870*/  @P3 IADD3 R31, R9, R31, RZ ;  /* 0x0000001f091f3210 */ /* 0x000fe20007ffe0ff */
[----:B------:R0:W5:Y:S01]  /*0880*/  @P1 LDG.E.64 R6, [R14.64] ;  /* 0x0000000c0e061981 */ /* 0x000162000c1e1b00 */
[----:B------:R-:W-:-:S02]  /*0890*/  @P3 SHF.L.U32 R30, R8, 0x2, RZ ;  /* 0x00000002081e3819 */ /* 0x000fc400000006ff */
[----:B------:R-:W-:Y:S02]  /*08a0*/  @P0 IADD3 R34, P6, R16, c[0x0][0x180], RZ ;  /* 0x0000600010220a10 */ /* 0x000fe40007fde0ff */
[C---:B------:R-:W-:Y:S02]  /*08b0*/  @P2 IADD3.X R13, R17.reuse, c[0x0][0x184], RZ, P4, !PT ;  /* 0x00006100110d2a10 */ /* 0x040fe400027fe4ff */
[----:B------:R-:W-:Y:S02]  /*08c0*/  @P2 IADD3.X R33, R17, c[0x0][0x17c], RZ, P5, !PT ;  /* 0x00005f0011212a10 */ /* 0x000fe40002ffe4ff */
[----:B------:R-:W-:Y:S01]  /*08d0*/  @P3 SHF.L.U64.HI R31, R8, 0x2, R31 ;  /* 0x00000002081f3819 */ /* 0x000fe2000001021f */
[----:B------:R1:W5:Y:S01]  /*08e0*/  @P2 LDG.E.64 R28, [R12.64] ;  /* 0x0000000c0c1c2981 */ /* 0x000362000c1e1b00 */
[----:B0-----:R-:W-:Y:S02]  /*08f0*/  @P0 IADD3 R14, P4, R16, c[0x0][0x178], RZ ;  /* 0x00005e00100e0a10 */ /* 0x001fe40007f9e0ff */
[----:B------:R-:W-:-:S02]  /*0900*/  @P0 IADD3.X R35, R2, c[0x0][0x184], RZ, P6, !PT ;  /* 0x0000610002230a10 */ /* 0x000fc400037fe4ff */
[C---:B------:R-:W-:Y:S02]  /*0910*/  @P3 IADD3 R16, P5, R30.reuse, c[0x0][0x180], RZ ;  /* 0x000060001e103a10 */ /* 0x040fe40007fbe0ff */
[----:B------:R-:W-:Y:S01]  /*0920*/  @P3 IADD3 R30, P6, R30, c[0x0][0x178], RZ ;  /* 0x00005e001e1e3a10 */ /* 0x000fe20007fde0ff */
[----:B------:R-:W-:Y:S01]  /*0930*/  CS2R R8, SRZ ;  /* 0x0000000000087805 */ /* 0x000fe2000001ff00 */
[C---:B------:R-:W-:Y:S01]  /*0940*/  @P3 IADD3.X R17, R31.reuse, c[0x0][0x184], RZ, P5, !PT ;  /* 0x000061001f113a10 */ /* 0x040fe20002ffe4ff */
[----:B-1----:R-:W-:Y:S01]  /*0950*/  CS2R R12, SRZ ;  /* 0x00000000000c7805 */ /* 0x002fe2000001ff00 */
[----:B------:R-:W-:-:S03]  /*0960*/  @P3 IADD3.X R31, R31, c[0x0][0x17c], RZ, P6, !PT ;  /* 0x00005f001f1f3a10 */ /* 0x000fc600037fe4ff */
[----:B------:R0:W5:Y:S04]  /*0970*/  @P2 LDG.E.64 R8, [R32.64] ;  /* 0x0000000c20082981 */ /* 0x000168000c1e1b00 */
[----:B------:R0:W5:Y:S01]  /*0980*/  @P3 LDG.E.64 R12, [R30.64] ;  /* 0x0000000c1e0c3981 */ /* 0x000162000c1e1b00 */
[----:B------:R-:W-:Y:S01]  /*0990*/  CS2R R26, SRZ ;  /* 0x00000000001a7805 */ /* 0x000fe2000001ff00 */
[----:B------:R-:W-:Y:S01]  /*09a0*/  CS2R R22, SRZ ;  /* 0x0000000000167805 */ /* 0x000fe2000001ff00 */
[----:B------:R-:W-:-:S04]  /*09b0*/  @P0 IADD3.X R15, R2, c[0x0][0x17c], RZ, P4, !PT ;  /* 0x00005f00020f0a10 */ /* 0x000fc800027fe4ff */
[----:B------:R1:W5:Y:S04]  /*09c0*/  @P1 LDG.E.64 R26, [R10.64] ;  /* 0x0000000c0a1a1981 */ /* 0x000368000c1e1b00 */
[----:B------:R0:W5:Y:S01]  /*09d0*/  @P0 LDG.E.64 R22, [R34.64] ;  /* 0x0000000c22160981 */ /* 0x000162000c1e1b00 */
[----:B-1----:R-:W-:-:S06]  /*09e0*/  CS2R R10, SRZ ;  /* 0x00000000000a7805 */ /* 0x002fcc000001ff00 */
[----:B------:R1:W5:Y:S01]  /*09f0*/  @P0 LDG.E.64 R10, [R14.64] ;  /* 0x0000000c0e0a0981 */ /* 0x000362000c1e1b00 */
[----:B--2---:R-:W-:-:S05]  /*0a00*/  FFMA.FTZ R21, -R20, R20, R21 ;  /* 0x0000001414157223 */ /* 0x004fca0000010115 */
[----:B------:R-:W-:-:S13]  /*0a10*/  FSETP.GTU.FTZ.AND P0, PT, R21, RZ, PT ;  /* 0x000000ff1500720b */ /* 0x000fda0003f1c000 */
[----:B------:R-:W-:Y:S01]  /*0a20*/  VOTEU.ANY UP0, P0 ;  /* 0x00000000003f7886 */ /* 0x000fe20000000100 */
[----:B------:R-:W-:-:S13]  /*0a30*/  PLOP3.LUT P0, PT, PT, PT, UP0, 0x80, 0x0 ;  /* 0x000000000000781c */ /* 0x000fda0003f0f008 */
[----:B------:R-:W-:-:S06]  /*0a40*/  @P0 FADD.FTZ R2, R21, c[0x0][0x1a0] ;  /* 0x0000680015020621 */ /* 0x000fcc0000010000 */
[----:B------:R-:W2:Y:S02]  /*0a50*/  @P0 MUFU.RSQ R2, R2 ;  /* 0x0000000200020308 */ /* 0x000ea40000001400 */
[----:B--2---:R-:W2:Y:S01]  /*0a60*/  @P0 R2UR UR4, R2 ;  /* 0x00000000020403c2 */ /* 0x004ea200000e0000 */
[----:B------:R-:W-:Y:S01]  /*0a70*/  ISETP.GT.U32.AND P0, PT, R3, 0xff, PT ;  /* 0x000000ff0300780c */ /* 0x000fe20003f04070 */
[----:B------:R-:W-:Y:S01]  /*0a80*/  CS2R R18, SRZ ;  /* 0x0000000000127805 */ /* 0x000fe2000001ff00 */
[----:B------:R-:W-:Y:S01]  /*0a90*/  UMOV UR11, 0x3f800000 ;  /* 0x3f800000000b7882 */ /* 0x000fe20000000000 */
[----:B------:R-:W-:Y:S01]  /*0aa0*/  BSSY B0, `(.L_x_1380) ;  /* 0x000000f000007945 */ /* 0x000fe20003800000 */
[----:B-1----:R-:W-:-:S03]  /*0ab0*/  CS2R R14, SRZ ;  /* 0x00000000000e7805 */ /* 0x002fc6000001ff00 */
[----:B------:R1:W5:Y:S02]  /*0ac0*/  @P3 LDG.E.64 R18, [R16.64] ;  /* 0x0000000c10123981 */ /* 0x000364000c1e1b00 */
[----:B-1----:R-:W-:Y:S01]  /*0ad0*/  CS2R R16, SRZ ;  /* 0x0000000000107805 */ /* 0x002fe2000001ff00 */
[----:B--2---:R-:W-:-:S03]  /*0ae0*/  @UP0 UMOV UR11, UR4 ;  /* 0x00000004000b0c82 */ /* 0x004fc60008000000 */
        /* <DEDUP_REMOVED lines=10> */
.L_x_1381:
[----:B0-----:R-:W-:Y:S05]  /*0b90*/  BSYNC B0 ;  /* 0x0000000000007941 */ /* 0x001fea0003800000 */
.L_x_1380:
        /* <DEDUP_REMOVED lines=29> */
.L_x_1382:
[----:B------:R-:W-:Y:S01]  /*0d70*/  FMUL.FTZ R30, R2, R14 ;  /* 0x0000000e021e7220 */ /* 0x000fe20000410000 */
[----:B------:R-:W-:Y:S01]  /*0d80*/  MOV R25, R9 ;  /* 0x0000000900197202 */ /* 0x000fe20000000f00 */
[----:B------:R-:W-:Y:S02]  /*0d90*/  FMUL.FTZ R47, R28, UR11 ;  /* 0x0000000b1c2f7c20 */ /* 0x000fe40008410000 */
[----:B------:R-:W-:Y:S02]  /*0da0*/  FMUL.FTZ R27, R21, R15 ;  /* 0x0000000f151b7220 */ /* 0x000fe40000410000 */
[----:B------:R-:W-:Y:S02]  /*0db0*/  FFMA.FTZ R26, R49, R30, RZ ;  /* 0x0000001e311a7223 */ /* 0x000fe400000100ff */
        /* <DEDUP_REMOVED lines=21> */
.L_x_1383:
[----:B------:R-:W-:Y:S02]  /*0f10*/  FFMA.FTZ R29, R48, R27, R26 ;  /* 0x0000001b301d7223 */ /* 0x000fe4000001001a */
[----:B------:R-:W-:Y:S02]  /*0f20*/  FMUL.FTZ R26, R24, R14 ;  /* 0x0000000e181a7220 */ /* 0x000fe40000410000 */
[----:B------:R-:W-:Y:S02]  /*0f30*/  FADD.FTZ R31, R27, R28 ;  /* 0x0000001c1b1f7221 */ /* 0x000fe40000010000 */
[C---:B------:R-:W-:Y:S01]  /*0f40*/  FADD.FTZ R45, -R20.reuse, R22 ;  /* 0x00000016142d7221 */ /* 0x040fe20000010100 */
[----:B------:R-:W-:Y:S01]  /*0f50*/  MOV R22, R11 ;  /* 0x0000000b00167202 */ /* 0x000fe20000000f00 */
[----:B------:R-:W-:Y:S01]  /*0f60*/  FADD.FTZ R44, -R20, R23 ;  /* 0x00000017142c7221 */ /* 0x000fe20000010100 */
[----:B------:R-:W-:Y:S01]  /*0f70*/  MOV R23, R10 ;  /* 0x0000000a00177202 */ /* 0x000fe20000000f00 */
[----:B------:R-:W-:-:S02]  /*0f80*/  FFMA.FTZ R27, R47, R26, R29 ;  /* 0x0000001a2f1b7223 */ /* 0x000fc4000001001d */
[----:B------:R-:W-:Y:S02]  /*0f90*/  FADD.FTZ R26, R31, R26 ;  /* 0x0000001a1f1a7221 */ /* 0x000fe40000010000 */
[----:B------:R-:W-:Y:S02]  /*0fa0*/  FMUL.FTZ R45, R45, UR11 ;  /* 0x0000000b2d2d7c20 */ /* 0x000fe40008410000 */
[----:B------:R-:W-:Y:S02]  /*0fb0*/  FMUL.FTZ R29, R25, R15 ;  /* 0x0000000f191d7220 */ /* 0x000fe40000410000 */
        /* <DEDUP_REMOVED lines=20> */
.L_x_1384:
[----:B------:R-:W-:Y:S02]  /*1100*/  FFMA.FTZ R27, R46, R29, R27 ;  /* 0x0000001d2e1b7223 */ /* 0x000fe4000001001b */
[----:B------:R-:W-:Y:S02]  /*1110*/  FMUL.FTZ R28, R23, R14 ;  /* 0x0000000e171c7220 */ /* 0x000fe40000410000 */
[----:B------:R-:W-:Y:S01]  /*1120*/  FADD.FTZ R29, R29, R26 ;  /* 0x0000001a1d1d7221 */ /* 0x000fe20000010000 */
[----:B------:R-:W-:Y:S01]  /*1130*/  MOV R26, R12 ;  /* 0x0000000c001a7202 */ /* 0x000fe20000000f00 */
[C---:B------:R-:W-:Y:S02]  /*1140*/  FADD.FTZ R51, -R20.reuse, R18 ;  /* 0x0000001214337221 */ /* 0x040fe40000010100 */
[----:B------:R-:W-:-:S02]  /*1150*/  FADD.FTZ R50, -R20, R19 ;  /* 0x0000001314327221 */ /* 0x000fc40000010100 */
[----:B------:R-:W-:Y:S02]  /*1160*/  FFMA.FTZ R19, R45, R28, R27 ;  /* 0x0000001c2d137223 */ /* 0x000fe4000001001b */
[----:B------:R-:W-:Y:S01]  /*1170*/  FADD.FTZ R18, R29, R28 ;  /* 0x0000001c1d127221 */ /* 0x000fe20000010000 */
[----:B------:R-:W-:Y:S01]  /*1180*/  MOV R28, R13 ;  /* 0x0000000d001c7202 */ /* 0x000fe20000000f00 */
        /* <DEDUP_REMOVED lines=22> */
.L_x_1385:
        /* <DEDUP_REMOVED lines=13> */
[----:B------:R-:W-:Y:S01]  /*13c0*/  FADD.FTZ R29, RZ, R2 ;  /* 0x00000002ff1d7221 */ /* 0x000fe20000010000 */
[----:B------:R-:W1:Y:S01]  /*13d0*/  SHFL.DOWN PT, R27, R18, 0x1, 0x1f ;  /* 0x08201f00121b7f89 */ /* 0x000e6200000e0000 */
[----:B------:R-:W-:Y:S02]  /*13e0*/  FFMA.FTZ R30, R49, R2, RZ ;  /* 0x00000002311e7223 */ /* 0x000fe400000100ff */
[----:B------:R-:W-:Y:S01]  /*13f0*/  FADD.FTZ R2, RZ, R21 ;  /* 0x00000015ff027221 */ /* 0x000fe20000010000 */
[----:B------:R-:W2:Y:S01]  /*1400*/  SHFL.DOWN PT, R20, R19, 0x1, 0x1f ;  /* 0x08201f0013147f89 */ /* 0x000ea200000e0000 */
[----:B------:R-:W-:-:S02]  /*1410*/  FFMA.FTZ R21, R48, R21, RZ ;  /* 0x0000001530157223 */ /* 0x000fc400000100ff */
[----:B------:R-:W-:Y:S01]  /*1420*/  FADD.FTZ R32, R29, R24 ;  /* 0x000000181d207221 */ /* 0x000fe20000010000 */
[----:B0-----:R-:W-:Y:S01]  /*1430*/  ISETP.GT.AND P0, PT, R31, 0x1e, PT ;  /* 0x0000001e1f00780c */ /* 0x001fe20003f04270 */
[----:B------:R-:W-:Y:S02]  /*1440*/  FFMA.FTZ R30, R47, R24, R30 ;  /* 0x000000182f1e7223 */ /* 0x000fe4000001001e */
[----:B------:R-:W-:Y:S01]  /*1450*/  FADD.FTZ R29, R2, R25 ;  /* 0x00000019021d7221 */ /* 0x000fe20000010000 */
[----:B------:R-:W-:Y:S01]  /*1460*/  SHF.L.U32 R2, R3, 0x4, RZ ;  /* 0x0000000403027819 */ /* 0x000fe200000006ff */
[----:B------:R-:W-:Y:S02]  /*1470*/  FFMA.FTZ R21, R46, R25, R21 ;  /* 0x000000192e157223 */ /* 0x000fe40000010015 */
[----:B------:R-:W-:Y:S02]  /*1480*/  FADD.FTZ R25, R32, R23 ;  /* 0x0000001720197221 */ /* 0x000fe40000010000 */
[----:B------:R-:W-:-:S02]  /*1490*/  FFMA.FTZ R30, R45, R23, R30 ;  /* 0x000000172d1e7223 */ /* 0x000fc4000001001e */
[----:B------:R-:W-:Y:S02]  /*14a0*/  FADD.FTZ R29, R29, R22 ;  /* 0x000000161d1d7221 */ /* 0x000fe40000010000 */
[----:B------:R-:W-:Y:S02]  /*14b0*/  FFMA.FTZ R21, R44, R22, R21 ;  /* 0x000000162c157223 */ /* 0x000fe40000010015 */
[----:B------:R-:W-:Y:S02]  /*14c0*/  FADD.FTZ R22, R25, R26 ;  /* 0x0000001a19167221 */ /* 0x000fe40000010000 */
[----:B-1----:R-:W-:Y:S02]  /*14d0*/  @!P0 FADD.FTZ R18, R18, R27 ;  /* 0x0000001b12128221 */ /* 0x002fe40000010000 */
[----:B------:R-:W-:Y:S02]  /*14e0*/  FFMA.FTZ R21, R50, R28, R21 ;  /* 0x0000001c32157223 */ /* 0x000fe40000010015 */
[----:B--2---:R-:W-:Y:S01]  /*14f0*/  @!P0 FADD.FTZ R19, R19, R20 ;  /* 0x0000001413138221 */ /* 0x004fe20000010000 */
[----:B------:R-:W0:Y:S01]  /*1500*/  SHFL.DOWN PT, R27, R18, 0x2, 0x1f ;  /* 0x08401f00121b7f89 */ /* 0x000e2200000e0000 */
[----:B------:R-:W-:Y:S01]  /*1510*/  ISETP.GT.AND P0, PT, R31, 0x1d, PT ;  /* 0x0000001d1f00780c */ /* 0x000fe20003f04270 */
[----:B------:R-:W-:-:S02]  /*1520*/  FADD.FTZ R23, R29, R28 ;  /* 0x0000001c1d177221 */ /* 0x000fc40000010000 */
        /* <DEDUP_REMOVED lines=19> */
[----:B------:R-:W-:-:S05]  /*1660*/  FFMA.FTZ R20, R51, R26, R30 ;  /* 0x0000001a33147223 */ /* 0x000fca000001001e */
[----:B------:R0:W-:Y:S07]  /*1670*/  STS.128 [R3.X16+0x60], R20 ;  /* 0x0000601403007388 */ /* 0x0001ee000000cc00 */
        /* <DEDUP_REMOVED lines=21> */
.L_x_1387:
[----:B------:R-:W-:Y:S05]  /*17d0*/  BSYNC B0 ;  /* 0x0000000000007941 */ /* 0x000fea0003800000 */
.L_x_1386:
[----:B------:R-:W-:Y:S06]  /*17e0*/  BAR.SYNC.DEFER_BLOCKING 0x0 ;  /* 0x0000000000007b1d */ /* 0x000fec0000010000 */
[----:B------:R-:W-:Y:S01]  /*17f0*/  BSSY B0, `(.L_x_1388) ;  /* 0x000009d000007945 */ /* 0x000fe20003800000 */
[----:B------:R-:W-:Y:S05]  /*1800*/  @P5 BRA `(.L_x_1389) ;  /* 0x000009b000005947 */ /* 0x000fea0003800000 */
[----:B------:R-:W1:Y:S04]  /*1810*/  LDS.128 R24, [R2+0xe0] ;  /* 0x0000e00002187984 */ /* 0x000e680000000c00 */
[----:B------:R-:W2:Y:S04]  /*1820*/  LDS.128 R28, [R2+0x160] ;  /* 0x00016000021c7984 */ /* 0x000ea80000000c00 */
[----:B------:R-:W3:Y:S04]  /*1830*/  LDS.128 R32, [R2+0x1e0] ;  /* 0x0001e00002207984 */ /* 0x000ee80000000c00 */
[----:B------:R-:W4:Y:S01]  /*1840*/  LDS.128 R36, [R2+0x260] ;  /* 0x0002600002247984 */ /* 0x000f220000000c00 */
        /* <DEDUP_REMOVED lines=11> */
[----:B------:R-:W0:Y:S01]  /*1900*/  LDS.128 R20, [R2+0x2e0] ;  /* 0x0002e00002147984 */ /* 0x000e220000000c00 */
[----:B------:R-:W-:Y:S02]  /*1910*/  FADD.FTZ R32, R24, R35 ;  /* 0x0000002318207221 */ /* 0x000fe40000010000 */
[----:B----4-:R-:W-:-:S02]  /*1920*/  FADD.FTZ R33, R25, R36 ;  /* 0x0000002419217221 */ /* 0x010fc40000010000 */
[----:B------:R-:W-:Y:S02]  /*1930*/  FADD.FTZ R34, R26, R37 ;  /* 0x000000251a227221 */ /* 0x000fe40000010000 */
[----:B------:R-:W1:Y:S01]  /*1940*/  LDS.128 R24, [R2+0x360] ;  /* 0x0003600002187984 */ /* 0x000e620000000c00 */
[----:B------:R-:W-:Y:S02]  /*1950*/  FADD.FTZ R35, R29, R38 ;  /* 0x000000261d237221 */ /* 0x000fe40000010000 */
[----:B------:R-:W-:Y:S01]  /*1960*/  FADD.FTZ R32, R32, R39 ;  /* 0x0000002720207221 */ /* 0x000fe20000010000 */
[----:B------:R-:W2:Y:S01]  /*1970*/  LDS.128 R28, [R2+0x3e0] ;  /* 0x0003e000021c7984 */ /* 0x000ea20000000c00 */
        /* <DEDUP_REMOVED lines=10> */
[----:B--2---:R-:W-:-:S02]  /*1a20*/  FADD.FTZ R37, R37, R28 ;  /* 0x0000001c25257221 */ /* 0x004fc40000010000 */
[----:B------:R-:W-:Y:S02]  /*1a30*/  FADD.FTZ R28, R34, R29 ;  /* 0x0000001d221c7221 */ /* 0x000fe40000010000 */
[----:B------:R-:W-:Y:S02]  /*1a40*/  FADD.FTZ R29, R33, R30 ;  /* 0x0000001e211d7221 */ /* 0x000fe40000010000 */
[----:B------:R-:W2:Y:S01]  /*1a50*/  LDS.128 R32, [R2+0x560] ;  /* 0x0005600002207984 */ /* 0x000ea20000000c00 */
[----:B------:R-:W-:Y:S02]  /*1a60*/  FADD.FTZ R36, R36, R31 ;  /* 0x0000001f24247221 */ /* 0x000fe40000010000 */
        /* <DEDUP_REMOVED lines=102> */
[----:B------:R-:W2:Y:S01]  /*20d0*/  LDS.128 R28, [R2+0xfe0] ;  /* 0x000fe000021c7984 */ /* 0x000ea20000000c00 */
[----:B------:R-:W-:Y:S02]  /*20e0*/  FADD.FTZ R37, R37, R34 ;  /* 0x0000002225257221 */ /* 0x000fe40000010000 */
[----:B------:R-:W-:Y:S02]  /*20f0*/  FADD.FTZ R36, R36, R35 ;  /* 0x0000002324247221 */ /* 0x000fe40000010000 */
[----:B0-----:R-:W-:Y:S02]  /*2100*/  FADD.FTZ R39, R39, R20 ;  /* 0x0000001427277221 */ /* 0x001fe40000010000 */
[----:B------:R-:W-:Y:S02]  /*2110*/  FADD.FTZ R32, R32, R21 ;  /* 0x0000001520207221 */ /* 0x000fe40000010000 */
[----:B------:R-:W-:-:S02]  /*2120*/  FADD.FTZ R37, R37, R22 ;  /* 0x0000001625257221 */ /* 0x000fc40000010000 */
[----:B------:R-:W-:Y:S02]  /*2130*/  FADD.FTZ R36, R36, R23 ;  /* 0x0000001724247221 */ /* 0x000fe40000010000 */
[----:B-1----:R-:W-:Y:S02]  /*2140*/  FADD.FTZ R39, R39, R24 ;  /* 0x0000001827277221 */ /* 0x002fe40000010000 */
[----:B------:R-:W-:Y:S02]  /*2150*/  FADD.FTZ R32, R32, R25 ;  /* 0x0000001920207221 */ /* 0x000fe40000010000 */
[----:B------:R-:W-:Y:S02]  /*2160*/  FADD.FTZ R37, R37, R26 ;  /* 0x0000001a25257221 */ /* 0x000fe40000010000 */
[----:B------:R-:W-:Y:S02]  /*2170*/  FADD.FTZ R36, R36, R27 ;  /* 0x0000001b24247221 */ /* 0x000fe40000010000 */
[----:B--2---:R-:W-:-:S02]  /*2180*/  FADD.FTZ R20, R39, R28 ;  /* 0x0000001c27147221 */ /* 0x004fc40000010000 */
[----:B------:R-:W-:Y:S02]  /*2190*/  FADD.FTZ R21, R32, R29 ;  /* 0x0000001d20157221 */ /* 0x000fe40000010000 */
[----:B------:R-:W-:Y:S02]  /*21a0*/  FADD.FTZ R22, R37, R30 ;  /* 0x0000001e25167221 */ /* 0x000fe40000010000 */
[----:B------:R-:W-:Y:S02]  /*21b0*/  FADD.FTZ R23, R36, R31 ;  /* 0x0000001f24177221 */ /* 0x000fe40000010000 */
.L_x_1389:
[----:B------:R-:W-:Y:S05]  /*21c0*/  BSYNC B0 ;  /* 0x0000000000007941 */ /* 0x000fea0003800000 */
.L_x_1388:
[----:B------:R-:W-:Y:S01]  /*21d0*/  BSSY B0, `(.L_x_1390) ;  /* 0x0000013000007945 */ /* 0x000fe20003800000 */
[----:B------:R-:W-:Y:S01]  /*21e0*/  HFMA2.MMA R2, -RZ, RZ, 0, 2.384185791015625e-07 ;  /* 0x00000004ff027435 */ /* 0x000fe200000001ff */
[----:B------:R-:W-:Y:S01]  /*21f0*/  LEA R25, R57, R3, 0x3 ;  /* 0x0000000339197211 */ /* 0x000fe200078e18ff */
[----:B------:R-:W-:Y:S08]  /*2200*/  @P5 BRA `(.L_x_1391) ;  /* 0x000000f000005947 */ /* 0x000ff00003800000 */
[----:B------:R-:W-:Y:S01]  /*2210*/  IMAD.WIDE R24, R25, R2, c[0x0][0x1b8] ;  /* 0x00006e0019187625 */ /* 0x000fe200078e0202 */
[----:B------:R-:W-:Y:S02]  /*2220*/  MOV R27, UR10 ;  /* 0x0000000a001b7c02 */ /* 0x000fe40008000f00 */
[----:B------:R-:W-:-:S02]  /*2230*/  MOV R29, c[0x0][0x1d8] ;  /* 0x00007600001d7a02 */ /* 0x000fc40000000f00 */
[----:B------:R-:W-:Y:S01]  /*2240*/  MOV R33, UR9 ;  /* 0x0000000900217c02 */ /* 0x000fe20008000f00 */
[----:B------:R1:W-:Y:S01]  /*2250*/  RED.E.ADD.F32.FTZ.RN.STRONG.GPU [R24.64], R20 ;  /* 0x000000141800798e */ /* 0x0003e2000c10e78c */
[-C--:B------:R-:W-:Y:S02]  /*2260*/  LEA R26, P0, R27, R24.reuse, 0x2 ;  /* 0x000000181b1a7211 */ /* 0x080fe400078010ff */
[----:B------:R-:W-:Y:S02]  /*2270*/  MOV R31, c[0x0][0x1dc] ;  /* 0x00007700001f7a02 */ /* 0x000fe40000000f00 */
[-C--:B------:R-:W-:Y:S02]  /*2280*/  LEA R28, P5, R29, R24.reuse, 0x2 ;  /* 0x000000181d1c7211 */ /* 0x080fe400078a10ff */
[----:B------:R-:W-:Y:S02]  /*2290*/  LEA R30, P6, R33, R24, 0x2 ;  /* 0x00000018211e7211 */ /* 0x000fe400078c10ff */
[----:B------:R-:W-:-:S02]  /*22a0*/  IADD3.X R27, R25, UR8, RZ, P0, !PT ;  /* 0x00000008191b7c10 */ /* 0x000fc400087fe4ff */
[----:B------:R-:W-:Y:S02]  /*22b0*/  LEA.HI.X R29, R29, R25, R31, 0x2, P5 ;  /* 0x000000191d1d7211 */ /* 0x000fe400028f141f */
[----:B------:R-:W-:Y:S01]  /*22c0*/  IADD3.X R31, R25, UR7, RZ, P6, !PT ;  /* 0x00000007191f7c10 */ /* 0x000fe2000b7fe4ff */
[----:B------:R1:W-:Y:S04]  /*22d0*/  RED.E.ADD.F32.FTZ.RN.STRONG.GPU [R26.64], R21 ;  /* 0x000000151a00798e */ /* 0x0003e8000c10e78c */
[----:B------:R1:W-:Y:S04]  /*22e0*/  RED.E.ADD.F32.FTZ.RN.STRONG.GPU [R28.64], R22 ;  /* 0x000000161c00798e */ /* 0x0003e8000c10e78c */
[----:B------:R1:W-:Y:S02]  /*22f0*/  RED.E.ADD.F32.FTZ.RN.STRONG.GPU [R30.64], R23 ;  /* 0x000000171e00798e */ /* 0x0003e4000c10e78c */
.L_x_1391:
[----:B------:R-:W-:Y:S05]  /*2300*/  BSYNC B0 ;  /* 0x0000000000007941 */ /* 0x000fea0003800000 */
.L_x_1390:
[----:B------:R-:W-:-:S06]  /*2310*/  UISETP.GE.U32.AND UP0, UPT, UR5, 0x2, UPT ;  /* 0x000000020500788c */ /* 0x000fcc000bf06070 */
[----:B------:R-:W-:-:S13]  /*2320*/  PLOP3.LUT P0, PT, PT, PT, UP0, 0x80, 0x0 ;  /* 0x000000000000781c */ /* 0x000fda0003f0f008 */
        /* <DEDUP_REMOVED lines=18> */
[----:B------:R-:W-:Y:S01]  /*2450*/  UFLO.U32 UR15, UR4 ;  /* 0x00000004000f72bd */ /* 0x000fe200080e0000 */
[----:B------:R-:W-:Y:S01]  /*2460*/  MOV R2, 0x1 ;  /* 0x0000000100027802 */ /* 0x000fe20000000f00 */
[----:B------:R-:W-:Y:S01]  /*2470*/  UPOPC UR4, UR4 ;  /* 0x00000004000472bf */ /* 0x000fe20008000000 */
[----:B------:R-:W-:Y:S01]  /*2480*/  SEL R27, RZ, c[0x0][0xc], P0 ;  /* 0x00000300ff1b7a07 */ /* 0x000fe20000000000 */
[----:B------:R-:W-:-:S00]  /*2490*/  ERRBAR ;  /* 0x00000000000079ab */ /* 0x000fc00000000000 */
[----:B------:R-:W-:Y:S02]  /*24a0*/  SEL R2, R2, 0xffffffff, !P0 ;  /* 0xffffffff02027807 */ /* 0x000fe40004000000 */
[----:B------:R-:W-:-:S02]  /*24b0*/  ISETP.EQ.U32.AND P5, PT, R26, UR15, PT ;  /* 0x0000000f1a007c0c */ /* 0x000fc4000bfa2070 */
[----:B------:R-:W-:Y:S01]  /*24c0*/  ISETP.NE.AND P0, PT, R27, -0x1, PT ;  /* 0xffffffff1b00780c */ /* 0x000fe20003f05270 */
[----:B0-----:R-:W-:-:S10]  /*24d0*/  IMAD R25, R2, UR4, RZ ;  /* 0x0000000402197c24 */ /* 0x001fd4000f8e02ff */
[----:B------:R0:W-:Y:S02]  /*24e0*/  @P5 RED.E.ADD.S32.STRONG.GPU [R22.64], R25 ;  /* 0x000000191600598e */ /* 0x0001e4000c10e38c */
[----:B------:R-:W-:Y:S05]  /*24f0*/  @!P0 BRA `(.L_x_1393) ;  /* 0x0000005000008947 */ /* 0x000fea0003800000 */
.L_x_1394:
[----:B------:R-:W2:Y:S01]  /*2500*/  LDG.E.STRONG.GPU R2, [R22.64] ;  /* 0x0000000c16027981 */ /* 0x000ea2000c1ef900 */
[----:B------:R-:W-:Y:S01]  /*2510*/  YIELD ;  /* 0x0000000000007946 */ /* 0x000fe20003800000 */
[----:B--2---:R-:W-:Y:S01]  /*2520*/  ISETP.NE.AND P0, PT, R2, R27, PT ;  /* 0x0000001b0200720c */ /* 0x004fe20003f05270 */
[----:B------:R-:W-:-:S12]  /*2530*/  CCTL.IVALL ;  /* 0x00000000ff00798f */ /* 0x000fd80002000000 */
[----:B------:R-:W-:Y:S05]  /*2540*/  @P0 BRA `(.L_x_1394) ;  /* 0xffffffb000000947 */ /* 0x000fea000383ffff */
.L_x_1393:
        /* <DEDUP_REMOVED lines=20> */
.L_x_1398:
[C---:B------:R-:W-:Y:S02]  /*2690*/  ISETP.EQ.OR P5, PT, R2.reuse, R58, P3 ;  /* 0x0000003a0200720c */ /* 0x040fe40001fa2670 */
[----:B0-----:R-:W-:-:S04]  /*26a0*/  IADD3 R25, R2, 0x1, RZ ;  /* 0x0000000102197810 */ /* 0x001fc80007ffe0ff */
        /* <DEDUP_REMOVED lines=114> */
.L_x_1397:
[----:B------:R-:W-:-:S06]  /*2dd0*/  UISETP.GT.AND UP0, UPT, UR4, 0x4, UPT ;  /* 0x000000040400788c */ /* 0x000fcc000bf04270 */
[----:B------:R-:W-:-:S13]  /*2de0*/  PLOP3.LUT P5, PT, PT, PT, UP0, 0x80, 0x0 ;  /* 0x000000000000781c */ /* 0x000fda0003faf008 */
[----:B------:R-:W-:Y:S05]  /*2df0*/  @!P5 BRA `(.L_x_1399) ;  /* 0x000003b00000d947 */ /* 0x000fea0003800000 */
        /* <DEDUP_REMOVED lines=13> */
[----:B--2---:R-:W-:Y:S02]  /*2ed0*/  @!P6 FADD.FTZ R18, R18, R24 ;  /* 0x000000181212e221 */ /* 0x004fe40000010000 */
[----:B------:R-:W-:Y:S01]  /*2ee0*/  @!P6 FADD.FTZ R19, R19, R25 ;  /* 0x000000191313e221 */ /* 0x000fe20000010000 */
[----:B------:R-:W-:-:S07]  /*2ef0*/  ISETP.EQ.OR P6, PT, R29, R58, P3 ;  /* 0x0000003a1d00720c */ /* 0x000fce0001fc2670 */
[----:B------:R-:W-:Y:S02]  /*2f00*/  @!P0 IMAD R25, R27, c[0x0][0x10], R0 ;  /* 0x000004001b198a24 */ /* 0x000fe400078e0200 */
[----:B---3--:R-:W-:Y:S02]  /*2f10*/  @!P5 FADD.FTZ R18, R18, R22 ;  /* 0x000000161212d221 */ /* 0x008fe40000010000 */
        /* <DEDUP_REMOVED lines=35> */
[----:B------:R-:W-:Y:S02]  /*3150*/  @!P0 FADD.FTZ R19, R19, R25 ;  /* 0x0000001913138221 */ /* 0x000fe40000010000 */
[----:B---3--:R-:W-:Y:S02]  /*3160*/  @!P6 FADD.FTZ R18, R18, R22 ;  /* 0x000000161212e221 */ /* 0x008fe40000010000 */
[----:B------:R-:W-:Y:S01]  /*3170*/  @!P6 FADD.FTZ R19, R19, R23 ;  /* 0x000000171313e221 */ /* 0x000fe20000010000 */
[----:B------:R-:W-:Y:S01]  /*3180*/  PLOP3.LUT P0, PT, PT, PT, PT, 0x8, 0x0 ;  /* 0x000000000000781c */ /* 0x000fe20003f0e170 */
[----:B----4-:R-:W-:Y:S02]  /*3190*/  @!P5 FADD.FTZ R18, R18, R26 ;  /* 0x0000001a1212d221 */ /* 0x010fe40000010000 */
[----:B------:R-:W-:-:S02]  /*31a0*/  @!P5 FADD.FTZ R19, R19, R27 ;  /* 0x0000001b1313d221 */ /* 0x000fc40000010000 */
.L_x_1399:
[----:B------:R-:W-:-:S13]  /*31b0*/  ISETP.NE.OR P0, PT, RZ, UR4, P0 ;  /* 0x00000004ff007c0c */ /* 0x000fda0008705670 */
[----:B------:R-:W-:Y:S05]  /*31c0*/  @!P0 BRA `(.L_x_1395) ;  /* 0x000001f000008947 */ /* 0x000fea0003800000 */
.L_x_1396:
[----:B------:R-:W-:-:S13]  /*31d0*/  ISETP.EQ.OR P6, PT, R2, R58, P3 ;  /* 0x0000003a0200720c */ /* 0x000fda0001fc2670 */
[----:B0-----:R-:W-:-:S04]  /*31e0*/  @!P6 IMAD R23, R2, c[0x0][0x10], R0 ;  /* 0x000004000217ea24 */ /* 0x001fc800078e0200 */
[----:B------:R-:W-:-:S06]  /*31f0*/  @!P6 IMAD.WIDE.U32 R22, R23, 0x8, R20 ;  /* 0x000000081716e825 */ /* 0x000fcc00078e0014 */
[----:B------:R-:W2:Y:S01]  /*3200*/  @!P6 LDG.E.64 R22, [R22.64] ;  /* 0x0000000c1616e981 */ /* 0x000ea2000c1e1b00 */
[C---:B------:R-:W-:Y:S02]  /*3210*/  IADD3 R25, R2.reuse, 0x1, RZ ;  /* 0x0000000102197810 */ /* 0x040fe40007ffe0ff */
[C---:B------:R-:W-:Y:S02]  /*3220*/  IADD3 R27, R2.reuse, 0x2, RZ ;  /* 0x00000002021b7810 */ /* 0x040fe40007ffe0ff */
[-C--:B------:R-:W-:Y:S02]  /*3230*/  ISETP.EQ.OR P0, PT, R25, R58.reuse, P3 ;  /* 0x0000003a1900720c */ /* 0x080fe40001f02670 */
[----:B------:R-:W-:Y:S02]  /*3240*/  IADD3 R29, R2, 0x3, RZ ;  /* 0x00000003021d7810 */ /* 0x000fe40007ffe0ff */
[----:B------:R-:W-:-:S09]  /*3250*/  ISETP.EQ.OR P5, PT, R27, R58, P3 ;  /* 0x0000003a1b00720c */ /* 0x000fd20001fa2670 */
[----:B------:R-:W-:-:S04]  /*3260*/  @!P0 IMAD R25, R25, c[0x0][0x10], R0 ;  /* 0x0000040019198a24 */ /* 0x000fc800078e0200 */
[----:B------:R-:W-:-:S04]  /*3270*/  @!P5 IMAD R27, R27, c[0x0][0x10], R0 ;  /* 0x000004001b1bda24 */ /* 0x000fc800078e0200 */
[----:B------:R-:W-:-:S06]  /*3280*/  @!P5 IMAD.WIDE.U32 R26, R27, 0x8, R20 ;  /* 0x000000081b1ad825 */ /* 0x000fcc00078e0014 */
[----:B------:R-:W3:Y:S01]  /*3290*/  @!P5 LDG.E.64 R26, [R26.64] ;  /* 0x0000000c1a1ad981 */ /* 0x000ee2000c1e1b00 */
[----:B--2---:R-:W-:Y:S02]  /*32a0*/  @!P6 FADD.FTZ R18, R18, R22 ;  /* 0x000000161212e221 */ /* 0x004fe40000010000 */
        /* <DEDUP_REMOVED lines=17> */
.L_x_1395:
[----:B------:R-:W-:-:S04]  /*33c0*/  MOV R24, c[0x0][0xc] ;  /* 0x0000030000187a02 */ /* 0x000fc80000000f00 */
[----:B------:R-:W-:-:S13]  /*33d0*/  LOP3.LUT P0, R24, R24, 0x3, RZ, 0xc0, !PT ;  /* 0x0000000318187812 */ /* 0x000fda000780c0ff */
[----:B------:R-:W-:Y:S05]  /*33e0*/  @!P0 BRA `(.L_x_1392) ;  /* 0x000001a000008947 */ /* 0x000fea0003800000 */
[----:B------:R-:W-:Y:S01]  /*33f0*/  ISETP.EQ.OR P0, PT, R2, R58, P3 ;  /* 0x0000003a0200720c */ /* 0x000fe20001f02670 */
[----:B------:R-:W-:Y:S01]  /*3400*/  BSSY B0, `(.L_x_1400) ;  /* 0x0000008000007945 */ /* 0x000fe20003800000 */
[----:B------:R-:W-:-:S11]  /*3410*/  ISETP.NE.AND P5, PT, R24, 0x1, PT ;  /* 0x000000011800780c */ /* 0x000fd60003fa5270 */
[----:B------:R-:W-:Y:S05]  /*3420*/  @P0 BRA `(.L_x_1401) ;  /* 0x0000005000000947 */ /* 0x000fea0003800000 */
[----:B0-----:R-:W-:-:S04]  /*3430*/  IMAD R23, R2, c[0x0][0x10], R0 ;  /* 0x0000040002177a24 */ /* 0x001fc800078e0200 */
[----:B------:R-:W-:-:S06]  /*3440*/  IMAD.WIDE.U32 R22, R23, 0x8, R20 ;  /* 0x0000000817167825 */ /* 0x000fcc00078e0014 */
[----:B------:R-:W2:Y:S02]  /*3450*/  LDG.E.64 R22, [R22.64] ;  /* 0x0000000c16167981 */ /* 0x000ea4000c1e1b00 */
[----:B--2---:R-:W-:Y:S02]  /*3460*/  FADD.FTZ R18, R18, R22 ;  /* 0x0000001612127221 */ /* 0x004fe40000010000 */
[----:B------:R-:W-:Y:S02]  /*3470*/  FADD.FTZ R19, R19, R23 ;  /* 0x0000001713137221 */ /* 0x000fe40000010000 */
.L_x_1401:
[----:B------:R-:W-:Y:S05]  /*3480*/  BSYNC B0 ;  /* 0x0000000000007941 */ /* 0x000fea0003800000 */
.L_x_1400:
[----:B------:R-:W-:Y:S05]  /*3490*/  @!P5 BRA `(.L_x_1392) ;  /* 0x000000f00000d947 */ /* 0x000fea0003800000 */
[C---:B0-----:R-:W-:Y:S02]  /*34a0*/  IADD3 R25, R2.reuse, 0x2, RZ ;  /* 0x0000000202197810 */ /* 0x041fe40007ffe0ff */
        /* <DEDUP_REMOVED lines=14> */
.L_x_1392:
[----:B------:R-:W-:Y:S04]  /*3590*/  @!P3 STS.64 [0x50], R18 ;  /* 0x00005012ff00b388 */ /* 0x000fe80000000a00 */
[----:B------:R-:W-:Y:S01]  /*35a0*/  BAR.SYNC.DEFER_BLOCKING 0x0 ;  /* 0x0000000000007b1d */ /* 0x000fe20000010000 */
[----:B------:R-:W-:Y:S02]  /*35b0*/  ISETP.GE.U32.AND P0, PT, R43, c[0x0][0x1e0], PT ;  /* 0x000078002b007a0c */ /* 0x000fe40003f06070 */
[----:B------:R-:W-:Y:S02]  /*35c0*/  ISETP.GE.U32.AND P3, PT, R42, c[0x0][0x1e0], PT ;  /* 0x000078002a007a0c */ /* 0x000fe40003f66070 */
[----:B------:R-:W-:Y:S02]  /*35d0*/  ISETP.GE.AND.EX P0, PT, R56, c[0x0][0x1e4], PT, P0 ;  /* 0x0000790038007a0c */ /* 0x000fe40003f06300 */
[----:B------:R-:W-:-:S02]  /*35e0*/  ISETP.GE.AND.EX P3, PT, R55, c[0x0][0x1e4], PT, P3 ;  /* 0x0000790037007a0c */ /* 0x000fc40003f66330 */
[C---:B------:R-:W-:Y:S02]  /*35f0*/  ISETP.LT.U32.AND P0, PT, R3.reuse, 0x100, !P0 ;  /* 0x000001000300780c */ /* 0x040fe40004701070 */
[----:B------:R-:W-:Y:S01]  /*3600*/  ISETP.LT.U32.AND P3, PT, R3, 0x100, !P3 ;  /* 0x000001000300780c */ /* 0x000fe20005f61070 */
[----:B0-----:R-:W0:Y:S02]  /*3610*/  LDS.64 R18, [0x50] ;  /* 0x00005000ff127984 */ /* 0x001e240000000a00 */
[----:B0-----:R-:W-:Y:S02]  /*3620*/  FMUL.FTZ R2, R18, c[0x0][0x20c] ;  /* 0x0000830012027a20 */ /* 0x001fe40000410000 */
[----:B-1----:R-:W-:Y:S01]  /*3630*/  FMUL.FTZ R23, R19, c[0x0][0x20c] ;  /* 0x0000830013177a20 */ /* 0x002fe20000410000 */
        /* <DEDUP_REMOVED lines=19> */
.L_x_1402:
[----:B------:R-:W-:Y:S01]  /*3770*/  BSSY B0, `(.L_x_1403) ;  /* 0x0000011000007945 */ /* 0x000fe20003800000 */
        /* <DEDUP_REMOVED lines=10> */
[----:B------:R-:W-:Y:S01]  /*3820*/  LEA R6, P5, R18, c[0x0][0x160], 0x2 ;  /* 0x0000580012067a11 */ /* 0x000fe200078a10ff */
[----:B------:R-:W-:Y:S02]  /*3830*/  FFMA.FTZ R21, R15, R7, -R48 ;  /* 0x000000070f157223 */ /* 0x000fe40000010830 */
[----:B------:R-:W-:Y:S01]  /*3840*/  FMUL.FTZ R20, R20, UR11 ;  /* 0x0000000b14147c20 */ /* 0x000fe20008410000 */
[----:B------:R-:W-:Y:S01]  /*3850*/  LEA.HI.X R7, R18, c[0x0][0x164], R19, 0x2, P5 ;  /* 0x0000590012077a11 */ /* 0x000fe200028f1413 */
[----:B------:R-:W-:-:S05]  /*3860*/  FMUL.FTZ R21, R21, UR11 ;  /* 0x0000000b15157c20 */ /* 0x000fca0008410000 */
[----:B------:R0:W-:Y:S03]  /*3870*/  STG.E.64 [R6.64], R20 ;  /* 0x0000001406007986 */ /* 0x0001e6000c101b0c */
.L_x_1404:
[----:B------:R-:W-:Y:S05]  /*3880*/  BSYNC B0 ;  /* 0x0000000000007941 */ /* 0x000fea0003800000 */
.L_x_1403:
[----:B------:R-:W-:Y:S05]  /*3890*/  @!P4 BRA `(.L_x_1405) ;  /* 0x000001200000c947 */ /* 0x000fea0003800000 */
[----:B0-----:R-:W-:Y:S02]  /*38a0*/  FFMA.FTZ R6, R47, R14, R16 ;  /* 0x0000000e2f067223 */ /* 0x001fe40000010010 */
        /* <DEDUP_REMOVED lines=17> */
.L_x_1405:
        /* <DEDUP_REMOVED lines=17> */
.L_x_1407:
[----:B------:R-:W-:Y:S05]  /*3ad0*/  BSYNC B0 ;  /* 0x0000000000007941 */ /* 0x000fea0003800000 */
.L_x_1406:
        /* <DEDUP_REMOVED lines=19> */
.L_x_1408:
        /* <DEDUP_REMOVED lines=17> */
.L_x_1410:
[----:B------:R-:W-:Y:S05]  /*3d20*/  BSYNC B0 ;  /* 0x0000000000007941 */ /* 0x000fea0003800000 */
.L_x_1409:
[----:B------:R-:W-:Y:S05]  /*3d30*/  @!P4 BRA `(.L_x_1411) ;  /* 0x000001200000c947 */ /* 0x000fea0003800000 */
[----:B------:R-:W-:Y:S02]  /*3d40*/  FFMA.FTZ R16, R51, R14, R16 ;  /* 0x0000000e33107223 */ /* 0x000fe40000010010 */
[----:B------:R-:W-:Y:S02]  /*3d50*/  FFMA.FTZ R17, R50, R15, R17 ;  /* 0x0000000f32117223 */ /* 0x000fe40000010011 */
        /* <DEDUP_REMOVED lines=16> */
.L_x_1411:
[----:B------:R-:W-:Y:S01]  /*3e60*/  BSSY B0, `(.L_x_1412) ;  /* 0x0000010000007945 */ /* 0x000fe20003800000 */
[----:B------:R-:W-:Y:S05]  /*3e70*/  @!P3 BRA `(.L_x_1413) ;  /* 0x000000e00000b947 */ /* 0x000fea0003800000 */
[----:B------:R-:W-:Y:S01]  /*3e80*/  MOV R4, R40 ;  /* 0x0000002800047202 */ /* 0x000fe20000000f00 */
[----:B0-----:R-:W-:Y:S02]  /*3e90*/  IMAD R9, R55, c[0x0][0x1d8], RZ ;  /* 0x0000760037097a24 */ /* 0x001fe400078e02ff */
[----:B------:R-:W-:Y:S02]  /*3ea0*/  FFMA.FTZ R51, R51, R2, R23 ;  /* 0x0000000233337223 */ /* 0x000fe40000010017 */
        /* <DEDUP_REMOVED lines=11> */
.L_x_1413:
[----:B------:R-:W-:Y:S05]  /*3f60*/  BSYNC B0 ;  /* 0x0000000000007941 */ /* 0x000fea0003800000 */
.L_x_1412:
[----:B------:R-:W-:Y:S01]  /*3f70*/  ULDC UR4, c[0x0][0x10] ;  /* 0x0000040000047ab9 */ /* 0x000fe20000000800 */
[----:B------:R-:W-:Y:S01]  /*3f80*/  IADD3 R54, R54, 0x1, RZ ;  /* 0x0000000136367810 */ /* 0x000fe20007ffe0ff */
[----:B------:R-:W-:-:S04]  /*3f90*/  UIADD3 UR14, UR14, UR4, URZ ;  /* 0x000000040e0e7290 */ /* 0x000fc8000fffe03f */
[----:B------:R-:W-:-:S06]  /*3fa0*/  UISETP.GE.AND UP0, UPT, UR14, UR6, UPT ;  /* 0x000000060e00728c */ /* 0x000fcc000bf06270 */
[----:B------:R-:W-:-:S13]  /*3fb0*/  PLOP3.LUT P0, PT, PT, PT, UP0, 0x80, 0x0 ;  /* 0x000000000000781c */ /* 0x000fda0003f0f008 */
[----:B------:R-:W-:Y:S01]  /*3fc0*/  @P0 CALL.REL.NOINC `(.L_x_1379) ;  /* 0x0000001000000944 */ /* 0x000fe20003c00000 */
[----:B------:R-:W-:Y:S05]  /*3fd0*/  BRA `(.L_x_1414) ;  /* 0xffffc30000007947 */ /* 0x000fea000383ffff */
.L_x_1379:
        /* <DEDUP_REMOVED lines=22> */
.L_x_1416:
[----:B------:R-:W-:Y:S05]  /*4140*/  BSYNC B0 ;  /* 0x0000000000007941 */ /* 0x000fea0003800000 */
.L_x_1415:
[----:B------:R-:W-:Y:S05]  /*4150*/  @P0 EXIT ;  /* 0x000000000000094d */ /* 0x000fea0003800000 */
[----:B------:R-:W-:Y:S05]  /*4160*/  @P2 BRA `(.L_x_1417) ;  /* 0x0000008000002947 */ /* 0x000fea0003800000 */
[----:B------:R-:W-:-:S05]  /*4170*/  IMAD R0, R6, c[0x0][0x10], RZ ;  /* 0x0000040006007a24 */ /* 0x000fca00078e02ff */
[----:B------:R-:W-:-:S13]  /*4180*/  ISETP.NE.AND P0, PT, R0, -0x1, PT ;  /* 0xffffffff0000780c */ /* 0x000fda0003f05270 */
[----:B------:R-:W-:Y:S05]  /*4190*/  @!P0 BRA `(.L_x_1417) ;  /* 0x0000005000008947 */ /* 0x000fea0003800000 */
.L_x_1418:
[----:B0-----:R-:W2:Y:S01]  /*41a0*/  LDG.E.STRONG.GPU R7, [R4.64] ;  /* 0x0000000c04077981 */ /* 0x001ea2000c1ef900 */
[----:B------:R-:W-:Y:S01]  /*41b0*/  YIELD ;  /* 0x0000000000007946 */ /* 0x000fe20003800000 */
[----:B--2---:R-:W-:Y:S01]  /*41c0*/  ISETP.NE.AND P0, PT, R7, R0, PT ;  /* 0x000000000700720c */ /* 0x004fe20003f05270 */
[----:B------:R-:W-:-:S12]  /*41d0*/  CCTL.IVALL ;  /* 0x00000000ff00798f */ /* 0x000fd80002000000 */
[----:B------:R-:W-:Y:S05]  /*41e0*/  @P0 BRA `(.L_x_1418) ;  /* 0xffffffb000000947 */ /* 0x000fea000383ffff */
.L_x_1417:
        /* <DEDUP_REMOVED lines=25> */
.L_x_1419:
        /* <DEDUP_REMOVED lines=23> */
.L_x_1420:
        /* <DEDUP_REMOVED lines=9> */
.L_x_3357:


//--------------------- .text._Z35group_norm_nhwc_bwd_one_pass_kernelI11Fp32IOFp32WLi256ELi16ELi256EEv26Group_norm_nhwc_bwd_params --------------------------
	.section	.text._Z35group_norm_nhwc_bwd_one_pass_kernelI11Fp32IOFp32WLi256ELi16ELi256EEv26Group_norm_nhwc_bwd_params,"ax",@progbits
	.sectioninfo	@"SHI_REGISTERS=80"
	.align	128
        .global         _Z35group_norm_nhwc_bwd_one_pass_kernelI11Fp32IOFp32WLi256ELi16ELi256EEv26Group_norm_nhwc_bwd_params
        .type           _Z35group_norm_nhwc_bwd_one_pass_kernelI11Fp32IOFp32WLi256ELi16ELi256EEv26Group_norm_nhwc_bwd_params,@function
        .size           _Z35group_norm_nhwc_bwd_one_pass_kernelI11Fp32IOFp32WLi256ELi16ELi256EEv26Group_norm_nhwc_bwd_params,(.L_x_3358 - _Z35group_norm_nhwc_bwd_one_pass_kernelI11Fp32IOFp32WLi256ELi16ELi256EEv26Group_norm_nhwc_bwd_params)
        .other          _Z35group_norm_nhwc_bwd_one_pass_kernelI11Fp32IOFp32WLi256ELi16ELi256EEv26Group_norm_nhwc_bwd_params,@"STO_CUDA_ENTRY STV_DEFAULT"
_Z35group_norm_nhwc_bwd_one_pass_kernelI11Fp32IOFp32WLi256ELi16ELi256EEv26Group_norm_nhwc_bwd_params:
.text._Z35group_norm_nhwc_bwd_one_pass_kernelI11Fp32IOFp32WLi256ELi16ELi256EEv26Group_norm_nhwc_bwd_params:
[----:B------:R-:W-:Y:S02]  /*0000*/  MOV R1, c[0x0][0x28] ;  /* 0x00000a0000017a02 */ /* 0x000fe40000000f00 */
[----:B------:R-:W0:Y:S01]  /*0010*/  S2UR UR7, SR_CTAID.Y ;  /* 0x00000000000779c3 */ /* 0x000e220000002600 */
[----:B------:R-:W-:Y:S01]  /*0020*/  ULDC UR6, c[0x0][0x1f0] ;  /* 0x00007c0000067ab9 */ /* 0x000fe20000000800 */
[----:B------:R-:W1:Y:S01]  /*0030*/  S2R R0, SR_TID.X ;  /* 0x0000000000007919 */ /* 0x000e620000002100 */
[----:B------:R-:W-:Y:S02]  /*0040*/  ULDC UR4, c[0x0][0x1c0] ;  /* 0x0000700000047ab9 */ /* 0x000fe40000000800 */
[----:B------:R-:W-:Y:S02]  /*0050*/  UIMAD UR6, UR6, UR4, URZ ;  /* 0x00000004060672a4 */ /* 0x000fe4000f8e023f */
[----:B------:R-:W-:Y:S02]  /*0060*/  ULDC.64 UR14, c[0x0][0x118] ;  /* 0x00004600000e7ab9 */ /* 0x000fe40000000a00 */
[----:B0-----:R-:W-:-:S06]  /*0070*/  UISETP.GE.AND UP0, UPT, UR7, UR6, UPT ;  /* 0x000000060700728c */ /* 0x001fcc000bf06270 */
[----:B------:R-:W-:-:S13]  /*0080*/  PLOP3.LUT P0, PT, PT, PT, UP0, 0x80, 0x0 ;  /* 0x000000000000781c */ /* 0x000fda0003f0f008 */
[----:B------:R-:W-:Y:S05]  /*0090*/  @P0 BRA `(.L_x_1421) ;  /* 0x000057b000000947 */ /* 0x000fea0003800000 */
[----:B-1----:R-:W-:Y:S01]  /*00a0*/  UMOV UR8, 0x3 ;  /* 0x0000000300087882 */ /* 0x002fe20000000000 */
[----:B------:R-:W-:Y:S01]  /*00b0*/  SHF.R.S32.HI R3, RZ, 0x1f, R0 ;  /* 0x0000001fff037819 */ /* 0x000fe20000011400 */
[----:B------:R-:W-:Y:S01]  /*00c0*/  ULDC.64 UR12, c[0x0][0x1d8] ;  /* 0x00007600000c7ab9 */ /* 0x000fe20000000a00 */
[----:B------:R-:W-:Y:S01]  /*00d0*/  HFMA2.MMA R67, -RZ, RZ, 0, 0 ;  /* 0x00000000ff437435 */ /* 0x000fe200000001ff */
[----:B------:R-:W-:Y:S01]  /*00e0*/  UIMAD.WIDE.U32 UR4, UR8, UR12, URZ ;  /* 0x0000000c080472a5 */ /* 0x000fe2000f8e003f */
[----:B------:R-:W-:Y:S01]  /*00f0*/  LEA.HI R3, R3, R0, RZ, 0x5 ;  /* 0x0000000003037211 */ /* 0x000fe200078f28ff */
[----:B------:R-:W-:Y:S02]  /*0100*/  UIMAD UR8, UR8, UR13, URZ ;  /* 0x0000000d080872a4 */ /* 0x000fe4000f8e023f */
[----:B------:R-:W-:Y:S01]  /*0110*/  ULEA.HI UR11, UP0, UR13, UR12, URZ, 0x1 ;  /* 0x0000000c0d0b7291 */ /* 0x000fe2000f81083f */
[----:B------:R-:W-:Y:S01]  /*0120*/  SHF.R.S32.HI R77, RZ, 0x5, R3 ;  /* 0x00000005ff4d7819 */ /* 0x000fe20000011403 */
[----:B------:R-:W-:-:S02]  /*0130*/  UIADD3 UR8, UR5, UR8, URZ ;  /* 0x0000000805087290 */ /* 0x000fc4000fffe03f */
[----:B------:R-:W-:Y:S02]  /*0140*/  UIADD3.X UR9, URZ, UR13, URZ, UP0, !UPT ;  /* 0x0000000d3f097290 */ /* 0x000fe400087fe43f */
[----:B------:R-:W-:Y:S02]  /*0150*/  ULEA.HI UR10, UP1, UR8, UR4, URZ, 0x1 ;  /* 0x00000004080a7291 */ /* 0x000fe4000f83083f */
[----:B------:R-:W-:Y:S02]  /*0160*/  USHF.R.S64 UR11, UR11, 0x1, UR9 ;  /* 0x000000010b0b7899 */ /* 0x000fe40008001009 */
[----:B------:R-:W-:Y:S02]  /*0170*/  UIADD3.X UR8, URZ, UR8, URZ, UP1, !UPT ;  /* 0x000000083f087290 */ /* 0x000fe40008ffe43f */
[----:B------:R-:W-:Y:S02]  /*0180*/  USHF.R.S32.HI UR9, URZ, 0x1, UR9 ;  /* 0x000000013f097899 */ /* 0x000fe40008011409 */
[----:B------:R-:W-:-:S02]  /*0190*/  USHF.R.S64 UR10, UR10, 0x1, UR8 ;  /* 0x000000010a0a7899 */ /* 0x000fc40008001008 */
[----:B------:R-:W-:Y:S02]  /*01a0*/  USHF.R.S32.HI UR8, URZ, 0x1, UR8 ;  /* 0x000000013f087899 */ /* 0x000fe40008011408 */
[----:B------:R-:W-:Y:S02]  /*01b0*/  USHF.L.U64.HI UR9, UR11, 0x2, UR9 ;  /* 0x000000020b097899 */ /* 0x000fe40008010209 */
[----:B------:R-:W-:Y:S02]  /*01c0*/  USHF.L.U64.HI UR8, UR10, 0x2, UR8 ;  /* 0x000000020a087899 */ /* 0x000fe40008010208 */
[----:B------:R-:W-:Y:S02]  /*01d0*/  ULDC.U8 UR16, c[0x0][0x1f4] ;  /* 0x00007d0000107ab9 */ /* 0x000fe40000000000 */
.L_x_1473:
[----:B------:R-:W-:Y:S02]  /*01e0*/  UMOV UR12, 0x8 ;  /* 0x00000008000c7882 */ /* 0x000fe40000000000 */
[----:B------:R-:W-:Y:S02]  /*01f0*/  ULDC.64 UR4, c[0x0][0x198] ;  /* 0x0000660000047ab9 */ /* 0x000fe40000000a00 */
[----:B------:R-:W-:-:S06]  /*0200*/  UIMAD.WIDE UR4, UR7, UR12, UR4 ;  /* 0x0000000c070472a5 */ /* 0x000fcc000f8e0204 */
[----:B0-----:R-:W-:Y:S02]  /*0210*/  MOV R12, UR4 ;  /* 0x00000004000c7c02 */ /* 0x001fe40008000f00 */
[----:B------:R-:W-:-:S06]  /*0220*/  MOV R13, UR5 ;  /* 0x00000005000d7c02 */ /* 0x000fcc0008000f00 */
[----:B------:R-:W2:Y:S01]  /*0230*/  LDG.E.64 R12, [R12.64] ;  /* 0x0000000e0c0c7981 */ /* 0x000ea2000c1e1b00 */
[----:B------:R-:W-:Y:S01]  /*0240*/  IABS R5, c[0x0][0x1f0] ;  /* 0x00007c0000057a13 */ /* 0x000fe20000000000 */
[----:B------:R-:W-:Y:S01]  /*0250*/  ULDC UR4, c[0x0][0x1f0] ;  /* 0x00007c0000047ab9 */ /* 0x000fe20000000800 */
[----:B------:R-:W-:Y:S01]  /*0260*/  ISETP.LE.AND P2, PT, RZ, UR7, PT ;  /* 0x00000007ff007c0c */ /* 0x000fe2000bf43270 */
[----:B------:R-:W-:Y:S01]  /*0270*/  ULOP3.LUT UR4, UR7, UR4, URZ, 0x3c, !UPT ;  /* 0x0000000407047292 */ /* 0x000fe2000f8e3c3f */
[----:B------:R-:W0:Y:S01]  /*0280*/  I2F.RP R4, R5 ;  /* 0x0000000500047306 */ /* 0x000e220000209400 */
[----:B------:R-:W-:-:S04]  /*0290*/  CS2R R30, SRZ ;  /* 0x00000000001e7805 */ /* 0x000fc8000001ff00 */
[----:B------:R-:W-:-:S03]  /*02a0*/  ISETP.LE.AND P3, PT, RZ, UR4, PT ;  /* 0x00000004ff007c0c */ /* 0x000fc6000bf63270 */
[----:B0-----:R-:W0:Y:S02]  /*02b0*/  MUFU.RCP R4, R4 ;  /* 0x0000000400047308 */ /* 0x001e240000001000 */
[----:B0-----:R-:W-:-:S06]  /*02c0*/  IADD3 R2, R4, 0xffffffe, RZ ;  /* 0x0ffffffe04027810 */ /* 0x001fcc0007ffe0ff */
[----:B------:R0:W1:Y:S02]  /*02d0*/  F2I.FTZ.U32.TRUNC.NTZ R3, R2 ;  /* 0x0000000200037305 */ /* 0x000064000021f000 */
[----:B0-----:R-:W-:Y:S02]  /*02e0*/  MOV R2, RZ ;  /* 0x000000ff00027202 */ /* 0x001fe40000000f00 */
[----:B-1----:R-:W-:-:S05]  /*02f0*/  IADD3 R6, RZ, -R3, RZ ;  /* 0x80000003ff067210 */ /* 0x002fca0007ffe0ff */
[----:B------:R-:W-:Y:S01]  /*0300*/  IMAD R7, R6, R5, RZ ;  /* 0x0000000506077224 */ /* 0x000fe200078e02ff */
[----:B------:R-:W-:-:S03]  /*0310*/  IABS R6, UR7 ;  /* 0x0000000700067c13 */ /* 0x000fc60008000000 */
[----:B------:R-:W-:Y:S01]  /*0320*/  IMAD.HI.U32 R3, R3, R7, R2 ;  /* 0x0000000703037227 */ /* 0x000fe200078e0002 */
[----:B------:R-:W-:Y:S01]  /*0330*/  SHF.R.U32.HI R7, RZ, 0x3, R0 ;  /* 0x00000003ff077819 */ /* 0x000fe20000011600 */
[----:B------:R-:W0:Y:S04]  /*0340*/  S2R R2, SR_CTAID.X ;  /* 0x0000000000027919 */ /* 0x000e280000002500 */
[----:B------:R-:W-:-:S05]  /*0350*/  IMAD.HI.U32 R3, R3, R6, RZ ;  /* 0x0000000603037227 */ /* 0x000fca00078e00ff */
[----:B------:R-:W-:-:S05]  /*0360*/  IADD3 R4, -R3, RZ, RZ ;  /* 0x000000ff03047210 */ /* 0x000fca0007ffe1ff */
[----:B------:R-:W-:-:S05]  /*0370*/  IMAD R4, R5, R4, R6 ;  /* 0x0000000405047224 */ /* 0x000fca00078e0206 */
[----:B------:R-:W-:Y:S01]  /*0380*/  ISETP.GT.U32.AND P1, PT, R5, R4, PT ;  /* 0x000000040500720c */ /* 0x000fe20003f24070 */
[----:B0-----:R-:W-:-:S05]  /*0390*/  IMAD R42, R2, c[0x0][0x1fc], R7 ;  /* 0x00007f00022a7a24 */ /* 0x001fca00078e0207 */
[C---:B------:R-:W-:Y:S02]  /*03a0*/  IADD3 R43, R42.reuse, 0xc0, RZ ;  /* 0x000000c02a2b7810 */ /* 0x040fe40007ffe0ff */
[----:B------:R-:W-:-:S05]  /*03b0*/  IADD3 R44, R42, 0xe0, RZ ;  /* 0x000000e02a2c7810 */ /* 0x000fca0007ffe0ff */
[-C--:B------:R-:W-:Y:S02]  /*03c0*/  @!P1 IADD3 R4, R4, -R5.reuse, RZ ;  /* 0x8000000504049210 */ /* 0x080fe40007ffe0ff */
[----:B------:R-:W-:Y:S02]  /*03d0*/  @!P1 IADD3 R3, R3, 0x1, RZ ;  /* 0x0000000103039810 */ /* 0x000fe40007ffe0ff */
[CC--:B------:R-:W-:Y:S02]  /*03e0*/  ISETP.GE.U32.AND P0, PT, R4.reuse, R5.reuse, PT ;  /* 0x000000050400720c */ /* 0x0c0fe40003f06070 */
[----:B------:R-:W-:Y:S02]  /*03f0*/  ISETP.GT.U32.AND P1, PT, R5, R4, PT ;  /* 0x000000040500720c */ /* 0x000fe40003f24070 */
[----:B------:R-:W-:Y:S02]  /*0400*/  IADD3 R5, R4, -R5, RZ ;  /* 0x8000000504057210 */ /* 0x000fe40007ffe0ff */
[----:B------:R-:W-:-:S02]  /*0410*/  IADD3 R49, R42, 0x20, RZ ;  /* 0x000000202a317810 */ /* 0x000fc40007ffe0ff */
        /* <DEDUP_REMOVED lines=10> */
[----:B------:R-:W-:Y:S02]  /*04c0*/  ISETP.GE.U32.AND P1, PT, R43, c[0x0][0x1e0], PT ;  /* 0x000078002b007a0c */ /* 0x000fe40003f26070 */
[----:B------:R-:W-:-:S02]  /*04d0*/  SHF.R.S32.HI R70, RZ, 0x1f, R43 ;  /* 0x0000001fff467819 */ /* 0x000fc4000001142b */
[----:B------:R-:W-:Y:S02]  /*04e0*/  ISETP.GT.U32.AND P0, PT, R0, 0xff, PT ;  /* 0x000000ff0000780c */ /* 0x000fe40003f04070 */
[----:B------:R-:W-:Y:S02]  /*04f0*/  ISETP.GE.U32.AND P3, PT, R44, c[0x0][0x1e0], PT ;  /* 0x000078002c007a0c */ /* 0x000fe40003f66070 */
[----:B------:R-:W-:Y:S02]  /*0500*/  ISETP.GE.U32.AND P5, PT, R49, c[0x0][0x1e0], PT ;  /* 0x0000780031007a0c */ /* 0x000fe40003fa6070 */
[----:B------:R-:W-:Y:S02]  /*0510*/  SHF.R.S32.HI R69, RZ, 0x1f, R44 ;  /* 0x0000001fff457819 */ /* 0x000fe4000001142c */
[----:B------:R-:W-:Y:S02]  /*0520*/  SHF.R.S32.HI R73, RZ, 0x1f, R49 ;  /* 0x0000001fff497819 */ /* 0x000fe40000011431 */
[----:B------:R-:W-:-:S02]  /*0530*/  LOP3.LUT R5, R5, 0xe, RZ, 0xc0, !PT ;  /* 0x0000000e05057812 */ /* 0x000fc400078ec0ff */
[----:B------:R-:W-:Y:S02]  /*0540*/  ISETP.GE.U32.AND P2, PT, R42, c[0x0][0x1e0], PT ;  /* 0x000078002a007a0c */ /* 0x000fe40003f46070 */
[----:B------:R-:W-:Y:S02]  /*0550*/  SHF.R.S32.HI R68, RZ, 0x1f, R42 ;  /* 0x0000001fff447819 */ /* 0x000fe4000001142a */
[----:B------:R-:W-:Y:S02]  /*0560*/  ISETP.GE.AND.EX P1, PT, R70, c[0x0][0x1e4], PT, P1 ;  /* 0x0000790046007a0c */ /* 0x000fe40003f26310 */
[----:B------:R-:W-:Y:S02]  /*0570*/  ISETP.GE.AND.EX P3, PT, R69, c[0x0][0x1e4], PT, P3 ;  /* 0x0000790045007a0c */ /* 0x000fe40003f66330 */
[----:B------:R-:W-:Y:S02]  /*0580*/  ISETP.GE.OR.EX P5, PT, R73, c[0x0][0x1e4], P0, P5 ;  /* 0x0000790049007a0c */ /* 0x000fe400007a6750 */
[----:B------:R-:W-:-:S02]  /*0590*/  SHF.R.S32.HI R4, RZ, 0x1f, R3 ;  /* 0x0000001fff047819 */ /* 0x000fc40000011403 */
[----:B------:R-:W-:Y:S02]  /*05a0*/  LEA R52, R66, R5, 0x4 ;  /* 0x0000000542347211 */ /* 0x000fe400078e20ff */
[----:B------:R-:W-:Y:S01]  /*05b0*/  ISETP.GE.OR.EX P6, PT, R68, c[0x0][0x1e4], P0, P2 ;  /* 0x0000790044007a0c */ /* 0x000fe200007c6720 */
[----:B------:R-:W-:Y:S01]  /*05c0*/  IMAD R4, R4, c[0x0][0x1e8], RZ ;  /* 0x00007a0004047a24 */ /* 0x000fe200078e02ff */
[C---:B------:R-:W-:Y:S02]  /*05d0*/  ISETP.GT.U32.OR P2, PT, R0.reuse, 0xff, P1 ;  /* 0x000000ff0000780c */ /* 0x040fe40000f44470 */
[----:B------:R-:W-:Y:S01]  /*05e0*/  ISETP.GT.U32.OR P1, PT, R0, 0xff, P3 ;  /* 0x000000ff0000780c */ /* 0x000fe20001f24470 */
[----:B------:R-:W-:Y:S01]  /*05f0*/  IMAD R7, R3, c[0x0][0x1ec], R4 ;  /* 0x00007b0003077a24 */ /* 0x000fe200078e0204 */
[----:B------:R-:W-:Y:S01]  /*0600*/  SHF.R.S32.HI R53, RZ, 0x1f, R52 ;  /* 0x0000001fff357819 */ /* 0x000fe20000011434 */
[----:B------:R-:W-:Y:S01]  /*0610*/  @!P5 IMAD R6, R73, c[0x0][0x1d8], RZ ;  /* 0x000076004906da24 */ /* 0x000fe200078e02ff */
[----:B------:R-:W-:-:S02]  /*0620*/  IADD3 R48, R42, 0x40, RZ ;  /* 0x000000402a307810 */ /* 0x000fc40007ffe0ff */
[C---:B------:R-:W-:Y:S01]  /*0630*/  IADD3 R47, R42.reuse, 0x60, RZ ;  /* 0x000000602a2f7810 */ /* 0x040fe20007ffe0ff */
[----:B------:R-:W-:Y:S01]  /*0640*/  IMAD.WIDE.U32 R4, R3, c[0x0][0x1e8], R52 ;  /* 0x00007a0003047a25 */ /* 0x000fe200078e0034 */
[----:B------:R-:W-:Y:S01]  /*0650*/  CS2R R28, SRZ ;  /* 0x00000000001c7805 */ /* 0x000fe2000001ff00 */
[----:B------:R-:W-:Y:S02]  /*0660*/  IADD3 R46, R42, 0x80, RZ ;  /* 0x000000802a2e7810 */ /* 0x000fe40007ffe0ff */
[----:B------:R-:W-:Y:S01]  /*0670*/  @!P6 IMAD R3, R68, c[0x0][0x1d8], RZ ;  /* 0x000076004403ea24 */ /* 0x000fe200078e02ff */
[----:B------:R-:W-:Y:S01]  /*0680*/  IADD3 R7, R5, R7, RZ ;  /* 0x0000000705077210 */ /* 0x000fe20007ffe0ff */
[----:B------:R-:W-:Y:S01]  /*0690*/  @!P2 IMAD R8, R70, c[0x0][0x1d8], RZ ;  /* 0x000076004608aa24 */ /* 0x000fe200078e02ff */
[-C--:B------:R-:W-:Y:S01]  /*06a0*/  @!P1 MOV R16, R4.reuse ;  /* 0x0000000400109202 */ /* 0x080fe20000000f00 */
[----:B------:R-:W-:Y:S01]  /*06b0*/  @!P1 IMAD R9, R69, c[0x0][0x1d8], RZ ;  /* 0x0000760045099a24 */ /* 0x000fe200078e02ff */
[-C--:B------:R-:W-:Y:S01]  /*06c0*/  @!P1 MOV R17, R7.reuse ;  /* 0x0000000700119202 */ /* 0x080fe20000000f00 */
[----:B------:R-:W-:Y:S01]  /*06d0*/  @!P5 IMAD R25, R49, c[0x0][0x1dc], R6 ;  /* 0x000077003119da24 */ /* 0x000fe200078e0206 */
[-C--:B------:R-:W-:Y:S01]  /*06e0*/  @!P2 MOV R6, R4.reuse ;  /* 0x000000040006a202 */ /* 0x080fe20000000f00 */
[----:B------:R-:W-:Y:S01]  /*06f0*/  @!P6 IMAD R19, R42, c[0x0][0x1dc], R3 ;  /* 0x000077002a13ea24 */ /* 0x000fe200078e0203 */
[-C--:B------:R-:W-:Y:S01]  /*0700*/  @!P5 MOV R10, R4.reuse ;  /* 0x00000004000ad202 */ /* 0x080fe20000000f00 */
[C---:B------:R-:W-:Y:S01]  /*0710*/  @!P2 IMAD R3, R43.reuse, c[0x0][0x1dc], R8 ;  /* 0x000077002b03aa24 */ /* 0x040fe200078e0208 */
[----:B------:R-:W-:Y:S01]  /*0720*/  @!P6 MOV R8, R4 ;  /* 0x000000040008e202 */ /* 0x000fe20000000f00 */
[----:B------:R-:W-:Y:S01]  /*0730*/  @!P1 IMAD R21, R44, c[0x0][0x1dc], R9 ;  /* 0x000077002c159a24 */ /* 0x000fe200078e0209 */
[-C--:B------:R-:W-:Y:S01]  /*0740*/  @!P6 MOV R9, R7.reuse ;  /* 0x000000070009e202 */ /* 0x080fe20000000f00 */
[----:B------:R-:W-:Y:S01]  /*0750*/  @!P2 IMAD.WIDE.U32 R14, R43, c[0x0][0x1d8], R6 ;  /* 0x000076002b0eaa25 */ /* 0x000fe200078e0006 */
[----:B------:R-:W-:-:S02]  /*0760*/  @!P5 MOV R11, R7 ;  /* 0x00000007000bd202 */ /* 0x000fc40000000f00 */
[----:B------:R-:W-:Y:S01]  /*0770*/  IADD3 R45, R42, 0xa0, RZ ;  /* 0x000000a02a2d7810 */ /* 0x000fe20007ffe0ff */
[----:B------:R-:W-:Y:S01]  /*0780*/  @!P1 IMAD.WIDE.U32 R16, R44, c[0x0][0x1d8], R16 ;  /* 0x000076002c109a25 */ /* 0x000fe200078e0010 */
[----:B------:R-:W-:Y:S02]  /*0790*/  @!P2 IADD3 R15, R15, R3, RZ ;  /* 0x000000030f0fa210 */ /* 0x000fe40007ffe0ff */
[----:B------:R-:W-:Y:S01]  /*07a0*/  P2R R76, PR, RZ, 0x40 ;  /* 0x00000040ff4c7803 */ /* 0x000fe20000000000 */
[----:B------:R-:W-:Y:S01]  /*07b0*/  @!P6 IMAD.WIDE.U32 R8, R42, c[0x0][0x1d8], R8 ;  /* 0x000076002a08ea25 */ /* 0x000fe200078e0008 */
[----:B------:R-:W-:Y:S02]  /*07c0*/  @!P1 IADD3 R3, R17, R21, RZ ;  /* 0x0000001511039210 */ /* 0x000fe40007ffe0ff */
[----:B------:R-:W-:Y:S01]  /*07d0*/  @!P2 SHF.L.U32 R17, R14, 0x2, RZ ;  /* 0x000000020e11a819 */ /* 0x000fe200000006ff */
[----:B------:R-:W-:Y:S01]  /*07e0*/  @!P5 IMAD.WIDE.U32 R10, R49, c[0x0][0x1d8], R10 ;  /* 0x00007600310ada25 */ /* 0x000fe200078e000a */
[----:B------:R-:W-:-:S02]  /*07f0*/  @!P6 IADD3 R9, R9, R19, RZ ;  /* 0x000000130909e210 */ /* 0x000fc40007ffe0ff */
[----:B------:R-:W-:Y:S02]  /*0800*/  @!P2 SHF.L.U64.HI R18, R14, 0x2, R15 ;  /* 0x000000020e12a819 */ /* 0x000fe4000001020f */
[C---:B------:R-:W-:Y:S02]  /*0810*/  @!P1 SHF.L.U32 R20, R16.reuse, 0x2, RZ ;  /* 0x0000000210149819 */ /* 0x040fe400000006ff */
[----:B------:R-:W-:Y:S02]  /*0820*/  @!P1 SHF.L.U64.HI R3, R16, 0x2, R3 ;  /* 0x0000000210039819 */ /* 0x000fe40000010203 */
[C---:B------:R-:W-:Y:S02]  /*0830*/  @!P2 IADD3 R14, P3, R17.reuse, c[0x0][0x180], RZ ;  /* 0x00006000110eaa10 */ /* 0x040fe40007f7e0ff */
[----:B------:R-:W-:Y:S02]  /*0840*/  @!P2 IADD3 R16, P4, R17, c[0x0][0x178], RZ ;  /* 0x00005e001110aa10 */ /* 0x000fe40007f9e0ff */
[----:B------:R-:W-:-:S02]  /*0850*/  @!P6 SHF.L.U32 R22, R8, 0x2, RZ ;  /* 0x000000020816e819 */ /* 0x000fc400000006ff */
[----:B------:R-:W-:Y:S02]  /*0860*/  @!P6 SHF.L.U64.HI R26, R8, 0x2, R9 ;  /* 0x00000002081ae819 */ /* 0x000fe40000010209 */
[----:B------:R-:W-:Y:S01]  /*0870*/  CS2R R8, SRZ ;  /* 0x0000000000087805 */ /* 0x000fe2000001ff00 */
[C---:B------:R-:W-:Y:S02]  /*0880*/  @!P2 IADD3.X R15, R18.reuse, c[0x0][0x184], RZ, P3, !PT ;  /* 0x00006100120faa10 */ /* 0x040fe40001ffe4ff */
[----:B------:R-:W-:Y:S02]  /*0890*/  @!P2 IADD3.X R17, R18, c[0x0][0x17c], RZ, P4, !PT ;  /* 0x00005f001211aa10 */ /* 0x000fe400027fe4ff */
[----:B------:R-:W-:Y:S01]  /*08a0*/  @!P5 IADD3 R25, R11, R25, RZ ;  /* 0x000000190b19d210 */ /* 0x000fe20007ffe0ff */
[----:B------:R0:W5:Y:S01]  /*08b0*/  @!P2 LDG.E.64 R30, [R14.64] ;  /* 0x0000000e0e1ea981 */ /* 0x000162000c1e1b00 */
[----:B------:R-:W-:Y:S02]  /*08c0*/  ISETP.GE.U32.AND P4, PT, R48, c[0x0][0x1e0], PT ;  /* 0x0000780030007a0c */ /* 0x000fe40003f86070 */
[----:B------:R-:W-:Y:S01]  /*08d0*/  SHF.R.S32.HI R75, RZ, 0x1f, R48 ;  /* 0x0000001fff4b7819 */ /* 0x000fe20000011430 */
[----:B------:R1:W5:Y:S01]  /*08e0*/  @!P2 LDG.E.64 R8, [R16.64] ;  /* 0x0000000e1008a981 */ /* 0x000362000c1e1b00 */
[----:B------:R-:W-:-:S02]  /*08f0*/  @!P1 IADD3 R18, P2, R20, c[0x0][0x180], RZ ;  /* 0x0000600014129a10 */ /* 0x000fc40007f5e0ff */
[----:B------:R-:W-:Y:S02]  /*0900*/  ISETP.GE.U32.AND P3, PT, R47, c[0x0][0x1e0], PT ;  /* 0x000078002f007a0c */ /* 0x000fe40003f66070 */
[----:B------:R-:W-:Y:S02]  /*0910*/  @!P1 IADD3.X R19, R3, c[0x0][0x184], RZ, P2, !PT ;  /* 0x0000610003139a10 */ /* 0x000fe400017fe4ff */
[----:B------:R-:W-:Y:S02]  /*0920*/  @!P1 IADD3 R20, P2, R20, c[0x0][0x178], RZ ;  /* 0x00005e0014149a10 */ /* 0x000fe40007f5e0ff */
[----:B------:R-:W-:Y:S01]  /*0930*/  SHF.R.S32.HI R74, RZ, 0x1f, R47 ;  /* 0x0000001fff4a7819 */ /* 0x000fe2000001142f */
[----:B------:R3:W5:Y:S01]  /*0940*/  @!P1 LDG.E.64 R28, [R18.64] ;  /* 0x0000000e121c9981 */ /* 0x000762000c1e1b00 */
[C---:B------:R-:W-:Y:S02]  /*0950*/  @!P5 SHF.L.U32 R24, R10.reuse, 0x2, RZ ;  /* 0x000000020a18d819 */ /* 0x040fe400000006ff */
[----:B------:R-:W-:-:S02]  /*0960*/  @!P5 SHF.L.U64.HI R25, R10, 0x2, R25 ;  /* 0x000000020a19d819 */ /* 0x000fc40000010219 */
[----:B------:R-:W-:Y:S01]  /*0970*/  CS2R R10, SRZ ;  /* 0x00000000000a7805 */ /* 0x000fe2000001ff00 */
[----:B------:R-:W-:Y:S02]  /*0980*/  ISETP.GE.OR.EX P4, PT, R75, c[0x0][0x1e4], P0, P4 ;  /* 0x000079004b007a0c */ /* 0x000fe40000786740 */
[----:B------:R-:W-:Y:S02]  /*0990*/  @!P1 IADD3.X R21, R3, c[0x0][0x17c], RZ, P2, !PT ;  /* 0x00005f0003159a10 */ /* 0x000fe400017fe4ff */
[----:B------:R-:W-:-:S03]  /*09a0*/  ISETP.GE.OR.EX P3, PT, R74, c[0x0][0x1e4], P0, P3 ;  /* 0x000079004a007a0c */ /* 0x000fc60000766730 */
[----:B------:R4:W5:Y:S01]  /*09b0*/  @!P1 LDG.E.64 R10, [R20.64] ;  /* 0x0000000e140a9981 */ /* 0x000962000c1e1b00 */
[----:B0-----:R-:W-:-:S04]  /*09c0*/  @!P6 IADD3 R14, P1, R22, c[0x0][0x180], RZ ;  /* 0x00006000160eea10 */ /* 0x001fc80007f3e0ff */
[----:B------:R-:W-:Y:S02]  /*09d0*/  @!P6 IADD3.X R15, R26, c[0x0][0x184], RZ, P1, !PT ;  /* 0x000061001a0fea10 */ /* 0x000fe40000ffe4ff */
[----:B-1----:R-:W-:Y:S01]  /*09e0*/  @!P6 IADD3 R16, P1, R22, c[0x0][0x178], RZ ;  /* 0x00005e001610ea10 */ /* 0x002fe20007f3e0ff */
[----:B------:R-:W-:Y:S01]  /*09f0*/  @!P4 IMAD R3, R75, c[0x0][0x1d8], RZ ;  /* 0x000076004b03ca24 */ /* 0x000fe200078e02ff */
[----:B------:R-:W-:Y:S02]  /*0a00*/  @!P4 MOV R22, R4 ;  /* 0x000000040016c202 */ /* 0x000fe40000000f00 */
[----:B------:R-:W-:Y:S02]  /*0a10*/  @!P4 MOV R23, R7 ;  /* 0x000000070017c202 */ /* 0x000fe40000000f00 */
[----:B------:R-:W-:Y:S02]  /*0a20*/  ISETP.GE.U32.AND P2, PT, R46, c[0x0][0x1e0], PT ;  /* 0x000078002e007a0c */ /* 0x000fe40003f46070 */
[----:B------:R-:W-:-:S02]  /*0a30*/  SHF.R.S32.HI R72, RZ, 0x1f, R46 ;  /* 0x0000001fff487819 */ /* 0x000fc4000001142e */
[----:B----4-:R-:W-:Y:S02]  /*0a40*/  @!P3 MOV R20, R4 ;  /* 0x000000040014b202 */ /* 0x010fe40000000f00 */
[----:B------:R-:W-:Y:S02]  /*0a50*/  @!P3 MOV R21, R7 ;  /* 0x000000070015b202 */ /* 0x000fe40000000f00 */
[----:B------:R-:W-:Y:S01]  /*0a60*/  @!P6 IADD3.X R17, R26, c[0x0][0x17c], RZ, P1, !PT ;  /* 0x00005f001a11ea10 */ /* 0x000fe20000ffe4ff */
[----:B------:R-:W-:Y:S01]  /*0a70*/  @!P4 IMAD R3, R48, c[0x0][0x1dc], R3 ;  /* 0x000077003003ca24 */ /* 0x000fe200078e0203 */
[----:B------:R-:W-:Y:S01]  /*0a80*/  @!P5 IADD3 R38, P1, R24, c[0x0][0x180], RZ ;  /* 0x000060001826da10 */ /* 0x000fe20007f3e0ff */
[----:B------:R-:W-:Y:S01]  /*0a90*/  @!P4 IMAD.WIDE.U32 R22, R48, c[0x0][0x1d8], R22 ;  /* 0x000076003016ca25 */ /* 0x000fe200078e0016 */
[----:B------:R-:W-:Y:S02]  /*0aa0*/  ISETP.GE.OR.EX P2, PT, R72, c[0x0][0x1e4], P0, P2 ;  /* 0x0000790048007a0c */ /* 0x000fe40000746720 */
[----:B------:R-:W-:Y:S01]  /*0ab0*/  @!P5 IADD3.X R39, R25, c[0x0][0x184], RZ, P1, !PT ;  /* 0x000061001927da10 */ /* 0x000fe20000ffe4ff */
[----:B------:R-:W-:Y:S01]  /*0ac0*/  @!P3 IMAD.WIDE.U32 R20, R47, c[0x0][0x1d8], R20 ;  /* 0x000076002f14ba25 */ /* 0x000fe200078e0014 */
[----:B---3--:R-:W-:-:S02]  /*0ad0*/  @!P5 IADD3 R18, P1, R24, c[0x0][0x178], RZ ;  /* 0x00005e001812da10 */ /* 0x008fc40007f3e0ff */
[----:B------:R-:W-:Y:S02]  /*0ae0*/  @!P4 IADD3 R23, R23, R3, RZ ;  /* 0x000000031717c210 */ /* 0x000fe40007ffe0ff */
[----:B------:R-:W-:Y:S01]  /*0af0*/  @!P4 SHF.L.U32 R36, R22, 0x2, RZ ;  /* 0x000000021624c819 */ /* 0x000fe200000006ff */
[----:B--2---:R0:W1:Y:S02]  /*0b00*/  R2UR UR5, R12 ;  /* 0x000000000c0573c2 */ /* 0x00406400000e0000 */
[----:B0-----:R-:W-:-:S04]  /*0b10*/  @!P3 IMAD R12, R74, c[0x0][0x1d8], RZ ;  /* 0x000076004a0cba24 */ /* 0x001fc800078e02ff */
[----:B------:R-:W-:Y:S01]  /*0b20*/  @!P3 IMAD R19, R47, c[0x0][0x1dc], R12 ;  /* 0x000077002f13ba24 */ /* 0x000fe200078e020c */
[----:B------:R-:W-:-:S04]  /*0b30*/  @!P4 SHF.L.U64.HI R23, R22, 0x2, R23 ;  /* 0x000000021617c819 */ /* 0x000fc80000010217 */
[----:B------:R-:W-:Y:S02]  /*0b40*/  @!P3 IADD3 R3, R21, R19, RZ ;  /* 0x000000131503b210 */ /* 0x000fe40007ffe0ff */
[----:B------:R-:W-:Y:S02]  /*0b50*/  @!P5 IADD3.X R19, R25, c[0x0][0x17c], RZ, P1, !PT ;  /* 0x00005f001913da10 */ /* 0x000fe40000ffe4ff */
[----:B------:R-:W-:Y:S01]  /*0b60*/  @!P4 IADD3 R34, P1, R36, c[0x0][0x180], RZ ;  /* 0x000060002422ca10 */ /* 0x000fe20007f3e0ff */
[----:B------:R-:W-:Y:S01]  /*0b70*/  @!P2 IMAD R21, R72, c[0x0][0x1d8], RZ ;  /* 0x000076004815aa24 */ /* 0x000fe200078e02ff */
[----:B------:R-:W-:Y:S02]  /*0b80*/  @!P2 MOV R24, R4 ;  /* 0x000000040018a202 */ /* 0x000fe40000000f00 */
[----:B------:R-:W-:Y:S02]  /*0b90*/  @!P4 IADD3.X R35, R23, c[0x0][0x184], RZ, P1, !PT ;  /* 0x000061001723ca10 */ /* 0x000fe40000ffe4ff */
[----:B------:R-:W-:-:S02]  /*0ba0*/  @!P2 MOV R25, R7 ;  /* 0x000000070019a202 */ /* 0x000fc40000000f00 */
[----:B------:R-:W-:Y:S02]  /*0bb0*/  @!P4 IADD3 R36, P1, R36, c[0x0][0x178], RZ ;  /* 0x00005e002424ca10 */ /* 0x000fe40007f3e0ff */
[----:B------:R-:W-:Y:S01]  /*0bc0*/  @!P3 SHF.L.U32 R22, R20, 0x2, RZ ;  /* 0x000000021416b819 */ /* 0x000fe200000006ff */
[----:B------:R-:W-:Y:S01]  /*0bd0*/  @!P2 IMAD.WIDE.U32 R24, R46, c[0x0][0x1d8], R24 ;  /* 0x000076002e18aa25 */ /* 0x000fe200078e0018 */
[----:B------:R-:W-:Y:S02]  /*0be0*/  @!P3 SHF.L.U64.HI R12, R20, 0x2, R3 ;  /* 0x00000002140cb819 */ /* 0x000fe40000010203 */
[----:B------:R-:W-:Y:S01]  /*0bf0*/  @!P4 IADD3.X R37, R23, c[0x0][0x17c], RZ, P1, !PT ;  /* 0x00005f001725ca10 */ /* 0x000fe20000ffe4ff */
[----:B------:R-:W-:Y:S01]  /*0c00*/  @!P2 IMAD R3, R46, c[0x0][0x1dc], R21 ;  /* 0x000077002e03aa24 */ /* 0x000fe200078e0215 */
[----:B------:R-:W-:-:S04]  /*0c10*/  @!P3 IADD3 R20, P1, R22, c[0x0][0x180], RZ ;  /* 0x000060001614ba10 */ /* 0x000fc80007f3e0ff */
[----:B------:R-:W-:Y:S02]  /*0c20*/  @!P2 IADD3 R3, R25, R3, RZ ;  /* 0x000000031903a210 */ /* 0x000fe40007ffe0ff */
[----:B------:R-:W-:Y:S02]  /*0c30*/  @!P3 IADD3.X R21, R12, c[0x0][0x184], RZ, P1, !PT ;  /* 0x000061000c15ba10 */ /* 0x000fe40000ffe4ff */
[----:B------:R-:W-:Y:S02]  /*0c40*/  @!P3 IADD3 R22, P1, R22, c[0x0][0x178], RZ ;  /* 0x00005e001616ba10 */ /* 0x000fe40007f3e0ff */
[C---:B------:R-:W-:Y:S02]  /*0c50*/  @!P2 SHF.L.U32 R25, R24.reuse, 0x2, RZ ;  /* 0x000000021819a819 */ /* 0x040fe400000006ff */
[----:B------:R-:W-:Y:S02]  /*0c60*/  @!P2 SHF.L.U64.HI R3, R24, 0x2, R3 ;  /* 0x000000021803a819 */ /* 0x000fe40000010203 */
[----:B-1----:R-:W-:-:S02]  /*0c70*/  MOV R24, UR5 ;  /* 0x0000000500187c02 */ /* 0x002fc40008000f00 */
[----:B------:R-:W-:Y:S02]  /*0c80*/  @!P3 IADD3.X R23, R12, c[0x0][0x17c], RZ, P1, !PT ;  /* 0x00005f000c17ba10 */ /* 0x000fe40000ffe4ff */
[----:B------:R-:W-:Y:S01]  /*0c90*/  @!P2 IADD3 R32, P1, R25, c[0x0][0x180], RZ ;  /* 0x000060001920aa10 */ /* 0x000fe20007f3e0ff */
[----:B------:R-:W-:-:S03]  /*0ca0*/  FFMA.FTZ R13, -R24, UR5, R13 ;  /* 0x00000005180d7c23 */ /* 0x000fc6000801010d */
[----:B------:R-:W-:Y:S02]  /*0cb0*/  @!P2 IADD3.X R33, R3, c[0x0][0x184], RZ, P1, !PT ;  /* 0x000061000321aa10 */ /* 0x000fe40000ffe4ff */
[----:B------:R-:W-:-:S04]  /*0cc0*/  @!P2 IADD3 R24, P1, R25, c[0x0][0x178], RZ ;  /* 0x00005e001918aa10 */ /* 0x000fc80007f3e0ff */
[----:B------:R-:W-:Y:S02]  /*0cd0*/  @!P2 IADD3.X R25, R3, c[0x0][0x17c], RZ, P1, !PT ;  /* 0x00005f000319aa10 */ /* 0x000fe40000ffe4ff */
[----:B------:R-:W-:-:S13]  /*0ce0*/  FSETP.GTU.FTZ.AND P1, PT, R13, RZ, PT ;  /* 0x000000ff0d00720b */ /* 0x000fda0003f3c000 */
[----:B------:R-:W-:Y:S01]  /*0cf0*/  VOTEU.ANY UP0, P1 ;  /* 0x00000000003f7886 */ /* 0x000fe20000800100 */
[----:B------:R-:W-:-:S13]  /*0d00*/  PLOP3.LUT P1, PT, PT, PT, UP0, 0x80, 0x0 ;  /* 0x000000000000781c */ /* 0x000fda0003f2f008 */
[----:B------:R-:W-:-:S06]  /*0d10*/  @P1 FADD.FTZ R3, R13, c[0x0][0x1a0] ;  /* 0x000068000d031621 */ /* 0x000fcc0000010000 */
[----:B------:R-:W0:Y:S01]  /*0d20*/  @P1 MUFU.RSQ R3, R3 ;  /* 0x0000000300031308 */ /* 0x000e220000001400 */
[----:B------:R-:W-:Y:S01]  /*0d30*/  SHF.R.S32.HI R71, RZ, 0x1f, R45 ;  /* 0x0000001fff477819 */ /* 0x000fe2000001142d */
[----:B0-----:R-:W0:Y:S01]  /*0d40*/  @P1 R2UR UR4, R3 ;  /* 0x00000000030413c2 */ /* 0x001e2200000e0000 */
        /* <DEDUP_REMOVED lines=14> */
[----:B------:R-:W-:Y:S01]  /*0e30*/  ISETP.NE.AND P6, PT, R76, RZ, PT ;  /* 0x000000ff4c00720c */ /* 0x000fe20003fc5270 */
[----:B------:R-:W-:-:S12]  /*0e40*/  CS2R R50, SRZ ;  /* 0x0000000000327805 */ /* 0x000fd8000001ff00 */
[----:B------:R1:W5:Y:S02]  /*0e50*/  @!P6 LDG.E.64 R50, [R14.64] ;  /* 0x0000000e0e32e981 */ /* 0x000364000c1e1b00 */
[----:B-1----:R-:W-:-:S06]  /*0e60*/  CS2R R14, SRZ ;  /* 0x00000000000e7805 */ /* 0x002fcc000001ff00 */
[----:B------:R1:W5:Y:S02]  /*0e70*/  @!P5 LDG.E.64 R14, [R18.64] ;  /* 0x0000000e120ed981 */ /* 0x000364000c1e1b00 */
[----:B-1----:R-:W-:-:S06]  /*0e80*/  CS2R R18, SRZ ;  /* 0x0000000000127805 */ /* 0x002fcc000001ff00 */
[----:B------:R1:W5:Y:S02]  /*0e90*/  @!P3 LDG.E.64 R18, [R22.64] ;  /* 0x0000000e1612b981 */ /* 0x000364000c1e1b00 */
[----:B-1----:R-:W-:-:S06]  /*0ea0*/  CS2R R22, SRZ ;  /* 0x0000000000167805 */ /* 0x002fcc000001ff00 */
[----:B------:R1:W5:Y:S01]  /*0eb0*/  @!P1 LDG.E.64 R22, [R54.64] ;  /* 0x0000000e36169981 */ /* 0x000362000c1e1b00 */
[----:B------:R-:W-:Y:S01]  /*0ec0*/  CS2R R12, SRZ ;  /* 0x00000000000c7805 */ /* 0x000fe2000001ff00 */
[----:B------:R-:W-:-:S05]  /*0ed0*/  CS2R R40, SRZ ;  /* 0x0000000000287805 */ /* 0x000fca000001ff00 */
[----:B------:R2:W5:Y:S04]  /*0ee0*/  @!P6 LDG.E.64 R12, [R16.64] ;  /* 0x0000000e100ce981 */ /* 0x000568000c1e1b00 */
[----:B------:R3:W5:Y:S01]  /*0ef0*/  @!P5 LDG.E.64 R40, [R38.64] ;  /* 0x0000000e2628d981 */ /* 0x000762000c1e1b00 */
[----:B--2---:R-:W-:Y:S01]  /*0f00*/  CS2R R16, SRZ ;  /* 0x0000000000107805 */ /* 0x004fe2000001ff00 */
[----:B---3--:R-:W-:-:S05]  /*0f10*/  CS2R R38, SRZ ;  /* 0x0000000000267805 */ /* 0x008fca000001ff00 */
[----:B------:R2:W5:Y:S04]  /*0f20*/  @!P4 LDG.E.64 R16, [R36.64] ;  /* 0x0000000e2410c981 */ /* 0x000568000c1e1b00 */
[----:B------:R3:W5:Y:S01]  /*0f30*/  @!P4 LDG.E.64 R38, [R34.64] ;  /* 0x0000000e2226c981 */ /* 0x000762000c1e1b00 */
[----:B--2---:R-:W-:Y:S01]  /*0f40*/  CS2R R36, SRZ ;  /* 0x0000000000247805 */ /* 0x004fe2000001ff00 */
[----:B---3--:R-:W-:-:S05]  /*0f50*/  CS2R R34, SRZ ;  /* 0x0000000000227805 */ /* 0x008fca000001ff00 */
[----:B------:R2:W5:Y:S04]  /*0f60*/  @!P3 LDG.E.64 R36, [R20.64] ;  /* 0x0000000e1424b981 */ /* 0x000568000c1e1b00 */
[----:B------:R3:W5:Y:S01]  /*0f70*/  @!P2 LDG.E.64 R34, [R32.64] ;  /* 0x0000000e2022a981 */ /* 0x000762000c1e1b00 */
[----:B------:R-:W-:Y:S01]  /*0f80*/  UMOV UR12, 0x3f800000 ;  /* 0x3f800000000c7882 */ /* 0x000fe20000000000 */
[----:B------:R-:W-:Y:S01]  /*0f90*/  BSSY B0, `(.L_x_1422) ;  /* 0x0000012000007945 */ /* 0x000fe20003800000 */
[----:B--2---:R-:W-:Y:S01]  /*0fa0*/  CS2R R20, SRZ ;  /* 0x0000000000147805 */ /* 0x004fe2000001ff00 */
[----:B---3--:R-:W-:Y:S01]  /*0fb0*/  CS2R R32, SRZ ;  /* 0x0000000000207805 */ /* 0x008fe2000001ff00 */
[----:B0-----:R-:W-:-:S04]  /*0fc0*/  @UP0 UMOV UR12, UR4 ;  /* 0x00000004000c0c82 */ /* 0x001fc80008000000 */
[----:B------:R0:W5:Y:S04]  /*0fd0*/  @!P2 LDG.E.64 R20, [R24.64] ;  /* 0x0000000e1814a981 */ /* 0x000168000c1e1b00 */
[----:B------:R2:W5:Y:S01]  /*0fe0*/  @!P1 LDG.E.64 R32, [R26.64] ;  /* 0x0000000e1a209981 */ /* 0x000562000c1e1b00 */
[----:B0-----:R-:W-:Y:S01]  /*0ff0*/  CS2R R24, SRZ ;  /* 0x0000000000187805 */ /* 0x001fe2000001ff00 */
[----:B--2---:R-:W-:Y:S01]  /*1000*/  CS2R R26, SRZ ;  /* 0x00000000001a7805 */ /* 0x004fe2000001ff00 */
[----:B------:R-:W-:Y:S05]  /*1010*/  @P0 BRA `(.L_x_1423) ;  /* 0x0000009000000947 */ /* 0x000fea0003800000 */
[C---:B-1----:R-:W-:Y:S02]  /*1020*/  SHF.L.U32 R3, R52.reuse, 0x2, RZ ;  /* 0x0000000234037819 */ /* 0x042fe400000006ff */
[----:B------:R-:W-:Y:S02]  /*1030*/  SHF.L.U64.HI R53, R52, 0x2, R53 ;  /* 0x0000000234357819 */ /* 0x000fe40000010235 */
[----:B------:R-:W-:-:S04]  /*1040*/  IADD3 R24, P0, R3, c[0x0][0x188], RZ ;  /* 0x0000620003187a10 */ /* 0x000fc80007f1e0ff */
[----:B------:R-:W-:Y:S02]  /*1050*/  IADD3.X R25, R53, c[0x0][0x18c], RZ, P0, !PT ;  /* 0x0000630035197a10 */ /* 0x000fe400007fe4ff */
[----:B------:R-:W-:-:S04]  /*1060*/  ISETP.NE.AND P0, PT, RZ, UR16, PT ;  /* 0x00000010ff007c0c */ /* 0x000fc8000bf05270 */
[----:B------:R-:W5:Y:S09]  /*1070*/  LDG.E.64 R24, [R24.64] ;  /* 0x0000000e18187981 */ /* 0x000f72000c1e1b00 */
[----:B------:R-:W-:-:S04]  /*1080*/  @P0 IADD3 R52, P6, R3, c[0x0][0x190], RZ ;  /* 0x0000640003340a10 */ /* 0x000fc80007fde0ff */
[----:B------:R-:W-:-:S05]  /*1090*/  @P0 IADD3.X R53, R53, c[0x0][0x194], RZ, P6, !PT ;  /* 0x0000650035350a10 */ /* 0x000fca00037fe4ff */
[----:B------:R0:W5:Y:S04]  /*10a0*/  @P0 LDG.E.64 R26, [R52.64] ;  /* 0x0000000e341a0981 */ /* 0x000168000c1e1b00 */
.L_x_1423:
[----:B-1----:R-:W-:Y:S05]  /*10b0*/  BSYNC B0 ;  /* 0x0000000000007941 */ /* 0x002fea0003800000 */
.L_x_1422:
[----:B------:R-:W-:Y:S01]  /*10c0*/  ISETP.NE.AND P0, PT, RZ, UR16, PT ;  /* 0x00000010ff007c0c */ /* 0x000fe2000bf05270 */
[----:B-----5:R-:W-:Y:S01]  /*10d0*/  FADD.FTZ R63, R50, -UR5 ;  /* 0x80000005323f7e21 */ /* 0x020fe20008010000 */
[----:B------:R-:W-:Y:S01]  /*10e0*/  MOV R3, R13 ;  /* 0x0000000d00037202 */ /* 0x000fe20000000f00 */
[----:B------:R-:W-:Y:S01]  /*10f0*/  FADD.FTZ R62, R51, -UR5 ;  /* 0x80000005333e7e21 */ /* 0x000fe20008010000 */
[----:B------:R-:W-:Y:S01]  /*1100*/  MOV R51, R12 ;  /* 0x0000000c00337202 */ /* 0x000fe20000000f00 */
[----:B------:R-:W-:Y:S01]  /*1110*/  FADD.FTZ R40, R40, -UR5 ;  /* 0x8000000528287e21 */ /* 0x000fe20008010000 */
[----:B------:R-:W-:Y:S01]  /*1120*/  MOV R50, R14 ;  /* 0x0000000e00327202 */ /* 0x000fe20000000f00 */
[----:B------:R-:W-:Y:S02]  /*1130*/  FADD.FTZ R41, R41, -UR5 ;  /* 0x8000000529297e21 */ /* 0x000fe40008010000 */
[----:B------:R-:W-:Y:S02]  /*1140*/  FMUL.FTZ R63, R63, UR12 ;  /* 0x0000000c3f3f7c20 */ /* 0x000fe40008410000 */
[----:B------:R-:W-:-:S02]  /*1150*/  FMUL.FTZ R62, R62, UR12 ;  /* 0x0000000c3e3e7c20 */ /* 0x000fc40008410000 */
        /* <DEDUP_REMOVED lines=17> */
[----:B------:R-:W-:-:S04]  /*1270*/  FMUL.FTZ R3, R13, R56 ;  /* 0x000000380d037220 */ /* 0x000fc80000410000 */
[----:B------:R-:W-:Y:S02]  /*1280*/  FMUL.FTZ R3, R3, R60 ;  /* 0x0000003c03037220 */ /* 0x000fe40000410000 */
.L_x_1424:
[----:B0-----:R-:W-:Y:S01]  /*1290*/  FMUL.FTZ R52, R51, R24 ;  /* 0x0000001833347220 */ /* 0x001fe20000410000 */
        /* <DEDUP_REMOVED lines=19> */
[----:B-1----:R-:W-:Y:S02]  /*13d0*/  FADD.FTZ R59, -R58, 1 ;  /* 0x3f8000003a3b7421 */ /* 0x002fe40000010100 */
[----:B------:R-:W-:Y:S02]  /*13e0*/  FMUL.FTZ R54, R15, R58 ;  /* 0x0000003a0f367220 */ /* 0x000fe40000410000 */
[----:B------:R-:W-:Y:S02]  /*13f0*/  FFMA.FTZ R59, R50, R59, 1 ;  /* 0x3f800000323b7423 */ /* 0x000fe4000001003b */
[----:B------:R-:W-:Y:S02]  /*1400*/  FMUL.FTZ R50, R14, R55 ;  /* 0x000000370e327220 */ /* 0x000fe40000410000 */
[----:B------:R-:W-:-:S02]  /*1410*/  FMUL.FTZ R54, R54, R59 ;  /* 0x0000003b36367220 */ /* 0x000fc40000410000 */
[----:B------:R-:W-:Y:S02]  /*1420*/  FMUL.FTZ R50, R50, R41 ;  /* 0x0000002932327220 */ /* 0x000fe40000410000 */
.L_x_1425:
[----:B------:R-:W-:Y:S02]  /*1430*/  FFMA.FTZ R55, R63, R51, RZ ;  /* 0x000000333f377223 */ /* 0x000fe400000100ff */
[----:B------:R-:W-:Y:S02]  /*1440*/  FADD.FTZ R41, RZ, R51 ;  /* 0x00000033ff297221 */ /* 0x000fe40000010000 */
[----:B------:R-:W-:Y:S02]  /*1450*/  FFMA.FTZ R56, R62, R53, R40 ;  /* 0x000000353e387223 */ /* 0x000fe40000010028 */
[----:B------:R-:W-:Y:S02]  /*1460*/  FFMA.FTZ R40, R61, R50, R55 ;  /* 0x000000323d287223 */ /* 0x000fe40000010037 */
[----:B------:R-:W-:Y:S02]  /*1470*/  FADD.FTZ R41, R41, R50 ;  /* 0x0000003229297221 */ /* 0x000fe40000010000 */
[----:B------:R-:W-:-:S02]  /*1480*/  FADD.FTZ R57, R53, R52 ;  /* 0x0000003435397221 */ /* 0x000fc40000010000 */
[----:B------:R-:W-:Y:S02]  /*1490*/  FMUL.FTZ R50, R50, R24 ;  /* 0x0000001832327220 */ /* 0x000fe40000410000 */
[----:B------:R-:W-:Y:S02]  /*14a0*/  FADD.FTZ R51, RZ, R3 ;  /* 0x00000003ff337221 */ /* 0x000fe40000010000 */
[----:B------:R-:W-:Y:S02]  /*14b0*/  FFMA.FTZ R53, R61, R50, R56 ;  /* 0x000000323d357223 */ /* 0x000fe40000010038 */
[----:B------:R-:W-:Y:S02]  /*14c0*/  FADD.FTZ R52, R57, R50 ;  /* 0x0000003239347221 */ /* 0x000fe40000010000 */
[----:B------:R-:W-:Y:S02]  /*14d0*/  FADD.FTZ R50, R51, R54 ;  /* 0x0000003633327221 */ /* 0x000fe40000010000 */
[----:B------:R-:W-:-:S02]  /*14e0*/  FMUL.FTZ R51, R54, R25 ;  /* 0x0000001936337220 */ /* 0x000fc40000410000 */
[----:B------:R-:W-:Y:S02]  /*14f0*/  FFMA.FTZ R55, R62, R3, RZ ;  /* 0x000000033e377223 */ /* 0x000fe400000100ff */
[----:B------:R-:W-:Y:S02]  /*1500*/  FADD.FTZ R59, R38, -UR5 ;  /* 0x80000005263b7e21 */ /* 0x000fe40008010000 */
[----:B------:R-:W-:Y:S02]  /*1510*/  FADD.FTZ R58, R39, -UR5 ;  /* 0x80000005273a7e21 */ /* 0x000fe40008010000 */
[C---:B------:R-:W-:Y:S02]  /*1520*/  FFMA.FTZ R38, R60.reuse, R51, R53 ;  /* 0x000000333c267223 */ /* 0x040fe40000010035 */
[----:B------:R-:W-:Y:S01]  /*1530*/  FADD.FTZ R39, R51, R52 ;  /* 0x0000003433277221 */ /* 0x000fe20000010000 */
[----:B------:R-:W-:Y:S01]  /*1540*/  MOV R52, R16 ;  /* 0x0000001000347202 */ /* 0x000fe20000000f00 */
[----:B------:R-:W-:Y:S01]  /*1550*/  FFMA.FTZ R3, R60, R54, R55 ;  /* 0x000000363c037223 */ /* 0x000fe20000010037 */
[----:B------:R-:W-:Y:S01]  /*1560*/  MOV R51, R17 ;  /* 0x0000001100337202 */ /* 0x000fe20000000f00 */
        /* <DEDUP_REMOVED lines=18> */
[----:B------:R-:W-:-:S04]  /*1690*/  FMUL.FTZ R52, R16, R53 ;  /* 0x0000003510347220 */ /* 0x000fc80000410000 */
[----:B------:R-:W-:Y:S02]  /*16a0*/  FMUL.FTZ R52, R52, R51 ;  /* 0x0000003334347220 */ /* 0x000fe40000410000 */
[----:B------:R-:W-:Y:S02]  /*16b0*/  FMUL.FTZ R51, R55, R64 ;  /* 0x0000004037337220 */ /* 0x000fe40000410000 */
.L_x_1426:
[----:B------:R-:W-:Y:S02]  /*16c0*/  FMUL.FTZ R54, R52, R24 ;  /* 0x0000001834367220 */ /* 0x000fe40000410000 */
[----:B------:R-:W-:Y:S02]  /*16d0*/  FADD.FTZ R57, R36, -UR5 ;  /* 0x8000000524397e21 */ /* 0x000fe40008010000 */
[----:B------:R-:W-:Y:S02]  /*16e0*/  FFMA.FTZ R53, R59, R54, R38 ;  /* 0x000000363b357223 */ /* 0x000fe40000010026 */
[----:B------:R-:W-:Y:S02]  /*16f0*/  FADD.FTZ R39, R39, R54 ;  /* 0x0000003627277221 */ /* 0x000fe40000010000 */
[----:B------:R-:W-:-:S02]  /*1700*/  FMUL.FTZ R38, R51, R25 ;  /* 0x0000001933267220 */ /* 0x000fc40000410000 */
[----:B------:R-:W-:Y:S02]  /*1710*/  FADD.FTZ R56, R37, -UR5 ;  /* 0x8000000525387e21 */ /* 0x000fe40008010000 */
[----:B------:R-:W-:Y:S02]  /*1720*/  FFMA.FTZ R36, R58, R38, R53 ;  /* 0x000000263a247223 */ /* 0x000fe40000010035 */
[----:B------:R-:W-:Y:S01]  /*1730*/  FADD.FTZ R37, R38, R39 ;  /* 0x0000002726257221 */ /* 0x000fe20000010000 */
[----:B------:R-:W-:Y:S01]  /*1740*/  MOV R39, R18 ;  /* 0x0000001200277202 */ /* 0x000fe20000000f00 */
[----:B------:R-:W-:Y:S01]  /*1750*/  FADD.FTZ R41, R41, R52 ;  /* 0x0000003429297221 */ /* 0x000fe20000010000 */
[----:B------:R-:W-:Y:S01]  /*1760*/  MOV R38, R19 ;  /* 0x0000001300267202 */ /* 0x000fe20000000f00 */
[----:B------:R-:W-:Y:S02]  /*1770*/  FFMA.FTZ R40, R59, R52, R40 ;  /* 0x000000343b287223 */ /* 0x000fe40000010028 */
[----:B------:R-:W-:-:S02]  /*1780*/  FADD.FTZ R50, R50, R51 ;  /* 0x0000003332327221 */ /* 0x000fc40000010000 */
[----:B------:R-:W-:Y:S02]  /*1790*/  FFMA.FTZ R3, R58, R51, R3 ;  /* 0x000000333a037223 */ /* 0x000fe40000010003 */
        /* <DEDUP_REMOVED lines=18> */
[----:B------:R-:W-:-:S04]  /*18c0*/  FFMA.FTZ R38, R38, R55, 1 ;  /* 0x3f80000026267423 */ /* 0x000fc80000010037 */
[----:B------:R-:W-:Y:S02]  /*18d0*/  FMUL.FTZ R39, R39, R38 ;  /* 0x0000002627277220 */ /* 0x000fe40000410000 */
[----:B------:R-:W-:Y:S02]  /*18e0*/  FMUL.FTZ R38, R53, R64 ;  /* 0x0000004035267220 */ /* 0x000fe40000410000 */
.L_x_1427:
[----:B------:R-:W-:Y:S02]  /*18f0*/  FMUL.FTZ R52, R39, R24 ;  /* 0x0000001827347220 */ /* 0x000fe40000410000 */
[----:B------:R-:W-:Y:S02]  /*1900*/  FADD.FTZ R41, R41, R39 ;  /* 0x0000002729297221 */ /* 0x000fe40000010000 */
[C---:B------:R-:W-:Y:S02]  /*1910*/  FFMA.FTZ R40, R57.reuse, R39, R40 ;  /* 0x0000002739287223 */ /* 0x040fe40000010028 */
[----:B------:R-:W-:Y:S02]  /*1920*/  FFMA.FTZ R39, R57, R52, R36 ;  /* 0x0000003439277223 */ /* 0x000fe40000010024 */
[----:B------:R-:W-:-:S02]  /*1930*/  FADD.FTZ R37, R37, R52 ;  /* 0x0000003425257221 */ /* 0x000fc40000010000 */
[----:B------:R-:W-:Y:S02]  /*1940*/  FMUL.FTZ R36, R38, R25 ;  /* 0x0000001926247220 */ /* 0x000fe40000410000 */
[----:B------:R-:W-:Y:S02]  /*1950*/  FADD.FTZ R55, R34, -UR5 ;  /* 0x8000000522377e21 */ /* 0x000fe40008010000 */
[----:B------:R-:W-:Y:S02]  /*1960*/  FADD.FTZ R54, R35, -UR5 ;  /* 0x8000000523367e21 */ /* 0x000fe40008010000 */
[----:B------:R-:W-:Y:S02]  /*1970*/  FFMA.FTZ R34, R56, R36, R39 ;  /* 0x0000002438227223 */ /* 0x000fe40000010027 */
[----:B------:R-:W-:Y:S01]  /*1980*/  FADD.FTZ R35, R36, R37 ;  /* 0x0000002524237221 */ /* 0x000fe20000010000 */
[----:B------:R-:W-:Y:S01]  /*1990*/  MOV R37, R20 ;  /* 0x0000001400257202 */ /* 0x000fe20000000f00 */
[----:B------:R-:W-:Y:S01]  /*19a0*/  FADD.FTZ R50, R50, R38 ;  /* 0x0000002632327221 */ /* 0x000fe20000010000 */
[----:B------:R-:W-:Y:S01]  /*19b0*/  MOV R36, R21 ;  /* 0x0000001500247202 */ /* 0x000fe20000000f00 */
[----:B------:R-:W-:-:S02]  /*19c0*/  FFMA.FTZ R3, R56, R38, R3 ;  /* 0x0000002638037223 */ /* 0x000fc40000010003 */
        /* <DEDUP_REMOVED lines=21> */
.L_x_1428:
[----:B------:R-:W-:Y:S02]  /*1b20*/  FMUL.FTZ R38, R37, R24 ;  /* 0x0000001825267220 */ /* 0x000fe40000410000 */
[----:B------:R-:W-:Y:S02]  /*1b30*/  FADD.FTZ R41, R41, R37 ;  /* 0x0000002529297221 */ /* 0x000fe40000010000 */
[C---:B------:R-:W-:Y:S02]  /*1b40*/  FFMA.FTZ R40, R55.reuse, R37, R40 ;  /* 0x0000002537287223 */ /* 0x040fe40000010028 */
[----:B------:R-:W-:Y:S02]  /*1b50*/  FFMA.FTZ R37, R55, R38, R34 ;  /* 0x0000002637257223 */ /* 0x000fe40000010022 */
[----:B------:R-:W-:-:S02]  /*1b60*/  FADD.FTZ R38, R35, R38 ;  /* 0x0000002623267221 */ /* 0x000fc40000010000 */
[----:B------:R-:W-:Y:S02]  /*1b70*/  FFMA.FTZ R35, R54, R36, R3 ;  /* 0x0000002436237223 */ /* 0x000fe40000010003 */
[----:B------:R-:W-:Y:S02]  /*1b80*/  FMUL.FTZ R3, R36, R25 ;  /* 0x0000001924037220 */ /* 0x000fe40000410000 */
[----:B------:R-:W-:Y:S02]  /*1b90*/  FADD.FTZ R32, R32, -UR5 ;  /* 0x8000000520207e21 */ /* 0x000fe40008010000 */
[----:B------:R-:W-:Y:S02]  /*1ba0*/  FADD.FTZ R52, R33, -UR5 ;  /* 0x8000000521347e21 */ /* 0x000fe40008010000 */
[----:B------:R-:W-:Y:S01]  /*1bb0*/  FADD.FTZ R50, R50, R36 ;  /* 0x0000002432327221 */ /* 0x000fe20000010000 */
[----:B------:R-:W-:Y:S01]  /*1bc0*/  MOV R36, R23 ;  /* 0x0000001700247202 */ /* 0x000fe20000000f00 */
[----:B------:R-:W-:Y:S01]  /*1bd0*/  FFMA.FTZ R34, R54, R3, R37 ;  /* 0x0000000336227223 */ /* 0x000fe20000010025 */
[----:B------:R-:W-:Y:S01]  /*1be0*/  MOV R37, R22 ;  /* 0x0000001600257202 */ /* 0x000fe20000000f00 */
[----:B------:R-:W-:-:S02]  /*1bf0*/  FADD.FTZ R33, R3, R38 ;  /* 0x0000002603217221 */ /* 0x000fc40000010000 */
        /* <DEDUP_REMOVED lines=21> */
.L_x_1429:
[----:B------:R-:W-:Y:S02]  /*1d50*/  FMUL.FTZ R38, R37, R24 ;  /* 0x0000001825267220 */ /* 0x000fe40000410000 */
[----:B------:R-:W-:Y:S02]  /*1d60*/  FADD.FTZ R3, R41, R37 ;  /* 0x0000002529037221 */ /* 0x000fe40000010000 */
[C---:B------:R-:W-:Y:S02]  /*1d70*/  FFMA.FTZ R32, R53.reuse, R37, R40 ;  /* 0x0000002535207223 */ /* 0x040fe40000010028 */
[----:B------:R-:W-:Y:S02]  /*1d80*/  FFMA.FTZ R37, R53, R38, R34 ;  /* 0x0000002635257223 */ /* 0x000fe40000010022 */
[----:B------:R-:W-:-:S02]  /*1d90*/  FADD.FTZ R39, R33, R38 ;  /* 0x0000002621277221 */ /* 0x000fc40000010000 */
[----:B------:R-:W-:Y:S02]  /*1da0*/  FADD.FTZ R33, R50, R36 ;  /* 0x0000002432217221 */ /* 0x000fe40000010000 */
[----:B------:R-:W-:Y:S02]  /*1db0*/  FMUL.FTZ R34, R36, R25 ;  /* 0x0000001924227220 */ /* 0x000fe40000410000 */
[----:B------:R-:W-:Y:S01]  /*1dc0*/  FADD.FTZ R51, R30, -UR5 ;  /* 0x800000051e337e21 */ /* 0x000fe20008010000 */
[----:B------:R-:W-:Y:S01]  /*1dd0*/  MOV R30, R8 ;  /* 0x00000008001e7202 */ /* 0x000fe20000000f00 */
[----:B------:R-:W-:Y:S02]  /*1de0*/  FADD.FTZ R50, R31, -UR5 ;  /* 0x800000051f327e21 */ /* 0x000fe40008010000 */
[C---:B------:R-:W-:Y:S02]  /*1df0*/  FFMA.FTZ R35, R52.reuse, R36, R35 ;  /* 0x0000002434237223 */ /* 0x040fe40000010023 */
[----:B------:R-:W-:-:S02]  /*1e00*/  FFMA.FTZ R36, R52, R34, R37 ;  /* 0x0000002234247223 */ /* 0x000fc40000010025 */
[----:B------:R-:W-:Y:S01]  /*1e10*/  FADD.FTZ R31, R34, R39 ;  /* 0x00000027221f7221 */ /* 0x000fe20000010000 */
[----:B------:R-:W-:Y:S01]  /*1e20*/  MOV R34, R9 ;  /* 0x0000000900227202 */ /* 0x000fe20000000f00 */
        /* <DEDUP_REMOVED lines=19> */
[----:B------:R-:W-:-:S04]  /*1f60*/  FMUL.FTZ R34, R9, R38 ;  /* 0x0000002609227220 */ /* 0x000fc80000410000 */
[----:B------:R-:W-:Y:S02]  /*1f70*/  FMUL.FTZ R34, R34, R65 ;  /* 0x0000004122227220 */ /* 0x000fe40000410000 */
.L_x_1430:
[----:B------:R-:W-:Y:S02]  /*1f80*/  FMUL.FTZ R38, R30, R24 ;  /* 0x000000181e267220 */ /* 0x000fe40000410000 */
[----:B------:R-:W-:Y:S02]  /*1f90*/  FADD.FTZ R29, R29, -UR5 ;  /* 0x800000051d1d7e21 */ /* 0x000fe40008010000 */
[----:B------:R-:W-:Y:S02]  /*1fa0*/  FFMA.FTZ R37, R51, R38, R36 ;  /* 0x0000002633257223 */ /* 0x000fe40000010024 */
[----:B------:R-:W-:Y:S02]  /*1fb0*/  FADD.FTZ R38, R31, R38 ;  /* 0x000000261f267221 */ /* 0x000fe40000010000 */
[----:B------:R-:W-:Y:S02]  /*1fc0*/  FMUL.FTZ R31, R34, R25 ;  /* 0x00000019221f7220 */ /* 0x000fe40000410000 */
[----:B------:R-:W-:-:S02]  /*1fd0*/  FADD.FTZ R28, R28, -UR5 ;  /* 0x800000051c1c7e21 */ /* 0x000fc40008010000 */
[----:B------:R-:W-:Y:S01]  /*1fe0*/  FFMA.FTZ R36, R50, R31, R37 ;  /* 0x0000001f32247223 */ /* 0x000fe20000010025 */
[----:B------:R-:W-:Y:S01]  /*1ff0*/  MOV R37, R11 ;  /* 0x0000000b00257202 */ /* 0x000fe20000000f00 */
[----:B------:R-:W-:Y:S01]  /*2000*/  FMUL.FTZ R64, R29, UR12 ;  /* 0x0000000c1d407c20 */ /* 0x000fe20008410000 */
[----:B------:R-:W-:Y:S01]  /*2010*/  MOV R29, R10 ;  /* 0x0000000a001d7202 */ /* 0x000fe20000000f00 */
[----:B------:R-:W-:Y:S02]  /*2020*/  FADD.FTZ R31, R31, R38 ;  /* 0x000000261f1f7221 */ /* 0x000fe40000010000 */
        /* <DEDUP_REMOVED lines=16> */
[----:B0-----:R-:W-:-:S04]  /*2130*/  FADD.FTZ R37, -R38, 1 ;  /* 0x3f80000026257421 */ /* 0x001fc80000010100 */
[----:B------:R-:W-:Y:S02]  /*2140*/  FFMA.FTZ R28, R28, R37, 1 ;  /* 0x3f8000001c1c7423 */ /* 0x000fe40000010025 */
[----:B------:R-:W-:-:S04]  /*2150*/  FMUL.FTZ R37, R11, R38 ;  /* 0x000000260b257220 */ /* 0x000fc80000410000 */
[----:B------:R-:W-:Y:S02]  /*2160*/  FMUL.FTZ R37, R37, R28 ;  /* 0x0000001c25257220 */ /* 0x000fe40000410000 */
.L_x_1431:
[----:B------:R-:W-:Y:S01]  /*2170*/  FMUL.FTZ R28, R29, R24 ;  /* 0x000000181d1c7220 */ /* 0x000fe20000410000 */
[----:B------:R-:W0:Y:S01]  /*2180*/  S2R R38, SR_LANEID ;  /* 0x0000000000267919 */ /* 0x000e220000000000 */
[----:B------:R-:W-:Y:S01]  /*2190*/  FMUL.FTZ R41, R37, R25 ;  /* 0x0000001925297220 */ /* 0x000fe20000410000 */
[----:B------:R-:W-:Y:S01]  /*21a0*/  ULDC UR5, c[0x0][0xc] ;  /* 0x0000030000057ab9 */ /* 0x000fe20000000800 */
[----:B------:R-:W-:Y:S01]  /*21b0*/  FFMA.FTZ R39, R65, R28, R36 ;  /* 0x0000001c41277223 */ /* 0x000fe20000010024 */
[----:B------:R-:W-:Y:S01]  /*21c0*/  BSSY B0, `(.L_x_1432) ;  /* 0x000003e000007945 */ /* 0x000fe20003800000 */
[----:B------:R-:W-:Y:S02]  /*21d0*/  FADD.FTZ R28, R31, R28 ;  /* 0x0000001c1f1c7221 */ /* 0x000fe40000010000 */
[----:B------:R-:W-:Y:S02]  /*21e0*/  FFMA.FTZ R40, R64, R41, R39 ;  /* 0x0000002940287223 */ /* 0x000fe40000010027 */
[----:B------:R-:W-:-:S02]  /*21f0*/  FADD.FTZ R41, R41, R28 ;  /* 0x0000001c29297221 */ /* 0x000fc40000010000 */
[----:B------:R-:W-:Y:S01]  /*2200*/  FFMA.FTZ R35, R50, R34, R35 ;  /* 0x0000002232237223 */ /* 0x000fe20000010023 */
[----:B------:R-:W1:Y:S04]  /*2210*/  SHFL.DOWN PT, R31, R40, 0x1, 0x1f ;  /* 0x08201f00281f7f89 */ /* 0x000e6800000e0000 */
[----:B------:R-:W2:Y:S01]  /*2220*/  SHFL.DOWN PT, R28, R41, 0x1, 0x1f ;  /* 0x08201f00291c7f89 */ /* 0x000ea200000e0000 */
[----:B0-----:R-:W-:-:S13]  /*2230*/  ISETP.GT.AND P0, PT, R38, 0x1e, PT ;  /* 0x0000001e2600780c */ /* 0x001fda0003f04270 */
[----:B-1----:R-:W-:Y:S02]  /*2240*/  @!P0 FADD.FTZ R40, R40, R31 ;  /* 0x0000001f28288221 */ /* 0x002fe40000010000 */
[----:B--2---:R-:W-:Y:S01]  /*2250*/  @!P0 FADD.FTZ R41, R41, R28 ;  /* 0x0000001c29298221 */ /* 0x004fe20000010000 */
[----:B------:R-:W-:Y:S02]  /*2260*/  ISETP.GT.AND P0, PT, R38, 0x1d, PT ;  /* 0x0000001d2600780c */ /* 0x000fe40003f04270 */
[----:B------:R-:W0:Y:S04]  /*2270*/  SHFL.DOWN PT, R31, R40, 0x2, 0x1f ;  /* 0x08401f00281f7f89 */ /* 0x000e2800000e0000 */
[----:B------:R-:W1:Y:S07]  /*2280*/  SHFL.DOWN PT, R28, R41, 0x2, 0x1f ;  /* 0x08401f00291c7f89 */ /* 0x000e6e00000e0000 */
        /* <DEDUP_REMOVED lines=20> */
[----:B------:R-:W-:Y:S01]  /*23d0*/  SHF.L.U32 R3, R0, 0x4, RZ ;  /* 0x0000000400037819 */ /* 0x000fe200000006ff */
[----:B------:R-:W-:Y:S02]  /*23e0*/  FADD.FTZ R32, R33, R34 ;  /* 0x0000002221207221 */ /* 0x000fe40000010000 */
[----:B------:R-:W-:Y:S02]  /*23f0*/  FFMA.FTZ R28, R65, R29, R28 ;  /* 0x0000001d411c7223 */ /* 0x000fe4000001001c */
[----:B------:R-:W-:-:S02]  /*2400*/  FADD.FTZ R30, R30, R29 ;  /* 0x0000001d1e1e7221 */ /* 0x000fc40000010000 */
[----:B------:R-:W-:Y:S02]  /*2410*/  FFMA.FTZ R29, R64, R37, R35 ;  /* 0x00000025401d7223 */ /* 0x000fe40000010023 */
[----:B------:R-:W-:-:S05]  /*2420*/  FADD.FTZ R31, R32, R37 ;  /* 0x00000025201f7221 */ /* 0x000fca0000010000 */
[----:B------:R0:W-:Y:S04]  /*2430*/  STS.128 [R0.X16+0x60], R28 ;  /* 0x0000601c00007388 */ /* 0x0001e8000000cc00 */
[----:B------:R0:W-:Y:S04]  /*2440*/  @!P0 STS.64 [R77.X8+0x8], R40 ;  /* 0x000008284d008388 */ /* 0x0001e80000008a00 */
[----:B------:R-:W-:Y:S01]  /*2450*/  BAR.SYNC.DEFER_BLOCKING 0x0 ;  /* 0x0000000000007b1d */ /* 0x000fe20000010000 */
[----:B------:R-:W-:-:S13]  /*2460*/  ISETP.NE.AND P0, PT, R0, RZ, PT ;  /* 0x000000ff0000720c */ /* 0x000fda0003f05270 */
[----:B------:R-:W-:Y:S05]  /*2470*/  @P0 BRA `(.L_x_1433) ;  /* 0x0000012000000947 */ /* 0x000fea0003800000 */
[----:B0-----:R-:W0:Y:S02]  /*2480*/  LDS.128 R32, [0x10] ;  /* 0x00001000ff207984 */ /* 0x001e240000000c00 */
[----:B0-----:R-:W-:Y:S02]  /*2490*/  FADD.FTZ R37, R40, R32 ;  /* 0x0000002028257221 */ /* 0x001fe40000010000 */
[----:B------:R-:W-:Y:S02]  /*24a0*/  FADD.FTZ R32, R41, R33 ;  /* 0x0000002129207221 */ /* 0x000fe40000010000 */
[----:B------:R-:W-:Y:S01]  /*24b0*/  FADD.FTZ R33, R37, R34 ;  /* 0x0000002225217221 */ /* 0x000fe20000010000 */
[----:B------:R-:W-:Y:S01]  /*24c0*/  LDS.64 R40, [0x40] ;  /* 0x00004000ff287984 */ /* 0x000fe20000000a00 */
[----:B------:R-:W-:-:S03]  /*24d0*/  FADD.FTZ R32, R32, R35 ;  /* 0x0000002320207221 */ /* 0x000fc60000010000 */
[----:B------:R-:W0:Y:S02]  /*24e0*/  LDS.128 R36, [0x20] ;  /* 0x00002000ff247984 */ /* 0x000e240000000c00 */
[----:B0-----:R-:W-:Y:S02]  /*24f0*/  FADD.FTZ R33, R33, R36 ;  /* 0x0000002421217221 */ /* 0x001fe40000010000 */
[----:B------:R-:W-:Y:S02]  /*2500*/  FADD.FTZ R36, R32, R37 ;  /* 0x0000002520247221 */ /* 0x000fe40000010000 */
[----:B------:R-:W-:Y:S02]  /*2510*/  FADD.FTZ R37, R33, R38 ;  /* 0x0000002621257221 */ /* 0x000fe40000010000 */
[----:B------:R-:W0:Y:S01]  /*2520*/  LDS.128 R32, [0x30] ;  /* 0x00003000ff207984 */ /* 0x000e220000000c00 */
[----:B------:R-:W-:Y:S02]  /*2530*/  FADD.FTZ R36, R36, R39 ;  /* 0x0000002724247221 */ /* 0x000fe40000010000 */
[----:B0-----:R-:W-:-:S02]  /*2540*/  FADD.FTZ R37, R37, R32 ;  /* 0x0000002025257221 */ /* 0x001fc40000010000 */
[----:B------:R-:W-:Y:S02]  /*2550*/  FADD.FTZ R36, R36, R33 ;  /* 0x0000002124247221 */ /* 0x000fe40000010000 */
[----:B------:R-:W-:Y:S02]  /*2560*/  FADD.FTZ R37, R37, R34 ;  /* 0x0000002225257221 */ /* 0x000fe40000010000 */
[----:B------:R-:W-:Y:S02]  /*2570*/  FADD.FTZ R36, R36, R35 ;  /* 0x0000002324247221 */ /* 0x000fe40000010000 */
[----:B------:R-:W-:Y:S02]  /*2580*/  FADD.FTZ R40, R37, R40 ;  /* 0x0000002825287221 */ /* 0x000fe40000010000 */
[----:B------:R-:W-:Y:S02]  /*2590*/  FADD.FTZ R41, R36, R41 ;  /* 0x0000002924297221 */ /* 0x000fe40000010000 */
.L_x_1433:
[----:B0-----:R-:W-:Y:S05]  /*25a0*/  BSYNC B0 ;  /* 0x0000000000007941 */ /* 0x001fea0003800000 */
.L_x_1432:
[----:B------:R-:W-:Y:S01]  /*25b0*/  BAR.SYNC.DEFER_BLOCKING 0x0 ;  /* 0x0000000000007b1d */ /* 0x000fe20000010000 */
[----:B------:R-:W-:-:S05]  /*25c0*/  ISETP.GT.U32.AND P6, PT, R0, 0x7, PT ;  /* 0x000000070000780c */ /* 0x000fca0003fc4070 */
        /* <DEDUP_REMOVED lines=13> */
[----:B0-----:R-:W-:Y:S02]  /*26a0*/  FADD.FTZ R28, R32, R28 ;  /* 0x0000001c201c7221 */ /* 0x001fe40000010000 */
[----:B------:R-:W-:Y:S02]  /*26b0*/  FADD.FTZ R29, R33, R29 ;  /* 0x0000001d211d7221 */ /* 0x000fe40000010000 */
[----:B------:R-:W-:Y:S02]  /*26c0*/  FADD.FTZ R30, R34, R30 ;  /* 0x0000001e221e7221 */ /* 0x000fe40000010000 */
[----:B------:R-:W0:Y:S01]  /*26d0*/  LDS.128 R32, [R3+0x260] ;  /* 0x0002600003207984 */ /* 0x000e220000000c00 */
[----:B------:R-:W-:Y:S02]  /*26e0*/  FADD.FTZ R39, R39, R31 ;  /* 0x0000001f27277221 */ /* 0x000fe40000010000 */
[----:B0-----:R-:W-:-:S02]  /*26f0*/  FADD.FTZ R32, R28, R32 ;  /* 0x000000201c207221 */ /* 0x001fc40000010000 */
[----:B------:R-:W-:Y:S02]  /*2700*/  FADD.FTZ R33, R29, R33 ;  /* 0x000000211d217221 */ /* 0x000fe40000010000 */
[----:B------:R-:W-:Y:S02]  /*2710*/  FADD.FTZ R34, R30, R34 ;  /* 0x000000221e227221 */ /* 0x000fe40000010000 */
[----:B------:R-:W0:Y:S01]  /*2720*/  LDS.128 R28, [R3+0x2e0] ;  /* 0x0002e000031c7984 */ /* 0x000e220000000c00 */
[----:B------:R-:W-:Y:S02]  /*2730*/  FADD.FTZ R39, R39, R35 ;  /* 0x0000002327277221 */ /* 0x000fe40000010000 */
[----:B0-----:R-:W-:Y:S02]  /*2740*/  FADD.FTZ R28, R32, R28 ;  /* 0x0000001c201c7221 */ /* 0x001fe40000010000 */
[----:B------:R-:W-:Y:S02]  /*2750*/  FADD.FTZ R29, R33, R29 ;  /* 0x0000001d211d7221 */ /* 0x000fe40000010000 */
[----:B------:R-:W-:-:S02]  /*2760*/  FADD.FTZ R30, R34, R30 ;  /* 0x0000001e221e7221 */ /* 0x000fc40000010000 */
[----:B------:R-:W0:Y:S01]  /*2770*/  LDS.128 R32, [R3+0x360] ;  /* 0x0003600003207984 */ /* 0x000e220000000c00 */
[----:B------:R-:W-:Y:S02]  /*2780*/  FADD.FTZ R39, R39, R31 ;  /* 0x0000001f27277221 */ /* 0x000fe40000010000 */
[----:B0-----:R-:W-:Y:S02]  /*2790*/  FADD.FTZ R32, R28, R32 ;  /* 0x000000201c207221 */ /* 0x001fe40000010000 */
[----:B------:R-:W-:Y:S02]  /*27a0*/  FADD.FTZ R33, R29, R33 ;  /* 0x000000211d217221 */ /* 0x000fe40000010000 */
[----:B------:R-:W-:Y:S02]  /*27b0*/  FADD.FTZ R34, R30, R34 ;  /* 0x000000221e227221 */ /* 0x000fe40000010000 */
[----:B------:R-:W0:Y:S01]  /*27c0*/  LDS.128 R28, [R3+0x3e0] ;  /* 0x0003e000031c7984 */ /* 0x000e220000000c00 */
[----:B------:R-:W-:-:S02]  /*27d0*/  FADD.FTZ R39, R39, R35 ;  /* 0x0000002327277221 */ /* 0x000fc40000010000 */
[----:B0-----:R-:W-:Y:S02]  /*27e0*/  FADD.FTZ R28, R32, R28 ;  /* 0x0000001c201c7221 */ /* 0x001fe40000010000 */
[----:B------:R-:W-:Y:S02]  /*27f0*/  FADD.FTZ R29, R33, R29 ;  /* 0x0000001d211d7221 */ /* 0x000fe40000010000 */
[----:B------:R-:W-:Y:S02]  /*2800*/  FADD.FTZ R30, R34, R30 ;  /* 0x0000001e221e7221 */ /* 0x000fe40000010000 */
[----:B------:R-:W0:Y:S01]  /*2810*/  LDS.128 R32, [R3+0x460] ;  /* 0x0004600003207984 */ /* 0x000e220000000c00 */
[----:B------:R-:W-:Y:S02]  /*2820*/  FADD.FTZ R39, R39, R31 ;  /* 0x0000001f27277221 */ /* 0x000fe40000010000 */
[----:B0-----:R-:W-:Y:S02]  /*2830*/  FADD.FTZ R32, R28, R32 ;  /* 0x000000201c207221 */ /* 0x001fe40000010000 */
[----:B------:R-:W-:-:S02]  /*2840*/  FADD.FTZ R33, R29, R33 ;  /* 0x000000211d217221 */ /* 0x000fc40000010000 */
[----:B------:R-:W-:Y:S02]  /*2850*/  FADD.FTZ R34, R30, R34 ;  /* 0x000000221e227221 */ /* 0x000fe40000010000 */
        /* <DEDUP_REMOVED lines=109> */
[----:B------:R-:W0:Y:S01]  /*2f30*/  LDS.128 R28, [R3+0xfe0] ;  /* 0x000fe000031c7984 */ /* 0x000e220000000c00 */
[----:B------:R-:W-:-:S02]  /*2f40*/  FADD.FTZ R33, R36, R34 ;  /* 0x0000002224217221 */ /* 0x000fc40000010000 */
[----:B------:R-:W-:Y:S02]  /*2f50*/  FADD.FTZ R34, R39, R35 ;  /* 0x0000002327227221 */ /* 0x000fe40000010000 */
[----:B0-----:R-:W-:Y:S02]  /*2f60*/  FADD.FTZ R28, R37, R28 ;  /* 0x0000001c251c7221 */ /* 0x001fe40000010000 */
[----:B------:R-:W-:Y:S02]  /*2f70*/  FADD.FTZ R29, R32, R29 ;  /* 0x0000001d201d7221 */ /* 0x000fe40000010000 */
[----:B------:R-:W-:Y:S02]  /*2f80*/  FADD.FTZ R30, R33, R30 ;  /* 0x0000001e211e7221 */ /* 0x000fe40000010000 */
[----:B------:R-:W-:Y:S02]  /*2f90*/  FADD.FTZ R31, R34, R31 ;  /* 0x0000001f221f7221 */ /* 0x000fe40000010000 */
.L_x_1435:
[----:B------:R-:W-:Y:S05]  /*2fa0*/  BSYNC B0 ;  /* 0x0000000000007941 */ /* 0x000fea0003800000 */
.L_x_1434:
[----:B------:R-:W-:Y:S01]  /*2fb0*/  BSSY B0, `(.L_x_1436) ;  /* 0x0000013000007945 */ /* 0x000fe20003800000 */
[----:B------:R-:W-:Y:S01]  /*2fc0*/  HFMA2.MMA R3, -RZ, RZ, 0, 2.384185791015625e-07 ;  /* 0x00000004ff037435 */ /* 0x000fe200000001ff */
[----:B------:R-:W-:Y:S01]  /*2fd0*/  LEA R36, R66, R0, 0x3 ;  /* 0x0000000042247211 */ /* 0x000fe200078e18ff */
[----:B------:R-:W-:Y:S08]  /*2fe0*/  @P6 BRA `(.L_x_1437) ;  /* 0x000000f000006947 */ /* 0x000ff00003800000 */
[----:B------:R-:W-:Y:S01]  /*2ff0*/  IMAD.WIDE R36, R36, R3, c[0x0][0x1b8] ;  /* 0x00006e0024247625 */ /* 0x000fe200078e0203 */
[----:B------:R-:W-:-:S02]  /*3000*/  MOV R33, c[0x0][0x1d8] ;  /* 0x0000760000217a02 */ /* 0x000fc40000000f00 */
[----:B------:R-:W-:Y:S02]  /*3010*/  MOV R34, c[0x0][0x1dc] ;  /* 0x0000770000227a02 */ /* 0x000fe40000000f00 */
[CC--:B------:R-:W-:Y:S01]  /*3020*/  LEA R32, P6, R33.reuse, R36.reuse, 0x2 ;  /* 0x0000002421207211 */ /* 0x0c0fe200078c10ff */
[----:B------:R0:W-:Y:S01]  /*3030*/  RED.E.ADD.F32.FTZ.RN.STRONG.GPU [R36.64], R28 ;  /* 0x0000001c2400798e */ /* 0x0001e2000c10e78e */
[----:B------:R-:W-:Y:S02]  /*3040*/  MOV R35, UR11 ;  /* 0x0000000b00237c02 */ /* 0x000fe40008000f00 */
[----:B------:R-:W-:Y:S02]  /*3050*/  LEA.HI.X R33, R33, R37, R34, 0x2, P6 ;  /* 0x0000002521217211 */ /* 0x000fe400030f1422 */
[----:B------:R-:W-:Y:S02]  /*3060*/  LEA R34, P6, R35, R36, 0x2 ;  /* 0x0000002423227211 */ /* 0x000fe400078c10ff */
[----:B------:R-:W-:-:S02]  /*3070*/  MOV R39, UR10 ;  /* 0x0000000a00277c02 */ /* 0x000fc40008000f00 */
[----:B------:R-:W-:Y:S02]  /*3080*/  IADD3.X R35, R37, UR9, RZ, P6, !PT ;  /* 0x0000000925237c10 */ /* 0x000fe4000b7fe4ff */
[----:B0-----:R-:W-:-:S03]  /*3090*/  LEA R36, P6, R39, R36, 0x2 ;  /* 0x0000002427247211 */ /* 0x001fc600078c10ff */
[----:B------:R0:W-:Y:S01]  /*30a0*/  RED.E.ADD.F32.FTZ.RN.STRONG.GPU [R34.64], R29 ;  /* 0x0000001d2200798e */ /* 0x0001e2000c10e78e */
[----:B------:R-:W-:-:S03]  /*30b0*/  IADD3.X R37, R37, UR8, RZ, P6, !PT ;  /* 0x0000000825257c10 */ /* 0x000fc6000b7fe4ff */
[----:B------:R0:W-:Y:S04]  /*30c0*/  RED.E.ADD.F32.FTZ.RN.STRONG.GPU [R32.64], R30 ;  /* 0x0000001e2000798e */ /* 0x0001e8000c10e78e */
[----:B------:R0:W-:Y:S02]  /*30d0*/  RED.E.ADD.F32.FTZ.RN.STRONG.GPU [R36.64], R31 ;  /* 0x0000001f2400798e */ /* 0x0001e4000c10e78e */
.L_x_1437:
[----:B------:R-:W-:Y:S05]  /*30e0*/  BSYNC B0 ;  /* 0x0000000000007941 */ /* 0x000fea0003800000 */
.L_x_1436:
[----:B------:R-:W-:-:S06]  /*30f0*/  UISETP.GE.U32.AND UP0, UPT, UR5, 0x2, UPT ;  /* 0x000000020500788c */ /* 0x000fcc000bf06070 */
[----:B------:R-:W-:-:S13]  /*3100*/  PLOP3.LUT P6, PT, PT, PT, UP0, 0x40, 0x0 ;  /* 0x000000000000781c */ /* 0x000fda0003fce808 */
[----:B------:R-:W-:Y:S05]  /*3110*/  @P6 BRA `(.L_x_1438) ;  /* 0x0000131000006947 */ /* 0x000fea0003800000 */
[----:B0-----:R-:W0:Y:S01]  /*3120*/  S2R R34, SR_CTAID.Y ;  /* 0x0000000000227919 */ /* 0x001e220000002600 */
[----:B------:R-:W-:-:S05]  /*3130*/  LOP3.LUT R28, R67, 0x1, RZ, 0xc0, !PT ;  /* 0x00000001431c7812 */ /* 0x000fca00078ec0ff */
[----:B------:R-:W-:-:S04]  /*3140*/  IMAD R29, R28, c[0x0][0x10], RZ ;  /* 0x000004001c1d7a24 */ /* 0x000fc800078e02ff */
[----:B------:R-:W-:-:S05]  /*3150*/  IMAD R30, R29, c[0x0][0xc], RZ ;  /* 0x000003001d1e7a24 */ /* 0x000fca00078e02ff */
[----:B------:R-:W-:-:S05]  /*3160*/  SHF.L.U32 R30, R30, 0x1, RZ ;  /* 0x000000011e1e7819 */ /* 0x000fca00000006ff */
[----:B------:R-:W-:Y:S01]  /*3170*/  IMAD.WIDE R30, R30, R3, c[0x0][0x1b0] ;  /* 0x00006c001e1e7625 */ /* 0x000fe200078e0203 */
[----:B0-----:R-:W-:-:S05]  /*3180*/  IADD3 R28, R29, R34, RZ ;  /* 0x000000221d1c7210 */ /* 0x001fca0007ffe0ff */
[----:B------:R-:W-:Y:S01]  /*3190*/  IMAD.WIDE.U32 R28, R28, R3, c[0x0][0x1a8] ;  /* 0x00006a001c1c7625 */ /* 0x000fe200078e0003 */
[----:B------:R-:W-:Y:S05]  /*31a0*/  @P0 BRA `(.L_x_1439) ;  /* 0x0000019000000947 */ /* 0x000fea0003800000 */
[----:B------:R-:W-:Y:S01]  /*31b0*/  IMAD R33, R2, c[0x0][0x10], R34 ;  /* 0x0000040002217a24 */ /* 0x000fe200078e0222 */
[----:B------:R-:W0:Y:S03]  /*31c0*/  S2R R35, SR_LANEID ;  /* 0x0000000000237919 */ /* 0x000e260000000000 */
[----:B------:R-:W-:-:S05]  /*31d0*/  IMAD.WIDE.U32 R32, R33, 0x8, R30 ;  /* 0x0000000821207825 */ /* 0x000fca00078e001e */
[----:B------:R1:W-:Y:S01]  /*31e0*/  STG.E.64 [R32.64], R40 ;  /* 0x0000002820007986 */ /* 0x0003e2000c101b0e */
[----:B------:R-:W-:Y:S06]  /*31f0*/  MEMBAR.ALL.GPU ;  /* 0x0000000000007992 */ /* 0x000fec000000a000 */
[----:B------:R-:W-:Y:S01]  /*3200*/  VOTEU.ANY UR4, UPT, PT ;  /* 0x0000000000047886 */ /* 0x000fe200038e0100 */
[----:B-1----:R-:W-:Y:S01]  /*3210*/  P2R R32, PR, RZ, 0x1 ;  /* 0x00000001ff207803 */ /* 0x002fe20000000000 */
[----:B------:R-:W-:Y:S01]  /*3220*/  UPOPC UR13, UR4 ;  /* 0x00000004000d72bf */ /* 0x000fe20008000000 */
[----:B------:R-:W-:Y:S01]  /*3230*/  MOV R3, 0x1 ;  /* 0x0000000100037802 */ /* 0x000fe20000000f00 */
[----:B------:R-:W-:Y:S01]  /*3240*/  UFLO.U32 UR4, UR4 ;  /* 0x00000004000472bd */ /* 0x000fe200080e0000 */
[----:B------:R-:W-:Y:S01]  /*3250*/  LOP3.LUT P6, RZ, R67, 0x2, RZ, 0xc0, !PT ;  /* 0x0000000243ff7812 */ /* 0x000fe200078cc0ff */
[----:B------:R-:W-:-:S00]  /*3260*/  ERRBAR ;  /* 0x00000000000079ab */ /* 0x000fc00000000000 */
[----:B------:R-:W-:Y:S02]  /*3270*/  SEL R3, R3, 0xffffffff, !P6 ;  /* 0xffffffff03037807 */ /* 0x000fe40007000000 */
[----:B0-----:R-:W-:-:S03]  /*3280*/  ISETP.EQ.U32.AND P0, PT, R35, UR4, PT ;  /* 0x0000000423007c0c */ /* 0x001fc6000bf02070 */
[----:B------:R-:W-:-:S10]  /*3290*/  IMAD R3, R3, UR13, RZ ;  /* 0x0000000d03037c24 */ /* 0x000fd4000f8e02ff */
[----:B------:R0:W-:Y:S01]  /*32a0*/  @P0 RED.E.ADD.S32.STRONG.GPU [R28.64], R3 ;  /* 0x000000031c00098e */ /* 0x0001e2000c10e38e */
[----:B------:R-:W-:Y:S02]  /*32b0*/  ISETP.NE.AND P0, PT, R32, RZ, PT ;  /* 0x000000ff2000720c */ /* 0x000fe40003f05270 */
[----:B------:R-:W-:-:S04]  /*32c0*/  SEL R32, RZ, c[0x0][0xc], P6 ;  /* 0x00000300ff207a07 */ /* 0x000fc80003000000 */
[----:B------:R-:W-:-:S13]  /*32d0*/  ISETP.NE.AND P6, PT, R32, -0x1, PT ;  /* 0xffffffff2000780c */ /* 0x000fda0003fc5270 */
[----:B0-----:R-:W-:Y:S05]  /*32e0*/  @!P6 BRA `(.L_x_1439) ;  /* 0x000000500000e947 */ /* 0x001fea0003800000 */
.L_x_1440:
[----:B------:R-:W2:Y:S01]  /*32f0*/  LDG.E.STRONG.GPU R3, [R28.64] ;  /* 0x0000000e1c037981 */ /* 0x000ea2000c1ef900 */
[----:B------:R-:W-:Y:S01]  /*3300*/  YIELD ;  /* 0x0000000000007946 */ /* 0x000fe20003800000 */
[----:B--2---:R-:W-:Y:S01]  /*3310*/  ISETP.NE.AND P6, PT, R3, R32, PT ;  /* 0x000000200300720c */ /* 0x004fe20003fc5270 */
[----:B------:R-:W-:-:S12]  /*3320*/  CCTL.IVALL ;  /* 0x00000000ff00798f */ /* 0x000fd80002000000 */
[----:B------:R-:W-:Y:S05]  /*3330*/  @P6 BRA `(.L_x_1440) ;  /* 0xffffffb000006947 */ /* 0x000fea000383ffff */
.L_x_1439:
        /* <DEDUP_REMOVED lines=16> */
[----:B------:R-:W-:Y:S02]  /*3440*/  P2R R29, PR, RZ, 0x1 ;  /* 0x00000001ff1d7803 */ /* 0x000fe40000000000 */
[----:B------:R-:W-:-:S03]  /*3450*/  PLOP3.LUT P0, PT, PT, PT, PT, 0x80, 0x0 ;  /* 0x000000000000781c */ /* 0x000fc60003f0f070 */
[----:B------:R-:W-:Y:S02]  /*3460*/  PLOP3.LUT P6, PT, PT, PT, UP0, 0x40, 0x0 ;  /* 0x000000000000781c */ /* 0x000fe40003fce808 */
[----:B------:R-:W-:Y:S02]  /*3470*/  P2R R3, PR, RZ, 0x1 ;  /* 0x00000001ff037803 */ /* 0x000fe40000000000 */
[----:B------:R-:W-:-:S09]  /*3480*/  ISETP.NE.AND P0, PT, R29, RZ, PT ;  /* 0x000000ff1d00720c */ /* 0x000fd20003f05270 */
[----:B------:R-:W-:Y:S05]  /*3490*/  @P6 BRA `(.L_x_1443) ;  /* 0x0000078000006947 */ /* 0x000fea0003800000 */
[----:B------:R-:W0:Y:S01]  /*34a0*/  S2R R29, SR_CTAID.X ;  /* 0x00000000001d7919 */ /* 0x000e220000002500 */
[----:B------:R-:W-:-:S04]  /*34b0*/  PLOP3.LUT P6, PT, PT, PT, PT, 0x8, 0x0 ;  /* 0x000000000000781c */ /* 0x000fc80003fce170 */
[----:B------:R-:W-:Y:S02]  /*34c0*/  P2R R3, PR, RZ, 0x40 ;  /* 0x00000040ff037803 */ /* 0x000fe40000000000 */
.L_x_1444:
[----:B------:R-:W-:-:S13]  /*34d0*/  ISETP.EQ.OR P6, PT, R28, R2, P0 ;  /* 0x000000021c00720c */ /* 0x000fda00007c2670 */
[----:B------:R-:W-:-:S04]  /*34e0*/  @!P6 IMAD R33, R28, c[0x0][0x10], R34 ;  /* 0x000004001c21ea24 */ /* 0x000fc800078e0222 */
[----:B------:R-:W-:-:S06]  /*34f0*/  @!P6 IMAD.WIDE.U32 R32, R33, 0x8, R30 ;  /* 0x000000082120e825 */ /* 0x000fcc00078e001e */
[----:B------:R-:W2:Y:S01]  /*3500*/  @!P6 LDG.E.64 R32, [R32.64] ;  /* 0x0000000e2020e981 */ /* 0x000ea2000c1e1b00 */
[----:B------:R-:W-:Y:S02]  /*3510*/  IADD3 R35, R28, 0x1, RZ ;  /* 0x000000011c237810 */ /* 0x000fe40007ffe0ff */
[----:B0-----:R-:W-:Y:S01]  /*3520*/  MOV R2, R29 ;  /* 0x0000001d00027202 */ /* 0x001fe20000000f00 */
        /* <DEDUP_REMOVED lines=111> */
.L_x_1443:
[----:B------:R-:W-:-:S06]  /*3c20*/  UISETP.GT.AND UP0, UPT, UR4, 0x4, UPT ;  /* 0x000000040400788c */ /* 0x000fcc000bf04270 */
[----:B------:R-:W-:-:S13]  /*3c30*/  PLOP3.LUT P6, PT, PT, PT, UP0, 0x40, 0x0 ;  /* 0x000000000000781c */ /* 0x000fda0003fce808 */
[----:B------:R-:W-:Y:S05]  /*3c40*/  @P6 BRA `(.L_x_1445) ;  /* 0x000003c000006947 */ /* 0x000fea0003800000 */
        /* <DEDUP_REMOVED lines=53> */
[----:B------:R-:W-:-:S04]  /*3fa0*/  UIADD3 UR4, UR4, -0x4, URZ ;  /* 0xfffffffc04047890 */ /* 0x000fc8000fffe03f */
[----:B------:R-:W-:Y:S01]  /*3fb0*/  UIADD3 UR4, UR4, -0x4, URZ ;  /* 0xfffffffc04047890 */ /* 0x000fe2000fffe03f */
[----:B--2---:R-:W-:Y:S01]  /*3fc0*/  @!P6 FADD.FTZ R40, R40, R28 ;  /* 0x0000001c2828e221 */ /* 0x004fe20000010000 */
[----:B------:R-:W-:Y:S01]  /*3fd0*/  IADD3 R28, R3, 0x4, RZ ;  /* 0x00000004031c7810 */ /* 0x000fe20007ffe0ff */
[----:B------:R-:W-:Y:S01]  /*3fe0*/  @!P6 FADD.FTZ R41, R41, R29 ;  /* 0x0000001d2929e221 */ /* 0x000fe20000010000 */
[----:B------:R-:W-:-:S04]  /*3ff0*/  PLOP3.LUT P6, PT, PT, PT, PT, 0x8, 0x0 ;  /* 0x000000000000781c */ /* 0x000fc80003fce170 */
[----:B------:R-:W-:-:S04]  /*4000*/  P2R R3, PR, RZ, 0x40 ;  /* 0x00000040ff037803 */ /* 0x000fc80000000000 */
.L_x_1445:
[----:B------:R-:W-:-:S04]  /*4010*/  ISETP.NE.AND P6, PT, R3, RZ, PT ;  /* 0x000000ff0300720c */ /* 0x000fc80003fc5270 */
[----:B------:R-:W-:-:S13]  /*4020*/  ISETP.NE.OR P6, PT, RZ, UR4, P6 ;  /* 0x00000004ff007c0c */ /* 0x000fda000b7c5670 */
[----:B------:R-:W-:Y:S05]  /*4030*/  @!P6 BRA `(.L_x_1441) ;  /* 0x000002200000e947 */ /* 0x000fea0003800000 */
.L_x_1442:
[----:B------:R-:W0:Y:S02]  /*4040*/  S2R R29, SR_CTAID.X ;  /* 0x00000000001d7919 */ /* 0x000e240000002500 */
.L_x_1446:
[----:B------:R-:W-:-:S13]  /*4050*/  ISETP.EQ.OR P6, PT, R28, R2, P0 ;  /* 0x000000021c00720c */ /* 0x000fda00007c2670 */
[----:B------:R-:W-:-:S04]  /*4060*/  @!P6 IMAD R3, R28, c[0x0][0x10], R34 ;  /* 0x000004001c03ea24 */ /* 0x000fc800078e0222 */
[----:B------:R-:W-:-:S06]  /*4070*/  @!P6 IMAD.WIDE.U32 R2, R3, 0x8, R30 ;  /* 0x000000080302e825 */ /* 0x000fcc00078e001e */
[----:B------:R-:W2:Y:S01]  /*4080*/  @!P6 LDG.E.64 R2, [R2.64] ;  /* 0x0000000e0202e981 */ /* 0x000ea2000c1e1b00 */
[----:B------:R-:W-:Y:S01]  /*4090*/  IADD3 R33, R28, 0x1, RZ ;  /* 0x000000011c217810 */ /* 0x000fe20007ffe0ff */
[----:B--2---:R-:W-:Y:S01]  /*40a0*/  @!P6 FADD.FTZ R40, R40, R2 ;  /* 0x000000022828e221 */ /* 0x004fe20000010000 */
[----:B0-----:R-:W-:Y:S01]  /*40b0*/  MOV R2, R29 ;  /* 0x0000001d00027202 */ /* 0x001fe20000000f00 */
[----:B------:R-:W-:-:S03]  /*40c0*/  @!P6 FADD.FTZ R41, R41, R3 ;  /* 0x000000032929e221 */ /* 0x000fc60000010000 */
        /* <DEDUP_REMOVED lines=25> */
.L_x_1441:
[----:B------:R-:W-:-:S04]  /*4260*/  MOV R3, c[0x0][0xc] ;  /* 0x0000030000037a02 */ /* 0x000fc80000000f00 */
        /* <DEDUP_REMOVED lines=10> */
.L_x_1448:
[----:B------:R-:W-:Y:S05]  /*4310*/  BSYNC B0 ;  /* 0x0000000000007941 */ /* 0x000fea0003800000 */
.L_x_1447:
        /* <DEDUP_REMOVED lines=17> */
.L_x_1438:
[----:B------:R-:W-:Y:S04]  /*4430*/  @!P0 STS.64 [0x50], R40 ;  /* 0x00005028ff008388 */ /* 0x000fe80000000a00 */
[----:B------:R-:W-:Y:S01]  /*4440*/  BAR.SYNC.DEFER_BLOCKING 0x0 ;  /* 0x0000000000007b1d */ /* 0x000fe20000010000 */
[----:B------:R-:W-:Y:S02]  /*4450*/  ISETP.NE.AND P6, PT, RZ, UR16, PT ;  /* 0x00000010ff007c0c */ /* 0x000fe4000bfc5270 */
[----:B0-----:R-:W-:-:S05]  /*4460*/  SHF.R.U32.HI R33, RZ, 0x3, R0 ;  /* 0x00000003ff217819 */ /* 0x001fca0000011600 */
[----:B------:R-:W-:-:S05]  /*4470*/  IMAD R33, R2, c[0x0][0x1fc], R33 ;  /* 0x00007f0002217a24 */ /* 0x000fca00078e0221 */
[----:B------:R-:W-:Y:S01]  /*4480*/  IADD3 R30, R33, 0xc0, RZ ;  /* 0x000000c0211e7810 */ /* 0x000fe20007ffe0ff */
        /* <DEDUP_REMOVED lines=22> */
.L_x_1449:
[----:B------:R-:W-:Y:S01]  /*45f0*/  ISETP.NE.AND P0, PT, R76, RZ, PT ;  /* 0x000000ff4c00720c */ /* 0x000fe20003f05270 */
[----:B------:R-:W-:-:S12]  /*4600*/  BSSY B0, `(.L_x_1450) ;  /* 0x0000011000007945 */ /* 0x000fd80003800000 */
[----:B------:R-:W-:Y:S05]  /*4610*/  @P0 BRA `(.L_x_1451) ;  /* 0x000000f000000947 */ /* 0x000fea0003800000 */
        /* <DEDUP_REMOVED lines=15> */
.L_x_1451:
[----:B------:R-:W-:Y:S05]  /*4710*/  BSYNC B0 ;  /* 0x0000000000007941 */ /* 0x000fea0003800000 */
.L_x_1450:
[----:B------:R-:W-:Y:S02]  /*4720*/  ISETP.NE.AND P6, PT, RZ, UR16, PT ;  /* 0x00000010ff007c0c */ /* 0x000fe4000bfc5270 */
[----:B------:R-:W-:Y:S02]  /*4730*/  ISETP.GE.U32.AND P0, PT, R30, c[0x0][0x1e0], PT ;  /* 0x000078001e007a0c */ /* 0x000fe40003f06070 */
[----:B------:R-:W-:-:S09]  /*4740*/  IADD3 R33, R33, 0xe0, RZ ;  /* 0x000000e021217810 */ /* 0x000fd20007ffe0ff */
        /* <DEDUP_REMOVED lines=19> */
.L_x_1452:
[----:B------:R-:W-:Y:S01]  /*4880*/  BSSY B0, `(.L_x_1453) ;  /* 0x0000011000007945 */ /* 0x000fe20003800000 */
[----:B------:R-:W-:Y:S05]  /*4890*/  @P5 BRA `(.L_x_1454) ;  /* 0x000000f000005947 */ /* 0x000fea0003800000 */
[----:B------:R-:W-:Y:S01]  /*48a0*/  MOV R2, R4 ;  /* 0x0000000400027202 */ /* 0x000fe20000000f00 */
[----:B0-----:R-:W-:Y:S01]  /*48b0*/  IMAD R12, R73, c[0x0][0x1d8], RZ ;  /* 0x00007600490c7a24 */ /* 0x001fe200078e02ff */
        /* <DEDUP_REMOVED lines=13> */
.L_x_1454:
[----:B------:R-:W-:Y:S05]  /*4990*/  BSYNC B0 ;  /* 0x0000000000007941 */ /* 0x000fea0003800000 */
.L_x_1453:
[----:B------:R-:W-:Y:S02]  /*49a0*/  ISETP.GE.U32.AND P5, PT, R33, c[0x0][0x1e0], PT ;  /* 0x0000780021007a0c */ /* 0x000fe40003fa6070 */
[----:B------:R-:W-:Y:S02]  /*49b0*/  SHF.R.S32.HI R30, RZ, 0x1f, R30 ;  /* 0x0000001fff1e7819 */ /* 0x000fe4000001141e */
[----:B------:R-:W-:Y:S02]  /*49c0*/  SHF.R.S32.HI R33, RZ, 0x1f, R33 ;  /* 0x0000001fff217819 */ /* 0x000fe40000011421 */
[----:B------:R-:W-:Y:S02]  /*49d0*/  ISETP.GE.AND.EX P0, PT, R30, c[0x0][0x1e4], PT, P0 ;  /* 0x000079001e007a0c */ /* 0x000fe40003f06300 */
[----:B------:R-:W-:Y:S02]  /*49e0*/  ISETP.GE.AND.EX P5, PT, R33, c[0x0][0x1e4], PT, P5 ;  /* 0x0000790021007a0c */ /* 0x000fe40003fa6350 */
[----:B------:R-:W-:-:S02]  /*49f0*/  ISETP.GT.U32.OR P0, PT, R0, 0xff, P0 ;  /* 0x000000ff0000780c */ /* 0x000fc40000704470 */
[----:B------:R-:W-:Y:S01]  /*4a00*/  ISETP.GT.U32.OR P5, PT, R0, 0xff, P5 ;  /* 0x000000ff0000780c */ /* 0x000fe20002fa4470 */
[----:B------:R-:W-:Y:S06]  /*4a10*/  @!P6 BRA `(.L_x_1455) ;  /* 0x000001200000e947 */ /* 0x000fec0003800000 */
        /* <DEDUP_REMOVED lines=18> */
.L_x_1455:
[----:B------:R-:W-:Y:S01]  /*4b40*/  BSSY B0, `(.L_x_1456) ;  /* 0x0000011000007945 */ /* 0x000fe20003800000 */
        /* <DEDUP_REMOVED lines=9> */
[----:B0-----:R-:W-:Y:S01]  /*4be0*/  FFMA.FTZ R14, R24, R16, -R59 ;  /* 0x00000010180e7223 */ /* 0x001fe2000001083b */
[----:B------:R-:W-:Y:S01]  /*4bf0*/  LEA R12, P4, R2, c[0x0][0x160], 0x2 ;  /* 0x00005800020c7a11 */ /* 0x000fe200078810ff */
[----:B------:R-:W-:Y:S02]  /*4c00*/  FFMA.FTZ R15, R25, R17, -R58 ;  /* 0x00000011190f7223 */ /* 0x000fe4000001083a */
[----:B------:R-:W-:Y:S01]  /*4c10*/  FMUL.FTZ R14, R14, UR12 ;  /* 0x0000000c0e0e7c20 */ /* 0x000fe20008410000 */
[----:B------:R-:W-:Y:S01]  /*4c20*/  LEA.HI.X R13, R2, c[0x0][0x164], R75, 0x2, P4 ;  /* 0x00005900020d7a11 */ /* 0x000fe200020f144b */
[----:B------:R-:W-:-:S05]  /*4c30*/  FMUL.FTZ R15, R15, UR12 ;  /* 0x0000000c0f0f7c20 */ /* 0x000fca0008410000 */
[----:B------:R0:W-:Y:S03]  /*4c40*/  STG.E.64 [R12.64], R14 ;  /* 0x0000000e0c007986 */ /* 0x0001e6000c101b0e */
.L_x_1457:
[----:B------:R-:W-:Y:S05]  /*4c50*/  BSYNC B0 ;  /* 0x0000000000007941 */ /* 0x000fea0003800000 */
.L_x_1456:
        /* <DEDUP_REMOVED lines=19> */
.L_x_1458:
[----:B------:R-:W-:Y:S01]  /*4d90*/  BSSY B0, `(.L_x_1459) ;  /* 0x0000011000007945 */ /* 0x000fe20003800000 */
[----:B------:R-:W-:Y:S05]  /*4da0*/  @P3 BRA `(.L_x_1460) ;  /* 0x000000f000003947 */ /* 0x000fea0003800000 */
[----:B------:R-:W-:Y:S01]  /*4db0*/  MOV R2, R4 ;  /* 0x0000000400027202 */ /* 0x000fe20000000f00 */
[----:B------:R-:W-:Y:S01]  /*4dc0*/  IMAD R74, R74, c[0x0][0x1d8], RZ ;  /* 0x000076004a4a7a24 */ /* 0x000fe200078e02ff */
[----:B------:R-:W-:Y:S01]  /*4dd0*/  MOV R3, R7 ;  /* 0x0000000700037202 */ /* 0x000fe20000000f00 */
[----:B------:R-:W-:Y:S02]  /*4de0*/  FFMA.FTZ R57, R57, R31, R32 ;  /* 0x0000001f39397223 */ /* 0x000fe40000010020 */
[C---:B0-----:R-:W-:Y:S02]  /*4df0*/  IMAD R13, R47.reuse, c[0x0][0x1dc], R74 ;  /* 0x000077002f0d7a24 */ /* 0x041fe400078e024a */
        /* <DEDUP_REMOVED lines=10> */
.L_x_1460:
[----:B------:R-:W-:Y:S05]  /*4ea0*/  BSYNC B0 ;  /* 0x0000000000007941 */ /* 0x000fea0003800000 */
.L_x_1459:
        /* <DEDUP_REMOVED lines=19> */
.L_x_1461:
[----:B------:R-:W-:Y:S01]  /*4fe0*/  BSSY B0, `(.L_x_1462) ;  /* 0x0000011000007945 */ /* 0x000fe20003800000 */
[----:B------:R-:W-:Y:S05]  /*4ff0*/  @P2 BRA `(.L_x_1463) ;  /* 0x000000f000002947 */ /* 0x000fea0003800000 */
[----:B0-----:R-:W-:Y:S01]  /*5000*/  IMAD R13, R72, c[0x0][0x1d8], RZ ;  /* 0x00007600480d7a24 */ /* 0x001fe200078e02ff */
[----:B------:R-:W-:Y:S01]  /*5010*/  MOV R2, R4 ;  /* 0x0000000400027202 */ /* 0x000fe20000000f00 */
[--C-:B------:R-:W-:Y:S01]  /*5020*/  FFMA.FTZ R55, R55, R31, R32.reuse ;  /* 0x0000001f37377223 */ /* 0x100fe20000010020 */
[----:B------:R-:W-:Y:S01]  /*5030*/  MOV R3, R7 ;  /* 0x0000000700037202 */ /* 0x000fe20000000f00 */
[----:B------:R-:W-:Y:S02]  /*5040*/  IMAD R13, R46, c[0x0][0x1dc], R13 ;  /* 0x000077002e0d7a24 */ /* 0x000fe400078e020d */
[----:B------:R-:W-:Y:S02]  /*5050*/  FFMA.FTZ R54, R54, R31, R32 ;  /* 0x0000001f36367223 */ /* 0x000fe40000010020 */
[----:B------:R-:W-:-:S04]  /*5060*/  IMAD.WIDE.U32 R46, R46, c[0x0][0x1d8], R2 ;  /* 0x000076002e2e7a25 */ /* 0x000fc800078e0002 */
[----:B------:R-:W-:Y:S01]  /*5070*/  FFMA.FTZ R55, R24, R20, -R55 ;  /* 0x0000001418377223 */ /* 0x000fe20000010837 */
[----:B------:R-:W-:Y:S01]  /*5080*/  IADD3 R3, R47, R13, RZ ;  /* 0x0000000d2f037210 */ /* 0x000fe20007ffe0ff */
[----:B------:R-:W-:Y:S01]  /*5090*/  FFMA.FTZ R13, R25, R21, -R54 ;  /* 0x00000015190d7223 */ /* 0x000fe20000010836 */
[C---:B------:R-:W-:Y:S01]  /*50a0*/  LEA R2, P2, R46.reuse, c[0x0][0x160], 0x2 ;  /* 0x000058002e027a11 */ /* 0x040fe200078410ff */
[----:B------:R-:W-:Y:S02]  /*50b0*/  FMUL.FTZ R12, R55, UR12 ;  /* 0x0000000c370c7c20 */ /* 0x000fe40008410000 */
[----:B------:R-:W-:Y:S01]  /*50c0*/  FMUL.FTZ R13, R13, UR12 ;  /* 0x0000000c0d0d7c20 */ /* 0x000fe20008410000 */
[----:B------:R-:W-:-:S05]  /*50d0*/  LEA.HI.X R3, R46, c[0x0][0x164], R3, 0x2, P2 ;  /* 0x000059002e037a11 */ /* 0x000fca00010f1403 */
[----:B------:R0:W-:Y:S04]  /*50e0*/  STG.E.64 [R2.64], R12 ;  /* 0x0000000c02007986 */ /* 0x0001e8000c101b0e */
.L_x_1463:
[----:B------:R-:W-:Y:S05]  /*50f0*/  BSYNC B0 ;  /* 0x0000000000007941 */ /* 0x000fea0003800000 */
.L_x_1462:
        /* <DEDUP_REMOVED lines=19> */
.L_x_1464:
[----:B------:R-:W-:Y:S01]  /*5230*/  BSSY B0, `(.L_x_1465) ;  /* 0x0000011000007945 */ /* 0x000fe20003800000 */
[----:B------:R-:W-:Y:S05]  /*5240*/  @P1 BRA `(.L_x_1466) ;  /* 0x000000f000001947 */ /* 0x000fea0003800000 */
[----:B0-----:R-:W-:Y:S01]  /*5250*/  IMAD R12, R71, c[0x0][0x1d8], RZ ;  /* 0x00007600470c7a24 */ /* 0x001fe200078e02ff */
[----:B------:R-:W-:Y:S01]  /*5260*/  MOV R2, R4 ;  /* 0x0000000400027202 */ /* 0x000fe20000000f00 */
[----:B------:R-:W-:Y:S01]  /*5270*/  FFMA.FTZ R53, R53, R31, R32 ;  /* 0x0000001f35357223 */ /* 0x000fe20000010020 */
[----:B------:R-:W-:Y:S01]  /*5280*/  MOV R3, R7 ;  /* 0x0000000700037202 */ /* 0x000fe20000000f00 */
[C---:B------:R-:W-:Y:S02]  /*5290*/  IMAD R15, R45.reuse, c[0x0][0x1dc], R12 ;  /* 0x000077002d0f7a24 */ /* 0x040fe400078e020c */
        /* <DEDUP_REMOVED lines=10> */
.L_x_1466:
[----:B------:R-:W-:Y:S05]  /*5340*/  BSYNC B0 ;  /* 0x0000000000007941 */ /* 0x000fea0003800000 */
.L_x_1465:
        /* <DEDUP_REMOVED lines=19> */
.L_x_1467:
[----:B------:R-:W-:Y:S01]  /*5480*/  BSSY B0, `(.L_x_1468) ;  /* 0x0000011000007945 */ /* 0x000fe20003800000 */
[----:B------:R-:W-:Y:S05]  /*5490*/  @P0 BRA `(.L_x_1469) ;  /* 0x000000f000000947 */ /* 0x000fea0003800000 */
        /* <DEDUP_REMOVED lines=15> */
.L_x_1469:
[----:B------:R-:W-:Y:S05]  /*5590*/  BSYNC B0 ;  /* 0x0000000000007941 */ /* 0x000fea0003800000 */
.L_x_1468:
        /* <DEDUP_REMOVED lines=19> */
.L_x_1470:
[----:B------:R-:W-:Y:S01]  /*56d0*/  BSSY B0, `(.L_x_1471) ;  /* 0x0000010000007945 */ /* 0x000fe20003800000 */
[----:B------:R-:W-:Y:S05]  /*56e0*/  @P5 BRA `(.L_x_1472) ;  /* 0x000000e000005947 */ /* 0x000fea0003800000 */
[----:B------:R-:W-:Y:S01]  /*56f0*/  MOV R5, R7 ;  /* 0x0000000700057202 */ /* 0x000fe20000000f00 */
[----:B------:R-:W-:Y:S02]  /*5700*/  IMAD R69, R69, c[0x0][0x1d8], RZ ;  /* 0x0000760045457a24 */ /* 0x000fe400078e02ff */
[----:B------:R-:W-:Y:S02]  /*5710*/  FFMA.FTZ R65, R65, R31, R32 ;  /* 0x0000001f41417223 */ /* 0x000fe40000010020 */
[----:B------:R-:W-:-:S04]  /*5720*/  IMAD.WIDE.U32 R4, R44, c[0x0][0x1d8], R4 ;  /* 0x000076002c047a25 */ /* 0x000fc800078e0004 */
[----:B------:R-:W-:Y:S01]  /*5730*/  IMAD R69, R44, c[0x0][0x1dc], R69 ;  /* 0x000077002c457a24 */ /* 0x000fe200078e0245 */
[----:B0-----:R-:W-:Y:S01]  /*5740*/  LEA R2, P0, R4, c[0x0][0x160], 0x2 ;  /* 0x0000580004027a11 */ /* 0x001fe200078010ff */
        /* <DEDUP_REMOVED lines=8> */
.L_x_1472:
[----:B------:R-:W-:Y:S05]  /*57d0*/  BSYNC B0 ;  /* 0x0000000000007941 */ /* 0x000fea0003800000 */
.L_x_1471:
[----:B------:R-:W-:Y:S01]  /*57e0*/  ULDC UR4, c[0x0][0x10] ;  /* 0x0000040000047ab9 */ /* 0x000fe20000000800 */
[----:B------:R-:W-:Y:S01]  /*57f0*/  IADD3 R67, R67, 0x1, RZ ;  /* 0x0000000143437810 */ /* 0x000fe20007ffe0ff */
[----:B------:R-:W-:-:S04]  /*5800*/  UIADD3 UR7, UR7, UR4, URZ ;  /* 0x0000000407077290 */ /* 0x000fc8000fffe03f */
[----:B------:R-:W-:-:S06]  /*5810*/  UISETP.GE.AND UP0, UPT, UR7, UR6, UPT ;  /* 0x000000060700728c */ /* 0x000fcc000bf06270 */
[----:B------:R-:W-:-:S13]  /*5820*/  PLOP3.LUT P0, PT, PT, PT, UP0, 0x80, 0x0 ;  /* 0x000000000000781c */ /* 0x000fda0003f0f008 */
[----:B------:R-:W-:Y:S01]  /*5830*/  @P0 CALL.REL.NOINC `(.L_x_1421) ;  /* 0x0000001000000944 */ /* 0x000fe20003c00000 */
[----:B------:R-:W-:Y:S05]  /*5840*/  BRA `(.L_x_1473) ;  /* 0xffffa99000007947 */ /* 0x000fea000383ffff */
.L_x_1421:
[----:B-1----:R-:W-:Y:S01]  /*5850*/  ISETP.NE.AND P1, PT, R0, RZ, PT ;  /* 0x000000ff0000720c */ /* 0x002fe20003f25270 */
[----:B------:R-:W-:Y:S01]  /*5860*/  HFMA2.MMA R25, -RZ, RZ, 0, 2.384185791015625e-07 ;  /* 0x00000004ff197435 */ /* 0x000fe200000001ff */
[----:B0-----:R-:W-:Y:S01]  /*5870*/  MOV R6, c[0x0][0xc] ;  /* 0x0000030000067a02 */ /* 0x001fe20000000f00 */
[----:B------:R-:W-:Y:S01]  /*5880*/  BSSY B0, `(.L_x_1474) ;  /* 0x000000f000007945 */ /* 0x000fe20003800000 */
[----:B------:R-:W-:Y:S02]  /*5890*/  MOV R4, c[0x0][0x10] ;  /* 0x0000040000047a02 */ /* 0x000fe40000000f00 */
        /* <DEDUP_REMOVED lines=13> */
.L_x_1475:
[----:B------:R-:W-:Y:S05]  /*5970*/  BSYNC B0 ;  /* 0x0000000000007941 */ /* 0x000fea0003800000 */
.L_x_1474:
[----:B------:R-:W1:Y:S01]  /*5980*/  S2UR UR4, SR_CTAID.X ;  /* 0x00000000000479c3 */ /* 0x000e620000002500 */
[----:B0-----:R-:W-:Y:S02]  /*5990*/  IADD3 R5, R6, -0x1, RZ ;  /* 0xffffffff06057810 */ /* 0x001fe40007ffe0ff */
[----:B------:R-:W-:-:S05]  /*59a0*/  IADD3 R4, R4, -0x1, RZ ;  /* 0xffffffff04047810 */ /* 0x000fca0007ffe0ff */
[----:B------:R-:W0:Y:S01]  /*59b0*/  S2UR UR5, SR_CTAID.Y ;  /* 0x00000000000579c3 */ /* 0x000e220000002600 */
[----:B-1----:R-:W-:-:S04]  /*59c0*/  ISETP.NE.AND P0, PT, R5, UR4, PT ;  /* 0x0000000405007c0c */ /* 0x002fc8000bf05270 */
[----:B0-----:R-:W-:-:S13]  /*59d0*/  ISETP.NE.OR P0, PT, R4, UR5, P0 ;  /* 0x0000000504007c0c */ /* 0x001fda0008705670 */
[----:B------:R-:W-:Y:S05]  /*59e0*/  @P0 EXIT ;  /* 0x000000000000094d */ /* 0x000fea0003800000 */
[----:B------:R-:W-:Y:S05]  /*59f0*/  @P1 BRA `(.L_x_1476) ;  /* 0x0000008000001947 */ /* 0x000fea0003800000 */
[----:B------:R-:W-:-:S05]  /*5a00*/  IMAD R4, R6, c[0x0][0x10], RZ ;  /* 0x0000040006047a24 */ /* 0x000fca00078e02ff */
[----:B------:R-:W-:-:S13]  /*5a10*/  ISETP.NE.AND P0, PT, R4, -0x1, PT ;  /* 0xffffffff0400780c */ /* 0x000fda0003f05270 */
[----:B------:R-:W-:Y:S05]  /*5a20*/  @!P0 BRA `(.L_x_1476) ;  /* 0x0000005000008947 */ /* 0x000fea0003800000 */
.L_x_1477:
[----:B------:R-:W2:Y:S01]  /*5a30*/  LDG.E.STRONG.GPU R5, [R2.64] ;  /* 0x0000000e02057981 */ /* 0x000ea2000c1ef900 */
[----:B------:R-:W-:Y:S01]  /*5a40*/  YIELD ;  /* 0x0000000000007946 */ /* 0x000fe20003800000 */
[----:B--2---:R-:W-:Y:S01]  /*5a50*/  ISETP.NE.AND P0, PT, R5, R4, PT ;  /* 0x000000040500720c */ /* 0x004fe20003f05270 */
[----:B------:R-:W-:-:S12]  /*5a60*/  CCTL.IVALL ;  /* 0x00000000ff00798f */ /* 0x000fd80002000000 */
[----:B------:R-:W-:Y:S05]  /*5a70*/  @P0 BRA `(.L_x_1477) ;  /* 0xffffffb000000947 */ /* 0x000fea000383ffff */
.L_x_1476:
[----:B------:R-:W-:Y:S02]  /*5a80*/  WARPSYNC 0xffffffff ;  /* 0xffffffff00007948 */ /* 0x000fe40003800000 */
[----:B------:R-:W-:Y:S01]  /*5a90*/  MOV R19, c[0x0][0x1dc] ;  /* 0x0000770000137a02 */ /* 0x000fe20000000f00 */
[----:B------:R-:W-:Y:S03]  /*5aa0*/  BAR.SYNC.DEFER_BLOCKING 0x0 ;  /* 0x0000000000007b1d */ /* 0x000fe60000010000 */
[----:B------:R-:W-:-:S04]  /*5ab0*/  LEA.HI R2, P0, R19, c[0x0][0x1d8], RZ, 0x1 ;  /* 0x0000760013027a11 */ /* 0x000fc800078108ff */
        /* <DEDUP_REMOVED lines=21> */
.L_x_1478:
[----:B------:R-:W-:-:S04]  /*5c10*/  LEA R6, P0, R0, c[0x0][0x1b8], 0x2 ;  /* 0x00006e0000067a11 */ /* 0x000fc800078010ff */
[----:B------:R-:W-:Y:S02]  /*5c20*/  LEA.HI.X R7, R0, c[0x0][0x1bc], R7, 0x2, P0 ;  /* 0x00006f0000077a11 */ /* 0x000fe400000f1407 */
[-C--:B------:R-:W-:Y:S02]  /*5c30*/  LEA R8, P0, R27, R6.reuse, 0x2 ;  /* 0x000000061b087211 */ /* 0x080fe400078010ff */
[-C--:B------:R-:W-:Y:S01]  /*5c40*/  LEA R12, P1, R20, R6.reuse, 0x2 ;  /* 0x00000006140c7211 */ /* 0x080fe200078210ff */
[----:B0-----:R0:W2:Y:S01]  /*5c50*/  LDG.E R14, [R6.64] ;  /* 0x0000000e060e7981 */ /* 0x0010a2000c1e1900 */
        /* <DEDUP_REMOVED lines=12> */
[----:B0-----:R-:W-:-:S04]  /*5d20*/  SHF.R.S32.HI R7, RZ, 0x1f, R0 ;  /* 0x0000001fff077819 */ /* 0x001fc80000011400 */
[----:B------:R-:W-:Y:S01]  /*5d30*/  ISETP.GT.AND.EX P0, PT, R18, R7, PT, P0 ;  /* 0x000000071200720c */ /* 0x000fe20003f04300 */
[----:B--2---:R0:W-:Y:S04]  /*5d40*/  STG.E.64 [R2.64], R14 ;  /* 0x0000000e02007986 */ /* 0x0041e8000c101b0e */
[----:B---3--:R0:W-:Y:S08]  /*5d50*/  STG.E.64 [R4.64], R16 ;  /* 0x0000001004007986 */ /* 0x0081f0000c101b0e */
[----:B------:R-:W-:Y:S05]  /*5d60*/  @P0 BRA `(.L_x_1478) ;  /* 0xfffffea000000947 */ /* 0x000fea000383ffff */
[----:B------:R-:W-:Y:S05]  /*5d70*/  EXIT ;  /* 0x000000000000794d */ /* 0x000fea0003800000 */
.L_x_1479:
        /* <DEDUP_REMOVED lines=16> */
.L_x_3358:


//--------------------- .text._Z35group_norm_nhwc_bwd_one_pass_kernelI11Fp32IOFp32WLi512ELi16ELi256EEv26Group_norm_nhwc_bwd_params --------------------------
	.section	.text._Z35group_norm_nhwc_bwd_one_pass_kernelI11Fp32IOFp32WLi512ELi16ELi256EEv26Group_norm_nhwc_bwd_params,"ax",@progbits
	.sectioninfo	@"SHI_REGISTERS=128"
	.align	128
        .global         _Z35group_norm_nhwc_bwd_one_pass_kernelI11Fp32IOFp32WLi512ELi16ELi256EEv26Group_norm_nhwc_bwd_params
        .type           _Z35group_norm_nhwc_bwd_one_pass_kernelI11Fp32IOFp32WLi512ELi16ELi256EEv26Group_norm_nhwc_bwd_params,@function
        .size           _Z35group_norm_nhwc_bwd_one_pass_kernelI11Fp32IOFp32WLi512ELi16ELi256EEv26Group_norm_nhwc_bwd_params,(.L_x_3359 - _Z35group_norm_nhwc_bwd_one_pass_kernelI11Fp32IOFp32WLi512ELi16ELi256EEv26Group_norm_nhwc_bwd_params)
        .other          _Z35group_norm_nhwc_bwd_one_pass_kernelI11Fp32IOFp32WLi512ELi16ELi256EEv26Group_norm_nhwc_bwd_params,@"STO_CUDA_ENTRY STV_DEFAULT"
_Z35group_norm_nhwc_bwd_one_pass_kernelI11Fp32IOFp32WLi512ELi16ELi256EEv26Group_norm_nhwc_bwd_params:
.text._Z35group_norm_nhwc_bwd_one_pass_kernelI11Fp32IOFp32WLi512ELi16ELi256EEv26Group_norm_nhwc_bwd_params:
        /* <DEDUP_REMOVED lines=11> */
[--C-:B-12---:R-:W-:Y:S01]  /*00b0*/  SHF.R.U32.HI R5, RZ, 0x3, R3.reuse ;  /* 0x00000003ff057819 */ /* 0x106fe20000011603 */
[----:B------:R-:W-:Y:S01]  /*00c0*/  UMOV UR7, 0x3 ;  /* 0x0000000300077882 */ /* 0x000fe20000000000 */
[C---:B------:R-:W-:Y:S01]  /*00d0*/  ISETP.GE.U32.AND P1, PT, R3.reuse, 0x100, PT ;  /* 0x000001000300780c */ /* 0x040fe20003f26070 */
[----:B------:R-:W-:Y:S01]  /*00e0*/  ULDC.64 UR8, c[0x0][0x1d8] ;  /* 0x0000760000087ab9 */ /* 0x000fe20000000a00 */
[----:B------:R-:W-:Y:S01]  /*00f0*/  SHF.R.S32.HI R6, RZ, 0x1f, R3 ;  /* 0x0000001fff067819 */ /* 0x000fe20000011403 */
[----:B------:R-:W-:Y:S01]  /*0100*/  IMAD R88, R2, c[0x0][0x1fc], R5 ;  /* 0x00007f0002587a24 */ /* 0x000fe200078e0205 */
[----:B------:R-:W-:Y:S01]  /*0110*/  SHF.L.U32 R7, R3, 0x1, RZ ;  /* 0x0000000103077819 */ /* 0x000fe200000006ff */
[----:B------:R-:W-:Y:S01]  /*0120*/  ULEA.HI UR11, UP0, UR9, UR8, URZ, 0x1 ;  /* 0x00000008090b7291 */ /* 0x000fe2000f81083f */
[----:B------:R-:W-:Y:S01]  /*0130*/  LEA.HI R6, R6, R3, RZ, 0x5 ;  /* 0x0000000306067211 */ /* 0x000fe200078f28ff */
[----:B------:R-:W-:Y:S01]  /*0140*/  UIMAD.WIDE.U32 UR4, UR7, UR8, URZ ;  /* 0x00000008070472a5 */ /* 0x000fe2000f8e003f */
[C---:B------:R-:W-:Y:S01]  /*0150*/  ISETP.LT.U32.AND P0, PT, R88.reuse, c[0x0][0x1e0], PT ;  /* 0x0000780058007a0c */ /* 0x040fe20003f01070 */
[----:B------:R-:W-:Y:S01]  /*0160*/  UIMAD UR8, UR7, UR9, URZ ;  /* 0x00000009070872a4 */ /* 0x000fe2000f8e023f */
[----:B------:R-:W-:Y:S01]  /*0170*/  SHF.R.S32.HI R123, RZ, 0x1f, R88 ;  /* 0x0000001fff7b7819 */ /* 0x000fe20000011458 */
[----:B------:R-:W-:Y:S01]  /*0180*/  ULDC UR10, c[0x0][0xc] ;  /* 0x00000300000a7ab9 */ /* 0x000fe20000000800 */
[C---:B------:R-:W-:Y:S01]  /*0190*/  IADD3 R101, R88.reuse, 0x20, RZ ;  /* 0x0000002058657810 */ /* 0x040fe20007ffe0ff */
[----:B------:R-:W-:Y:S01]  /*01a0*/  ULOP3.LUT UR7, UR7, UR10, URZ, 0xc0, !UPT ;  /* 0x0000000a07077292 */ /* 0x000fe2000f8ec03f */
[C---:B------:R-:W-:Y:S01]  /*01b0*/  IADD3 R100, R88.reuse, 0x40, RZ ;  /* 0x0000004058647810 */ /* 0x040fe20007ffe0ff */
[----:B------:R-:W-:Y:S01]  /*01c0*/  UIADD3 UR8, UR5, UR8, URZ ;  /* 0x0000000805087290 */ /* 0x000fe2000fffe03f */
[C---:B------:R-:W-:Y:S01]  /*01d0*/  IADD3 R99, R88.reuse, 0x60, RZ ;  /* 0x0000006058637810 */ /* 0x040fe20007ffe0ff */
[----:B------:R-:W-:Y:S01]  /*01e0*/  UIADD3.X UR9, URZ, UR9, URZ, UP0, !UPT ;  /* 0x000000093f097290 */ /* 0x000fe200087fe43f */
[C---:B------:R-:W-:Y:S01]  /*01f0*/  IADD3 R98, R88.reuse, 0x80, RZ ;  /* 0x0000008058627810 */ /* 0x040fe20007ffe0ff */
[----:B------:R-:W-:Y:S01]  /*0200*/  UIADD3 UR5, -UR7, UR10, URZ ;  /* 0x0000000a07057290 */ /* 0x000fe2000fffe13f */
[----:B------:R-:W-:Y:S01]  /*0210*/  ISETP.LT.AND.EX P0, PT, R123, c[0x0][0x1e4], !P1, P0 ;  /* 0x000079007b007a0c */ /* 0x000fe20004f01300 */
[----:B------:R-:W-:Y:S01]  /*0220*/  ULEA.HI UR10, UP0, UR8, UR4, URZ, 0x1 ;  /* 0x00000004080a7291 */ /* 0x000fe2000f81083f */
[----:B------:R-:W-:Y:S01]  /*0230*/  IADD3 R97, R88, 0xa0, RZ ;  /* 0x000000a058617810 */ /* 0x000fe20007ffe0ff */
[----:B------:R-:W-:Y:S01]  /*0240*/  HFMA2.MMA R90, -RZ, RZ, 0, 0 ;  /* 0x00000000ff5a7435 */ /* 0x000fe200000001ff */
[----:B------:R-:W-:Y:S01]  /*0250*/  ISETP.LT.U32.AND P5, PT, R101, c[0x0][0x1e0], PT ;  /* 0x0000780065007a0c */ /* 0x000fe20003fa1070 */
[----:B------:R-:W-:Y:S01]  /*0260*/  UIADD3.X UR8, URZ, UR8, URZ, UP0, !UPT ;  /* 0x000000083f087290 */ /* 0x000fe200087fe43f */
[----:B------:R-:W-:Y:S01]  /*0270*/  SHF.R.S32.HI R122, RZ, 0x1f, R101 ;  /* 0x0000001fff7a7819 */ /* 0x000fe20000011465 */
[----:B------:R-:W-:Y:S01]  /*0280*/  USHF.R.S64 UR11, UR11, 0x1, UR9 ;  /* 0x000000010b0b7899 */ /* 0x000fe20008001009 */
[----:B------:R-:W-:Y:S01]  /*0290*/  ISETP.LT.U32.AND P4, PT, R100, c[0x0][0x1e0], PT ;  /* 0x0000780064007a0c */ /* 0x000fe20003f81070 */
[----:B------:R-:W-:Y:S01]  /*02a0*/  USHF.R.S64 UR10, UR10, 0x1, UR8 ;  /* 0x000000010a0a7899 */ /* 0x000fe20008001008 */
[----:B------:R-:W-:Y:S01]  /*02b0*/  SHF.R.S32.HI R121, RZ, 0x1f, R100 ;  /* 0x0000001fff797819 */ /* 0x000fe20000011464 */
[----:B------:R-:W-:Y:S01]  /*02c0*/  IMAD R5, R2, c[0x0][0x10], R0 ;  /* 0x0000040002057a24 */ /* 0x000fe200078e0200 */
[----:B------:R-:W-:Y:S01]  /*02d0*/  ISETP.LT.U32.AND P3, PT, R99, c[0x0][0x1e0], PT ;  /* 0x0000780063007a0c */ /* 0x000fe20003f61070 */
[----:B------:R-:W-:Y:S01]  /*02e0*/  USHF.R.S32.HI UR9, URZ, 0x1, UR9 ;  /* 0x000000013f097899 */ /* 0x000fe20008011409 */
[----:B------:R-:W-:Y:S01]  /*02f0*/  SHF.R.S32.HI R120, RZ, 0x1f, R99 ;  /* 0x0000001fff787819 */ /* 0x000fe20000011463 */
[----:B------:R-:W-:Y:S01]  /*0300*/  USHF.R.S32.HI UR8, URZ, 0x1, UR8 ;  /* 0x000000013f087899 */ /* 0x000fe20008011408 */
[----:B------:R-:W-:Y:S01]  /*0310*/  P2R R111, PR, RZ, 0x1 ;  /* 0x00000001ff6f7803 */ /* 0x000fe20000000000 */
[----:B------:R-:W-:Y:S01]  /*0320*/  USHF.L.U64.HI UR9, UR11, 0x2, UR9 ;  /* 0x000000020b097899 */ /* 0x000fe20008010209 */
[----:B------:R-:W-:Y:S01]  /*0330*/  ISETP.LT.U32.AND P2, PT, R98, c[0x0][0x1e0], PT ;  /* 0x0000780062007a0c */ /* 0x000fe20003f41070 */
[----:B------:R-:W-:Y:S01]  /*0340*/  USHF.L.U64.HI UR8, UR10, 0x2, UR8 ;  /* 0x000000020a087899 */ /* 0x000fe20008010208 */
[----:B------:R-:W-:Y:S01]  /*0350*/  SHF.R.S32.HI R119, RZ, 0x1f, R98 ;  /* 0x0000001fff777819 */ /* 0x000fe20000011462 */
[----:B------:R-:W-:Y:S01]  /*0360*/  ULDC.U8 UR16, c[0x0][0x1f4] ;  /* 0x00007d0000107ab9 */ /* 0x000fe20000000000 */
[----:B------:R-:W-:-:S02]  /*0370*/  ISETP.LT.U32.AND P0, PT, R97, c[0x0][0x1e0], PT ;  /* 0x0000780061007a0c */ /* 0x000fc40003f01070 */
[----:B------:R-:W-:Y:S02]  /*0380*/  SHF.R.S32.HI R118, RZ, 0x1f, R97 ;  /* 0x0000001fff767819 */ /* 0x000fe40000011461 */
[----:B------:R-:W-:Y:S02]  /*0390*/  ISETP.LT.AND.EX P6, PT, R122, c[0x0][0x1e4], !P1, P5 ;  /* 0x000079007a007a0c */ /* 0x000fe40004fc1350 */
[----:B------:R-:W-:Y:S02]  /*03a0*/  IADD3 R96, R88, 0xc0, RZ ;  /* 0x000000c058607810 */ /* 0x000fe40007ffe0ff */
[----:B------:R-:W-:Y:S02]  /*03b0*/  ISETP.LT.AND.EX P5, PT, R121, c[0x0][0x1e4], !P1, P4 ;  /* 0x0000790079007a0c */ /* 0x000fe40004fa1340 */
[----:B------:R-:W-:Y:S02]  /*03c0*/  ISETP.LT.AND.EX P4, PT, R120, c[0x0][0x1e4], !P1, P3 ;  /* 0x0000790078007a0c */ /* 0x000fe40004f81330 */
[----:B------:R-:W-:-:S02]  /*03d0*/  ISETP.LT.AND.EX P3, PT, R119, c[0x0][0x1e4], !P1, P2 ;  /* 0x0000790077007a0c */ /* 0x000fc40004f61320 */
[----:B------:R-:W-:Y:S02]  /*03e0*/  ISETP.LT.AND.EX P2, PT, R118, c[0x0][0x1e4], !P1, P0 ;  /* 0x0000790076007a0c */ /* 0x000fe40004f41300 */
[----:B------:R-:W-:Y:S02]  /*03f0*/  SHF.R.S32.HI R117, RZ, 0x1f, R96 ;  /* 0x0000001fff757819 */ /* 0x000fe40000011460 */
[----:B------:R-:W-:Y:S02]  /*0400*/  ISETP.LT.U32.AND P0, PT, R96, c[0x0][0x1e0], PT ;  /* 0x0000780060007a0c */ /* 0x000fe40003f01070 */
[----:B------:R-:W-:Y:S02]  /*0410*/  LOP3.LUT R7, R7, 0xe, RZ, 0xc0, !PT ;  /* 0x0000000e07077812 */ /* 0x000fe400078ec0ff */
[----:B------:R-:W-:Y:S02]  /*0420*/  ISETP.LT.AND.EX P0, PT, R117, c[0x0][0x1e4], !P1, P0 ;  /* 0x0000790075007a0c */ /* 0x000fe40004f01300 */
[----:B------:R-:W-:-:S02]  /*0430*/  SHF.R.S32.HI R6, RZ, 0x5, R6 ;  /* 0x00000005ff067819 */ /* 0x000fc40000011406 */
[----:B------:R-:W-:Y:S02]  /*0440*/  P2R R4, PR, RZ, 0x1 ;  /* 0x00000001ff047803 */ /* 0x000fe40000000000 */
[C---:B------:R-:W-:Y:S02]  /*0450*/  IADD3 R89, R88.reuse, 0x180, RZ ;  /* 0x0000018058597810 */ /* 0x040fe40007ffe0ff */
[C---:B------:R-:W-:Y:S01]  /*0460*/  IADD3 R104, R88.reuse, 0x1a0, RZ ;  /* 0x000001a058687810 */ /* 0x040fe20007ffe0ff */
[----:B------:R-:W-:Y:S01]  /*0470*/  STL [R1+0x8], R4 ;  /* 0x0000080401007387 */ /* 0x000fe20000100800 */
[C---:B------:R-:W-:Y:S02]  /*0480*/  IADD3 R95, R88.reuse, 0xe0, RZ ;  /* 0x000000e0585f7810 */ /* 0x040fe40007ffe0ff */
[C---:B------:R-:W-:Y:S01]  /*0490*/  IADD3 R94, R88.reuse, 0x100, RZ ;  /* 0x00000100585e7810 */ /* 0x040fe20007ffe0ff */
[----:B------:R0:W-:Y:S01]  /*04a0*/  STL [R1+0xc], R7 ;  /* 0x00000c0701007387 */ /* 0x0001e20000100800 */
[----:B------:R-:W-:-:S02]  /*04b0*/  IADD3 R93, R88, 0x120, RZ ;  /* 0x00000120585d7810 */ /* 0x000fc40007ffe0ff */
[C---:B------:R-:W-:Y:S01]  /*04c0*/  IADD3 R92, R88.reuse, 0x140, RZ ;  /* 0x00000140585c7810 */ /* 0x040fe20007ffe0ff */
[----:B------:R1:W-:Y:S01]  /*04d0*/  STL [R1+0x10], R6 ;  /* 0x0000100601007387 */ /* 0x0003e20000100800 */
[----:B------:R-:W-:Y:S02]  /*04e0*/  IADD3 R91, R88, 0x160, RZ ;  /* 0x00000160585b7810 */ /* 0x000fe40007ffe0ff */
[----:B------:R-:W-:Y:S02]  /*04f0*/  P2R R109, PR, RZ, 0x20 ;  /* 0x00000020ff6d7803 */ /* 0x000fe40000000000 */
[----:B------:R-:W-:Y:S02]  /*0500*/  P2R R108, PR, RZ, 0x10 ;  /* 0x00000010ff6c7803 */ /* 0x000fe40000000000 */
[----:B0-----:R-:W-:Y:S02]  /*0510*/  SHF.R.S32.HI R7, RZ, 0x1f, R89 ;  /* 0x0000001fff077819 */ /* 0x001fe40000011459 */
[----:B------:R-:W-:-:S02]  /*0520*/  P2R R107, PR, RZ, 0x8 ;  /* 0x00000008ff6b7803 */ /* 0x000fc40000000000 */
[----:B-1----:R-:W-:Y:S01]  /*0530*/  SHF.R.S32.HI R6, RZ, 0x1f, R104 ;  /* 0x0000001fff067819 */ /* 0x002fe20000011468 */
[----:B------:R0:W-:Y:S01]  /*0540*/  STL [R1+0x4], R7 ;  /* 0x0000040701007387 */ /* 0x0001e20000100800 */
[----:B------:R-:W-:Y:S02]  /*0550*/  P2R R106, PR, RZ, 0x4 ;  /* 0x00000004ff6a7803 */ /* 0x000fe40000000000 */
[----:B------:R-:W-:Y:S01]  /*0560*/  SHF.R.S32.HI R116, RZ, 0x1f, R95 ;  /* 0x0000001fff747819 */ /* 0x000fe2000001145f */
[----:B------:R0:W-:Y:S01]  /*0570*/  STL [R1], R6 ;  /* 0x0000000601007387 */ /* 0x0001e20000100800 */
[----:B------:R-:W-:Y:S02]  /*0580*/  SHF.R.S32.HI R115, RZ, 0x1f, R94 ;  /* 0x0000001fff737819 */ /* 0x000fe4000001145e */
[----:B------:R-:W-:Y:S02]  /*0590*/  SHF.R.S32.HI R114, RZ, 0x1f, R93 ;  /* 0x0000001fff727819 */ /* 0x000fe4000001145d */
[----:B------:R-:W-:-:S02]  /*05a0*/  SHF.R.S32.HI R113, RZ, 0x1f, R92 ;  /* 0x0000001fff717819 */ /* 0x000fc4000001145c */
[----:B------:R-:W-:Y:S02]  /*05b0*/  ISETP.LT.U32.AND P5, PT, R95, c[0x0][0x1e0], PT ;  /* 0x000078005f007a0c */ /* 0x000fe40003fa1070 */
[----:B------:R-:W-:Y:S02]  /*05c0*/  ISETP.LT.U32.AND P4, PT, R94, c[0x0][0x1e0], PT ;  /* 0x000078005e007a0c */ /* 0x000fe40003f81070 */
[----:B------:R-:W-:Y:S02]  /*05d0*/  ISETP.LT.U32.AND P3, PT, R93, c[0x0][0x1e0], PT ;  /* 0x000078005d007a0c */ /* 0x000fe40003f61070 */
[----:B------:R-:W-:Y:S02]  /*05e0*/  ISETP.LT.U32.AND P2, PT, R92, c[0x0][0x1e0], PT ;  /* 0x000078005c007a0c */ /* 0x000fe40003f41070 */
[----:B------:R-:W-:Y:S02]  /*05f0*/  SHF.R.S32.HI R112, RZ, 0x1f, R91 ;  /* 0x0000001fff707819 */ /* 0x000fe4000001145b */
[----:B------:R-:W-:-:S02]  /*0600*/  ISETP.LT.U32.AND P0, PT, R91, c[0x0][0x1e0], PT ;  /* 0x000078005b007a0c */ /* 0x000fc40003f01070 */
[C---:B------:R-:W-:Y:S02]  /*0610*/  IADD3 R103, R88.reuse, 0x1c0, RZ ;  /* 0x000001c058677810 */ /* 0x040fe40007ffe0ff */
[----:B------:R-:W-:Y:S02]  /*0620*/  IADD3 R102, R88, 0x1e0, RZ ;  /* 0x000001e058667810 */ /* 0x000fe40007ffe0ff */
[----:B------:R-:W-:Y:S02]  /*0630*/  ISETP.LT.AND.EX P5, PT, R116, c[0x0][0x1e4], !P1, P5 ;  /* 0x0000790074007a0c */ /* 0x000fe40004fa1350 */
[----:B------:R-:W-:Y:S02]  /*0640*/  ISETP.LT.AND.EX P4, PT, R115, c[0x0][0x1e4], !P1, P4 ;  /* 0x0000790073007a0c */ /* 0x000fe40004f81340 */
[----:B------:R-:W-:Y:S02]  /*0650*/  ISETP.LT.AND.EX P3, PT, R114, c[0x0][0x1e4], !P1, P3 ;  /* 0x0000790072007a0c */ /* 0x000fe40004f61330 */
[----:B------:R-:W-:-:S02]  /*0660*/  ISETP.LT.AND.EX P2, PT, R113, c[0x0][0x1e4], !P1, P2 ;  /* 0x0000790071007a0c */ /* 0x000fc40004f41320 */
[----:B------:R-:W-:Y:S02]  /*0670*/  P2R R110, PR, RZ, 0x40 ;  /* 0x00000040ff6e7803 */ /* 0x000fe40000000000 */
[----:B------:R-:W-:Y:S02]  /*0680*/  ISETP.LT.AND.EX P1, PT, R112, c[0x0][0x1e4], !P1, P0 ;  /* 0x0000790070007a0c */ /* 0x000fe40004f21300 */
[----:B------:R-:W-:Y:S02]  /*0690*/  LEA R4, R3, 0x60, 0x4 ;  /* 0x0000006003047811 */ /* 0x000fe400078e20ff */
[----:B------:R-:W-:Y:S02]  /*06a0*/  MOV R5, R0 ;  /* 0x0000000000057202 */ /* 0x000fe40000000f00 */
[----:B------:R-:W-:Y:S02]  /*06b0*/  SHF.R.S32.HI R125, RZ, 0x1f, R103 ;  /* 0x0000001fff7d7819 */ /* 0x000fe40000011467 */
[----:B0-----:R-:W-:-:S02]  /*06c0*/  SHF.R.S32.HI R124, RZ, 0x1f, R102 ;  /* 0x0000001fff7c7819 */ /* 0x001fc40000011466 */
.L_x_1563:
[----:B0-----:R-:W-:Y:S01]  /*06d0*/  MOV R6, 0x8 ;  /* 0x0000000800067802 */ /* 0x001fe20000000f00 */
[----:B------:R-:W2:Y:S04]  /*06e0*/  LDL R13, [R1+0xc] ;  /* 0x00000c00010d7983 */ /* 0x000ea80000100800 */
[----:B------:R-:W-:Y:S01]  /*06f0*/  IMAD.WIDE R6, R5, R6, c[0x0][0x198] ;  /* 0x0000660005067625 */ /* 0x000fe200078e0206 */
[----:B------:R-:W3:Y:S04]  /*0700*/  LDL R14, [R1+0x4] ;  /* 0x00000400010e7983 */ /* 0x000ee80000100800 */
[----:B------:R-:W4:Y:S01]  /*0710*/  LDL R20, [R1] ;  /* 0x0000000001147983 */ /* 0x000f220000100800 */
[----:B------:R-:W-:-:S02]  /*0720*/  P2R R30, PR, RZ, 0x8 ;  /* 0x00000008ff1e7803 */ /* 0x000fc40000000000 */
[----:B------:R-:W-:Y:S01]  /*0730*/  IABS R11, c[0x0][0x1f0] ;  /* 0x00007c00000b7a13 */ /* 0x000fe20000000000 */
[----:B------:R-:W2:Y:S01]  /*0740*/  LDG.E.64 R6, [R6.64] ;  /* 0x0000000c06067981 */ /* 0x000ea2000c1e1b00 */
[----:B------:R-:W-:Y:S01]  /*0750*/  UMOV UR14, 0x3f800000 ;  /* 0x3f800000000e7882 */ /* 0x000fe20000000000 */
[----:B------:R-:W-:Y:S02]  /*0760*/  P2R R32, PR, RZ, 0x4 ;  /* 0x00000004ff207803 */ /* 0x000fe40000000000 */
[----:B------:R-:W3:Y:S01]  /*0770*/  LDL R26, [R1+0x8] ;  /* 0x00000800011a7983 */ /* 0x000ee20000100800 */
[----:B------:R-:W-:Y:S01]  /*0780*/  CS2R R52, SRZ ;  /* 0x0000000000347805 */ /* 0x000fe2000001ff00 */
[----:B------:R-:W-:Y:S01]  /*0790*/  ISETP.NE.AND P3, PT, R111, RZ, PT ;  /* 0x000000ff6f00720c */ /* 0x000fe20003f65270 */
[----:B------:R-:W-:Y:S01]  /*07a0*/  CS2R R50, SRZ ;  /* 0x0000000000327805 */ /* 0x000fe2000001ff00 */
[----:B------:R-:W-:Y:S02]  /*07b0*/  ISETP.NE.AND P2, PT, R110, RZ, PT ;  /* 0x000000ff6e00720c */ /* 0x000fe40003f45270 */
[----:B------:R-:W-:-:S02]  /*07c0*/  P2R R34, PR, RZ, 0x2 ;  /* 0x00000002ff227803 */ /* 0x000fc40000000000 */
[----:B------:R-:W-:Y:S01]  /*07d0*/  ISETP.NE.AND P1, PT, R109, RZ, PT ;  /* 0x000000ff6d00720c */ /* 0x000fe20003f25270 */
[----:B-12---:R-:W0:Y:S02]  /*07e0*/  R2UR UR4, R6 ;  /* 0x00000000060473c2 */ /* 0x006e2400000e0000 */
[----:B0-----:R-:W-:-:S05]  /*07f0*/  MOV R8, UR4 ;  /* 0x0000000400087c02 */ /* 0x001fca0008000f00 */
[----:B------:R-:W-:Y:S02]  /*0800*/  FFMA.FTZ R9, -R8, UR4, R7 ;  /* 0x0000000408097c23 */ /* 0x000fe40008010107 */
[----:B------:R-:W0:Y:S03]  /*0810*/  I2F.RP R8, R11 ;  /* 0x0000000b00087306 */ /* 0x000e260000209400 */
[----:B------:R-:W-:-:S05]  /*0820*/  FSETP.GTU.FTZ.AND P0, PT, R9, RZ, PT ;  /* 0x000000ff0900720b */ /* 0x000fca0003f1c000 */
[----:B0-----:R-:W0:Y:S08]  /*0830*/  MUFU.RCP R8, R8 ;  /* 0x0000000800087308 */ /* 0x001e300000001000 */
[----:B------:R-:W-:Y:S01]  /*0840*/  VOTEU.ANY UP0, P0 ;  /* 0x00000000003f7886 */ /* 0x000fe20000000100 */
[----:B------:R-:W-:Y:S02]  /*0850*/  PLOP3.LUT P0, PT, PT, PT, UP0, 0x80, 0x0 ;  /* 0x000000000000781c */ /* 0x000fe40003f0f008 */
[----:B0-----:R-:W-:-:S04]  /*0860*/  IADD3 R6, R8, 0xffffffe, RZ ;  /* 0x0ffffffe08067810 */ /* 0x001fc80007ffe0ff */
[----:B------:R0:W1:Y:S07]  /*0870*/  F2I.FTZ.U32.TRUNC.NTZ R7, R6 ;  /* 0x0000000600077305 */ /* 0x00006e000021f000 */
[----:B------:R-:W-:Y:S01]  /*0880*/  @P0 FADD.FTZ R9, R9, c[0x0][0x1a0] ;  /* 0x0000680009090621 */ /* 0x000fe20000010000 */
[----:B------:R-:W-:Y:S02]  /*0890*/  PLOP3.LUT P0, PT, PT, PT, UP0, 0x80, 0x0 ;  /* 0x000000000000781c */ /* 0x000fe40003f0f008 */
[----:B0-----:R-:W-:-:S02]  /*08a0*/  MOV R6, RZ ;  /* 0x000000ff00067202 */ /* 0x001fc40000000f00 */
[----:B-1----:R-:W-:-:S09]  /*08b0*/  IADD3 R10, RZ, -R7, RZ ;  /* 0x80000007ff0a7210 */ /* 0x002fd20007ffe0ff */
[----:B------:R0:W1:Y:S02]  /*08c0*/  @P0 MUFU.RSQ R12, R9 ;  /* 0x00000009000c0308 */ /* 0x0000640000001400 */
[----:B0-----:R-:W-:Y:S01]  /*08d0*/  IMAD R9, R10, R11, RZ ;  /* 0x0000000b0a097224 */ /* 0x001fe200078e02ff */
[----:B------:R-:W-:-:S03]  /*08e0*/  IABS R10, R5 ;  /* 0x00000005000a7213 */ /* 0x000fc60000000000 */
[----:B------:R-:W-:Y:S01]  /*08f0*/  IMAD.HI.U32 R7, R7, R9, R6 ;  /* 0x0000000907077227 */ /* 0x000fe200078e0006 */
[----:B------:R-:W-:-:S05]  /*0900*/  PLOP3.LUT P0, PT, PT, PT, UP0, 0x80, 0x0 ;  /* 0x000000000000781c */ /* 0x000fca0003f0f008 */
[----:B------:R-:W-:-:S05]  /*0910*/  IMAD.HI.U32 R7, R7, R10, RZ ;  /* 0x0000000a07077227 */ /* 0x000fca00078e00ff */
[----:B------:R-:W-:-:S05]  /*0920*/  IADD3 R8, -R7, RZ, RZ ;  /* 0x000000ff07087210 */ /* 0x000fca0007ffe1ff */
[C---:B------:R-:W-:Y:S01]  /*0930*/  IMAD R8, R11.reuse, R8, R10 ;  /* 0x000000080b087224 */ /* 0x040fe200078e020a */
[----:B-1----:R0:W1:Y:S04]  /*0940*/  @P0 R2UR UR14, R12 ;  /* 0x000000000c0e03c2 */ /* 0x00206800000e0000 */
        /* <DEDUP_REMOVED lines=15> */
[----:B------:R-:W-:Y:S02]  /*0a40*/  SEL R105, R6, R9, !P0 ;  /* 0x0000000906697207 */ /* 0x000fe40004000000 */
[----:B------:R-:W-:-:S05]  /*0a50*/  SHF.R.U32.HI R9, RZ, 0x3, R3 ;  /* 0x00000003ff097819 */ /* 0x000fca0000011603 */
[----:B------:R-:W-:Y:S01]  /*0a60*/  IMAD R24, R2, c[0x0][0x1fc], R9 ;  /* 0x00007f0002187a24 */ /* 0x000fe200078e0209 */
[----:B------:R-:W-:-:S04]  /*0a70*/  SEL R7, R6, R7, !P0 ;  /* 0x0000000706077207 */ /* 0x000fc80004000000 */
[----:B------:R-:W-:-:S04]  /*0a80*/  IADD3 R6, R24, 0x180, RZ ;  /* 0x0000018018067810 */ /* 0x000fc80007ffe0ff */
[----:B------:R-:W-:Y:S02]  /*0a90*/  SHF.R.S32.HI R8, RZ, 0x1f, R6 ;  /* 0x0000001fff087819 */ /* 0x000fe40000011406 */
[----:B------:R-:W-:-:S04]  /*0aa0*/  ISETP.GE.U32.AND P0, PT, R6, c[0x0][0x1e0], PT ;  /* 0x0000780006007a0c */ /* 0x000fc80003f06070 */
[----:B------:R-:W-:Y:S02]  /*0ab0*/  ISETP.GE.AND.EX P0, PT, R8, c[0x0][0x1e4], PT, P0 ;  /* 0x0000790008007a0c */ /* 0x000fe40003f06300 */
[----:B------:R-:W-:Y:S02]  /*0ac0*/  LEA R76, R105, R13, 0x4 ;  /* 0x0000000d694c7211 */ /* 0x000fe400078e20ff */
[----:B------:R-:W-:Y:S02]  /*0ad0*/  SHF.R.S32.HI R6, RZ, 0x1f, R7 ;  /* 0x0000001fff067819 */ /* 0x000fe40000011407 */
[----:B------:R-:W-:Y:S02]  /*0ae0*/  ISETP.LT.U32.AND P0, PT, R3, 0x100, !P0 ;  /* 0x000001000300780c */ /* 0x000fe40004701070 */
[----:B------:R-:W-:Y:S01]  /*0af0*/  SHF.R.S32.HI R77, RZ, 0x1f, R76 ;  /* 0x0000001fff4d7819 */ /* 0x000fe2000001144c */
[----:B------:R-:W-:-:S04]  /*0b00*/  IMAD R6, R6, c[0x0][0x1e8], RZ ;  /* 0x00007a0006067a24 */ /* 0x000fc800078e02ff */
[C---:B------:R-:W-:Y:S02]  /*0b10*/  IMAD R13, R7.reuse, c[0x0][0x1ec], R6 ;  /* 0x00007b00070d7a24 */ /* 0x040fe400078e0206 */
[----:B------:R-:W-:-:S04]  /*0b20*/  IMAD.WIDE.U32 R10, R7, c[0x0][0x1e8], R76 ;  /* 0x00007a00070a7a25 */ /* 0x000fc800078e004c */
[----:B---3--:R-:W-:Y:S01]  /*0b30*/  @P0 IMAD R6, R14, c[0x0][0x1d8], RZ ;  /* 0x000076000e060a24 */ /* 0x008fe200078e02ff */
[----:B------:R-:W-:Y:S02]  /*0b40*/  IADD3 R13, R11, R13, RZ ;  /* 0x0000000d0b0d7210 */ /* 0x000fe40007ffe0ff */
[----:B0-----:R-:W-:Y:S01]  /*0b50*/  @P0 MOV R12, R10 ;  /* 0x0000000a000c0202 */ /* 0x001fe20000000f00 */
[----:B------:R-:W-:-:S04]  /*0b60*/  @P0 IMAD R9, R89, c[0x0][0x1dc], R6 ;  /* 0x0000770059090a24 */ /* 0x000fc800078e0206 */
[----:B------:R-:W-:-:S05]  /*0b70*/  @P0 IMAD.WIDE.U32 R6, R89, c[0x0][0x1d8], R12 ;  /* 0x0000760059060a25 */ /* 0x000fca00078e000c */
[----:B------:R-:W-:Y:S02]  /*0b80*/  @P0 IADD3 R7, R7, R9, RZ ;  /* 0x0000000907070210 */ /* 0x000fe40007ffe0ff */
[C---:B------:R-:W-:Y:S02]  /*0b90*/  @P0 SHF.L.U32 R18, R6.reuse, 0x2, RZ ;  /* 0x0000000206120819 */ /* 0x040fe400000006ff */
[----:B------:R-:W-:Y:S02]  /*0ba0*/  @P0 SHF.L.U64.HI R8, R6, 0x2, R7 ;  /* 0x0000000206080819 */ /* 0x000fe40000010207 */
[----:B------:R-:W-:-:S04]  /*0bb0*/  @P0 IADD3 R6, P6, R18, c[0x0][0x180], RZ ;  /* 0x0000600012060a10 */ /* 0x000fc80007fde0ff */
[----:B------:R-:W-:Y:S02]  /*0bc0*/  @P0 IADD3.X R7, R8, c[0x0][0x184], RZ, P6, !PT ;  /* 0x0000610008070a10 */ /* 0x000fe400037fe4ff */
[----:B------:R-:W-:Y:S01]  /*0bd0*/  @P0 IADD3 R18, P6, R18, c[0x0][0x178], RZ ;  /* 0x00005e0012120a10 */ /* 0x000fe20007fde0ff */
[----:B------:R-:W-:-:S03]  /*0be0*/  CS2R R14, SRZ ;  /* 0x00000000000e7805 */ /* 0x000fc6000001ff00 */
[----:B------:R-:W-:Y:S02]  /*0bf0*/  @P0 IADD3.X R19, R8, c[0x0][0x17c], RZ, P6, !PT ;  /* 0x00005f0008130a10 */ /* 0x000fe400037fe4ff */
[----:B------:R-:W-:Y:S01]  /*0c00*/  CS2R R8, SRZ ;  /* 0x0000000000087805 */ /* 0x000fe2000001ff00 */
[----:B------:R-:W-:Y:S02]  /*0c10*/  IADD3 R16, R24, 0x1a0, RZ ;  /* 0x000001a018107810 */ /* 0x000fe40007ffe0ff */
[----:B------:R0:W5:Y:S02]  /*0c20*/  @P0 LDG.E.64 R14, [R18.64] ;  /* 0x0000000c120e0981 */ /* 0x000164000c1e1b00 */
[----:B------:R-:W-:Y:S02]  /*0c30*/  SHF.R.S32.HI R17, RZ, 0x1f, R16 ;  /* 0x0000001fff117819 */ /* 0x000fe40000011410 */
[----:B------:R2:W5:Y:S01]  /*0c40*/  @P0 LDG.E.64 R8, [R6.64] ;  /* 0x0000000c06080981 */ /* 0x000562000c1e1b00 */
[----:B------:R-:W-:-:S04]  /*0c50*/  ISETP.GE.U32.AND P0, PT, R16, c[0x0][0x1e0], PT ;  /* 0x0000780010007a0c */ /* 0x000fc80003f06070 */
[----:B------:R-:W-:-:S04]  /*0c60*/  ISETP.GE.AND.EX P0, PT, R17, c[0x0][0x1e4], PT, P0 ;  /* 0x0000790011007a0c */ /* 0x000fc80003f06300 */
[----:B------:R-:W-:-:S13]  /*0c70*/  ISETP.LT.U32.AND P0, PT, R3, 0x100, !P0 ;  /* 0x000001000300780c */ /* 0x000fda0004701070 */
[----:B----4-:R-:W-:Y:S01]  /*0c80*/  @P0 IMAD R17, R20, c[0x0][0x1d8], RZ ;  /* 0x0000760014110a24 */ /* 0x010fe200078e02ff */
[----:B------:R-:W-:-:S03]  /*0c90*/  @P0 MOV R16, R10 ;  /* 0x0000000a00100202 */ /* 0x000fc60000000f00 */
[----:B------:R-:W-:Y:S01]  /*0ca0*/  @P0 IMAD R21, R104, c[0x0][0x1dc], R17 ;  /* 0x0000770068150a24 */ /* 0x000fe200078e0211 */
[----:B------:R-:W-:-:S05]  /*0cb0*/  @P0 MOV R17, R13 ;  /* 0x0000000d00110202 */ /* 0x000fca0000000f00 */
[----:B------:R-:W-:-:S05]  /*0cc0*/  @P0 IMAD.WIDE.U32 R16, R104, c[0x0][0x1d8], R16 ;  /* 0x0000760068100a25 */ /* 0x000fca00078e0010 */
[----:B--2---:R-:W-:Y:S02]  /*0cd0*/  @P0 IADD3 R7, R17, R21, RZ ;  /* 0x0000001511070210 */ /* 0x004fe40007ffe0ff */
[C---:B------:R-:W-:Y:S02]  /*0ce0*/  @P0 SHF.L.U32 R22, R16.reuse, 0x2, RZ ;  /* 0x0000000210160819 */ /* 0x040fe400000006ff */
[----:B------:R-:W-:Y:S02]  /*0cf0*/  @P0 SHF.L.U64.HI R16, R16, 0x2, R7 ;  /* 0x0000000210100819 */ /* 0x000fe40000010207 */
[----:B------:R-:W-:-:S04]  /*0d00*/  @P0 IADD3 R20, P6, R22, c[0x0][0x180], RZ ;  /* 0x0000600016140a10 */ /* 0x000fc80007fde0ff */
[----:B------:R-:W-:Y:S02]  /*0d10*/  @P0 IADD3.X R21, R16, c[0x0][0x184], RZ, P6, !PT ;  /* 0x0000610010150a10 */ /* 0x000fe400037fe4ff */
[----:B------:R-:W-:Y:S02]  /*0d20*/  @P0 IADD3 R22, P6, R22, c[0x0][0x178], RZ ;  /* 0x00005e0016160a10 */ /* 0x000fe40007fde0ff */
[----:B------:R-:W-:Y:S02]  /*0d30*/  MOV R7, RZ ;  /* 0x000000ff00077202 */ /* 0x000fe40000000f00 */
[----:B------:R-:W-:Y:S02]  /*0d40*/  @P0 IADD3.X R23, R16, c[0x0][0x17c], RZ, P6, !PT ;  /* 0x00005f0010170a10 */ /* 0x000fe400037fe4ff */
[----:B------:R-:W-:Y:S01]  /*0d50*/  MOV R6, RZ ;  /* 0x000000ff00067202 */ /* 0x000fe20000000f00 */
[----:B------:R-:W-:Y:S01]  /*0d60*/  CS2R R16, SRZ ;  /* 0x0000000000107805 */ /* 0x000fe2000001ff00 */
[----:B0-----:R-:W-:-:S04]  /*0d70*/  IADD3 R18, R24, 0x1c0, RZ ;  /* 0x000001c018127810 */ /* 0x001fc80007ffe0ff */
[----:B------:R0:W5:Y:S01]  /*0d80*/  @P0 LDG.E.64 R6, [R20.64] ;  /* 0x0000000c14060981 */ /* 0x000162000c1e1b00 */
[----:B------:R-:W-:-:S03]  /*0d90*/  SHF.R.S32.HI R19, RZ, 0x1f, R18 ;  /* 0x0000001fff137819 */ /* 0x000fc60000011412 */
[----:B------:R2:W5:Y:S01]  /*0da0*/  @P0 LDG.E.64 R16, [R22.64] ;  /* 0x0000000c16100981 */ /* 0x000562000c1e1b00 */
[----:B------:R-:W-:-:S04]  /*0db0*/  ISETP.GE.U32.AND P0, PT, R18, c[0x0][0x1e0], PT ;  /* 0x0000780012007a0c */ /* 0x000fc80003f06070 */
        /* <DEDUP_REMOVED lines=8> */
[C---:B--2---:R-:W-:Y:S02]  /*0e40*/  @P0 SHF.L.U32 R22, R18.reuse, 0x2, RZ ;  /* 0x0000000212160819 */ /* 0x044fe400000006ff */
[----:B------:R-:W-:Y:S02]  /*0e50*/  @P0 SHF.L.U64.HI R18, R18, 0x2, R19 ;  /* 0x0000000212120819 */ /* 0x000fe40000010213 */
[----:B0-----:R-:W-:-:S04]  /*0e60*/  @P0 IADD3 R20, P6, R22, c[0x0][0x180], RZ ;  /* 0x0000600016140a10 */ /* 0x001fc80007fde0ff */
[----:B------:R-:W-:Y:S02]  /*0e70*/  @P0 IADD3.X R21, R18, c[0x0][0x184], RZ, P6, !PT ;  /* 0x0000610012150a10 */ /* 0x000fe400037fe4ff */
[----:B------:R-:W-:Y:S02]  /*0e80*/  @P0 IADD3 R22, P6, R22, c[0x0][0x178], RZ ;  /* 0x00005e0016160a10 */ /* 0x000fe40007fde0ff */
[----:B------:R-:W-:Y:S01]  /*0e90*/  IADD3 R24, R24, 0x1e0, RZ ;  /* 0x000001e018187810 */ /* 0x000fe20007ffe0ff */
[----:B------:R0:W5:Y:S01]  /*0ea0*/  @P0 LDG.E.64 R52, [R20.64] ;  /* 0x0000000c14340981 */ /* 0x000162000c1e1b00 */
[----:B------:R-:W-:Y:S02]  /*0eb0*/  @P0 IADD3.X R23, R18, c[0x0][0x17c], RZ, P6, !PT ;  /* 0x00005f0012170a10 */ /* 0x000fe400037fe4ff */
[----:B------:R-:W-:Y:S01]  /*0ec0*/  CS2R R18, SRZ ;  /* 0x0000000000127805 */ /* 0x000fe2000001ff00 */
[----:B------:R-:W-:-:S05]  /*0ed0*/  SHF.R.S32.HI R25, RZ, 0x1f, R24 ;  /* 0x0000001fff197819 */ /* 0x000fca0000011418 */
[----:B------:R2:W5:Y:S01]  /*0ee0*/  @P0 LDG.E.64 R18, [R22.64] ;  /* 0x0000000c16120981 */ /* 0x000562000c1e1b00 */
[----:B------:R-:W-:-:S04]  /*0ef0*/  ISETP.GE.U32.AND P0, PT, R24, c[0x0][0x1e0], PT ;  /* 0x0000780018007a0c */ /* 0x000fc80003f06070 */
[----:B------:R-:W-:-:S04]  /*0f00*/  ISETP.GE.AND.EX P0, PT, R25, c[0x0][0x1e4], PT, P0 ;  /* 0x0000790019007a0c */ /* 0x000fc80003f06300 */
[----:B------:R-:W-:-:S13]  /*0f10*/  ISETP.LT.U32.AND P0, PT, R3, 0x100, !P0 ;  /* 0x000001000300780c */ /* 0x000fda0004701070 */
[----:B------:R-:W-:Y:S01]  /*0f20*/  @P0 IMAD R25, R124, c[0x0][0x1d8], RZ ;  /* 0x000076007c190a24 */ /* 0x000fe200078e02ff */
[----:B0-----:R-:W-:Y:S02]  /*0f30*/  @P0 MOV R20, R10 ;  /* 0x0000000a00140202 */ /* 0x001fe40000000f00 */
[----:B------:R-:W-:Y:S01]  /*0f40*/  @P0 MOV R21, R13 ;  /* 0x0000000d00150202 */ /* 0x000fe20000000f00 */
[----:B------:R-:W-:-:S04]  /*0f50*/  @P0 IMAD R27, R102, c[0x0][0x1dc], R25 ;  /* 0x00007700661b0a24 */ /* 0x000fc800078e0219 */
[----:B------:R-:W-:-:S05]  /*0f60*/  @P0 IMAD.WIDE.U32 R24, R102, c[0x0][0x1d8], R20 ;  /* 0x0000760066180a25 */ /* 0x000fca00078e0014 */
[----:B------:R-:W-:Y:S02]  /*0f70*/  @P0 IADD3 R21, R25, R27, RZ ;  /* 0x0000001b19150210 */ /* 0x000fe40007ffe0ff */
[C---:B------:R-:W-:Y:S02]  /*0f80*/  @P0 SHF.L.U32 R25, R24.reuse, 0x2, RZ ;  /* 0x0000000218190819 */ /* 0x040fe400000006ff */
[----:B------:R-:W-:Y:S02]  /*0f90*/  @P0 SHF.L.U64.HI R20, R24, 0x2, R21 ;  /* 0x0000000218140819 */ /* 0x000fe40000010215 */
[----:B--2---:R-:W-:-:S04]  /*0fa0*/  @P0 IADD3 R22, P6, R25, c[0x0][0x180], RZ ;  /* 0x0000600019160a10 */ /* 0x004fc80007fde0ff */
[----:B------:R-:W-:Y:S01]  /*0fb0*/  @P0 IADD3.X R23, R20, c[0x0][0x184], RZ, P6, !PT ;  /* 0x0000610014170a10 */ /* 0x000fe200037fe4ff */
[----:B------:R-:W-:Y:S01]  /*0fc0*/  @P3 IMAD R27, R123, c[0x0][0x1d8], RZ ;  /* 0x000076007b1b3a24 */ /* 0x000fe200078e02ff */
[----:B------:R-:W-:-:S03]  /*0fd0*/  @P0 IADD3 R24, P6, R25, c[0x0][0x178], RZ ;  /* 0x00005e0019180a10 */ /* 0x000fc60007fde0ff */
[----:B------:R0:W5:Y:S01]  /*0fe0*/  @P0 LDG.E.64 R50, [R22.64] ;  /* 0x0000000c16320981 */ /* 0x000162000c1e1b00 */
[----:B------:R-:W-:Y:S01]  /*0ff0*/  @P0 IADD3.X R25, R20, c[0x0][0x17c], RZ, P6, !PT ;  /* 0x00005f0014190a10 */ /* 0x000fe200037fe4ff */
[----:B------:R-:W-:Y:S01]  /*1000*/  @P3 IMAD R29, R88, c[0x0][0x1dc], R27 ;  /* 0x00007700581d3a24 */ /* 0x000fe200078e021b */
[----:B------:R-:W-:Y:S01]  /*1010*/  ISETP.NE.AND P6, PT, R26, RZ, PT ;  /* 0x000000ff1a00720c */ /* 0x000fe20003fc5270 */
[----:B------:R-:W-:Y:S01]  /*1020*/  CS2R R20, SRZ ;  /* 0x0000000000147805 */ /* 0x000fe2000001ff00 */
[----:B0-----:R-:W-:-:S05]  /*1030*/  @P3 MOV R22, R10 ;  /* 0x0000000a00163202 */ /* 0x001fca0000000f00 */
[----:B------:R0:W5:Y:S01]  /*1040*/  @P0 LDG.E.64 R20, [R24.64] ;  /* 0x0000000c18140981 */ /* 0x000162000c1e1b00 */
[----:B------:R-:W-:-:S05]  /*1050*/  @P3 MOV R23, R13 ;  /* 0x0000000d00173202 */ /* 0x000fca0000000f00 */
[----:B------:R-:W-:-:S04]  /*1060*/  @P3 IMAD.WIDE.U32 R26, R88, c[0x0][0x1d8], R22 ;  /* 0x00007600581a3a25 */ /* 0x000fc800078e0016 */
[----:B0-----:R-:W-:Y:S01]  /*1070*/  @P2 IMAD R24, R122, c[0x0][0x1d8], RZ ;  /* 0x000076007a182a24 */ /* 0x001fe200078e02ff */
[----:B------:R-:W-:Y:S02]  /*1080*/  @P3 IADD3 R27, R27, R29, RZ ;  /* 0x0000001d1b1b3210 */ /* 0x000fe40007ffe0ff */
[C---:B------:R-:W-:Y:S02]  /*1090*/  @P3 SHF.L.U32 R72, R26.reuse, 0x2, RZ ;  /* 0x000000021a483819 */ /* 0x040fe400000006ff */
[----:B------:R-:W-:Y:S01]  /*10a0*/  @P3 SHF.L.U64.HI R26, R26, 0x2, R27 ;  /* 0x000000021a1a3819 */ /* 0x000fe2000001021b */
[----:B------:R-:W-:Y:S01]  /*10b0*/  @P2 IMAD R27, R101, c[0x0][0x1dc], R24 ;  /* 0x00007700651b2a24 */ /* 0x000fe200078e0218 */
[----:B------:R-:W-:Y:S02]  /*10c0*/  @P2 MOV R24, R10 ;  /* 0x0000000a00182202 */ /* 0x000fe40000000f00 */
[----:B------:R-:W-:Y:S02]  /*10d0*/  @P2 MOV R25, R13 ;  /* 0x0000000d00192202 */ /* 0x000fe40000000f00 */
[----:B------:R-:W-:-:S03]  /*10e0*/  @P3 IADD3 R22, P0, R72, c[0x0][0x180], RZ ;  /* 0x0000600048163a10 */ /* 0x000fc60007f1e0ff */
[----:B------:R-:W-:Y:S01]  /*10f0*/  @P2 IMAD.WIDE.U32 R24, R101, c[0x0][0x1d8], R24 ;  /* 0x0000760065182a25 */ /* 0x000fe200078e0018 */
[----:B------:R-:W-:Y:S02]  /*1100*/  @P3 IADD3.X R23, R26, c[0x0][0x184], RZ, P0, !PT ;  /* 0x000061001a173a10 */ /* 0x000fe400007fe4ff */
[----:B------:R-:W-:Y:S02]  /*1110*/  @P3 IADD3 R72, P0, R72, c[0x0][0x178], RZ ;  /* 0x00005e0048483a10 */ /* 0x000fe40007f1e0ff */
[----:B------:R-:W-:Y:S02]  /*1120*/  @P2 IADD3 R25, R25, R27, RZ ;  /* 0x0000001b19192210 */ /* 0x000fe40007ffe0ff */
[----:B------:R-:W-:Y:S02]  /*1130*/  @P2 SHF.L.U32 R70, R24, 0x2, RZ ;  /* 0x0000000218462819 */ /* 0x000fe400000006ff */
[----:B------:R-:W-:Y:S02]  /*1140*/  @P3 IADD3.X R73, R26, c[0x0][0x17c], RZ, P0, !PT ;  /* 0x00005f001a493a10 */ /* 0x000fe400007fe4ff */
[----:B------:R-:W-:-:S02]  /*1150*/  @P2 SHF.L.U64.HI R26, R24, 0x2, R25 ;  /* 0x00000002181a2819 */ /* 0x000fc40000010219 */
        /* <DEDUP_REMOVED lines=43> */
[----:B------:R-:W-:Y:S02]  /*1410*/  @P2 IADD3.X R65, R33, c[0x0][0x17c], RZ, P0, !PT ;  /* 0x00005f0021412a10 */ /* 0x000fe400007fe4ff */
[----:B------:R-:W-:Y:S01]  /*1420*/  ISETP.NE.AND P2, PT, R32, RZ, PT ;  /* 0x000000ff2000720c */ /* 0x000fe20003f45270 */
        /* <DEDUP_REMOVED lines=34> */
[----:B------:R-:W-:Y:S01]  /*1650*/  P2R R80, PR, RZ, 0x40 ;  /* 0x00000040ff507803 */ /* 0x000fe20000000000 */
[----:B------:R-:W-:Y:S01]  /*1660*/  @P4 IMAD R39, R115, c[0x0][0x1d8], RZ ;  /* 0x0000760073274a24 */ /* 0x000fe200078e02ff */
[----:B------:R-:W-:-:S02]  /*1670*/  ISETP.NE.AND P6, PT, R107, RZ, PT ;  /* 0x000000ff6b00720c */ /* 0x000fc40003fc5270 */
[----:B------:R-:W-:Y:S02]  /*1680*/  @P5 IADD3.X R37, R38, c[0x0][0x184], RZ, P0, !PT ;  /* 0x0000610026255a10 */ /* 0x000fe400007fe4ff */
[----:B------:R-:W-:Y:S01]  /*1690*/  @P5 IADD3 R58, P0, R58, c[0x0][0x178], RZ ;  /* 0x00005e003a3a5a10 */ /* 0x000fe20007f1e0ff */
[----:B------:R-:W-:Y:S01]  /*16a0*/  @P4 IMAD R41, R94, c[0x0][0x1dc], R39 ;  /* 0x000077005e294a24 */ /* 0x000fe200078e0227 */
[----:B------:R-:W-:Y:S02]  /*16b0*/  P2R R81, PR, RZ, 0x40 ;  /* 0x00000040ff517803 */ /* 0x000fe40000000000 */
[----:B------:R-:W-:Y:S02]  /*16c0*/  ISETP.NE.AND P6, PT, R108, RZ, PT ;  /* 0x000000ff6c00720c */ /* 0x000fe40003fc5270 */
[----:B------:R-:W-:Y:S02]  /*16d0*/  @P5 IADD3.X R59, R38, c[0x0][0x17c], RZ, P0, !PT ;  /* 0x00005f00263b5a10 */ /* 0x000fe400007fe4ff */
[----:B------:R-:W-:-:S02]  /*16e0*/  @P4 MOV R38, R10 ;  /* 0x0000000a00264202 */ /* 0x000fc40000000f00 */
[----:B------:R-:W-:Y:S02]  /*16f0*/  @P4 MOV R39, R13 ;  /* 0x0000000d00274202 */ /* 0x000fe40000000f00 */
        /* <DEDUP_REMOVED lines=10> */
[----:B------:R-:W-:Y:S01]  /*17a0*/  @P4 IADD3 R38, P0, R56, c[0x0][0x180], RZ ;  /* 0x0000600038264a10 */ /* 0x000fe20007f1e0ff */
[----:B------:R-:W-:-:S03]  /*17b0*/  CS2R R78, SRZ ;  /* 0x00000000004e7805 */ /* 0x000fc6000001ff00 */
[----:B------:R-:W-:Y:S02]  /*17c0*/  @P4 IADD3.X R39, R40, c[0x0][0x184], RZ, P0, !PT ;  /* 0x0000610028274a10 */ /* 0x000fe400007fe4ff */
[----:B------:R-:W-:-:S03]  /*17d0*/  @P4 IADD3 R56, P0, R56, c[0x0][0x178], RZ ;  /* 0x00005e0038384a10 */ /* 0x000fc60007f1e0ff */
[----:B------:R0:W5:Y:S01]  /*17e0*/  @P6 LDG.E.64 R78, [R22.64] ;  /* 0x0000000c164e6981 */ /* 0x000162000c1e1b00 */
[----:B------:R-:W-:Y:S01]  /*17f0*/  @P4 IADD3.X R57, R40, c[0x0][0x17c], RZ, P0, !PT ;  /* 0x00005f0028394a10 */ /* 0x000fe200007fe4ff */
[----:B------:R-:W-:Y:S01]  /*1800*/  @P3 IMAD R40, R114, c[0x0][0x1d8], RZ ;  /* 0x0000760072283a24 */ /* 0x000fe200078e02ff */
[----:B------:R-:W-:-:S03]  /*1810*/  @P3 MOV R41, R13 ;  /* 0x0000000d00293202 */ /* 0x000fc60000000f00 */
[----:B------:R-:W-:Y:S01]  /*1820*/  @P3 IMAD R43, R93, c[0x0][0x1dc], R40 ;  /* 0x000077005d2b3a24 */ /* 0x000fe200078e0228 */
[----:B------:R-:W-:Y:S01]  /*1830*/  @P3 MOV R40, R10 ;  /* 0x0000000a00283202 */ /* 0x000fe20000000f00 */
[----:B0-----:R-:W-:-:S04]  /*1840*/  CS2R R22, SRZ ;  /* 0x0000000000167805 */ /* 0x001fc8000001ff00 */
[----:B------:R-:W-:Y:S02]  /*1850*/  @P3 IMAD.WIDE.U32 R40, R93, c[0x0][0x1d8], R40 ;  /* 0x000076005d283a25 */ /* 0x000fe400078e0028 */
[----:B------:R0:W5:Y:S01]  /*1860*/  @P6 LDG.E.64 R22, [R72.64] ;  /* 0x0000000c48166981 */ /* 0x000162000c1e1b00 */
[----:B------:R-:W-:Y:S02]  /*1870*/  ISETP.NE.AND P6, PT, R74, RZ, PT ;  /* 0x000000ff4a00720c */ /* 0x000fe40003fc5270 */
[----:B------:R-:W-:Y:S01]  /*1880*/  @P3 IADD3 R41, R41, R43, RZ ;  /* 0x0000002b29293210 */ /* 0x000fe20007ffe0ff */
[----:B------:R-:W-:Y:S01]  /*1890*/  CS2R R74, SRZ ;  /* 0x00000000004a7805 */ /* 0x000fe2000001ff00 */
[C---:B------:R-:W-:Y:S02]  /*18a0*/  @P3 SHF.L.U32 R54, R40.reuse, 0x2, RZ ;  /* 0x0000000228363819 */ /* 0x040fe400000006ff */
[----:B------:R-:W-:Y:S02]  /*18b0*/  @P3 SHF.L.U64.HI R42, R40, 0x2, R41 ;  /* 0x00000002282a3819 */ /* 0x000fe40000010229 */
[----:B------:R-:W-:Y:S01]  /*18c0*/  @P3 IADD3 R40, P0, R54, c[0x0][0x180], RZ ;  /* 0x0000600036283a10 */ /* 0x000fe20007f1e0ff */
[----:B------:R-:W-:-:S03]  /*18d0*/  @P2 IMAD R43, R113, c[0x0][0x1d8], RZ ;  /* 0x00007600712b2a24 */ /* 0x000fc600078e02ff */
[----:B------:R-:W-:Y:S01]  /*18e0*/  @P3 IADD3.X R41, R42, c[0x0][0x184], RZ, P0, !PT ;  /* 0x000061002a293a10 */ /* 0x000fe200007fe4ff */
[----:B------:R2:W5:Y:S01]  /*18f0*/  @P6 LDG.E.64 R74, [R24.64] ;  /* 0x0000000c184a6981 */ /* 0x000562000c1e1b00 */
[----:B------:R-:W-:Y:S01]  /*1900*/  @P3 IADD3 R54, P0, R54, c[0x0][0x178], RZ ;  /* 0x00005e0036363a10 */ /* 0x000fe20007f1e0ff */
[----:B------:R-:W-:Y:S01]  /*1910*/  @P2 IMAD R45, R92, c[0x0][0x1dc], R43 ;  /* 0x000077005c2d2a24 */ /* 0x000fe200078e022b */
[----:B------:R-:W-:Y:S02]  /*1920*/  @P2 MOV R43, R13 ;  /* 0x0000000d002b2202 */ /* 0x000fe40000000f00 */
[----:B------:R-:W-:Y:S01]  /*1930*/  @P3 IADD3.X R55, R42, c[0x0][0x17c], RZ, P0, !PT ;  /* 0x00005f002a373a10 */ /* 0x000fe200007fe4ff */
[----:B--2---:R-:W-:Y:S01]  /*1940*/  CS2R R24, SRZ ;  /* 0x0000000000187805 */ /* 0x004fe2000001ff00 */
[----:B------:R-:W-:-:S05]  /*1950*/  @P2 MOV R42, R10 ;  /* 0x0000000a002a2202 */ /* 0x000fca0000000f00 */
[----:B------:R2:W5:Y:S01]  /*1960*/  @P6 LDG.E.64 R24, [R70.64] ;  /* 0x0000000c46186981 */ /* 0x000562000c1e1b00 */
[----:B------:R-:W-:Y:S01]  /*1970*/  ISETP.NE.AND P6, PT, R83, RZ, PT ;  /* 0x000000ff5300720c */ /* 0x000fe20003fc5270 */
[----:B------:R-:W-:Y:S01]  /*1980*/  @P2 IMAD.WIDE.U32 R42, R92, c[0x0][0x1d8], R42 ;  /* 0x000076005c2a2a25 */ /* 0x000fe200078e002a */
[----:B0-----:R-:W-:-:S04]  /*1990*/  CS2R R72, SRZ ;  /* 0x0000000000487805 */ /* 0x001fc8000001ff00 */
[----:B------:R-:W-:Y:S02]  /*19a0*/  @P2 IADD3 R43, R43, R45, RZ ;  /* 0x0000002d2b2b2210 */ /* 0x000fe40007ffe0ff */
[C---:B------:R-:W-:Y:S02]  /*19b0*/  @P2 SHF.L.U32 R48, R42.reuse, 0x2, RZ ;  /* 0x000000022a302819 */ /* 0x040fe400000006ff */
[----:B------:R-:W-:Y:S02]  /*19c0*/  @P2 SHF.L.U64.HI R44, R42, 0x2, R43 ;  /* 0x000000022a2c2819 */ /* 0x000fe4000001022b */
[----:B------:R-:W-:Y:S01]  /*19d0*/  @P2 IADD3 R42, P0, R48, c[0x0][0x180], RZ ;  /* 0x00006000302a2a10 */ /* 0x000fe20007f1e0ff */
[----:B------:R0:W5:Y:S03]  /*19e0*/  @P6 LDG.E.64 R72, [R26.64] ;  /* 0x0000000c1a486981 */ /* 0x000166000c1e1b00 */
[----:B------:R-:W-:-:S02]  /*19f0*/  @P2 IADD3.X R43, R44, c[0x0][0x184], RZ, P0, !PT ;  /* 0x000061002c2b2a10 */ /* 0x000fc400007fe4ff */
[----:B------:R-:W-:Y:S01]  /*1a00*/  @P2 IADD3 R48, P0, R48, c[0x0][0x178], RZ ;  /* 0x00005e0030302a10 */ /* 0x000fe20007f1e0ff */
[----:B0-----:R-:W-:-:S03]  /*1a10*/  CS2R R26, SRZ ;  /* 0x00000000001a7805 */ /* 0x001fc6000001ff00 */
[----:B------:R-:W-:-:S03]  /*1a20*/  @P2 IADD3.X R49, R44, c[0x0][0x17c], RZ, P0, !PT ;  /* 0x00005f002c312a10 */ /* 0x000fc600007fe4ff */
[----:B------:R0:W5:Y:S01]  /*1a30*/  @P6 LDG.E.64 R26, [R68.64] ;  /* 0x0000000c441a6981 */ /* 0x000162000c1e1b00 */
[----:B------:R-:W-:Y:S01]  /*1a40*/  ISETP.NE.AND P6, PT, R82, RZ, PT ;  /* 0x000000ff5200720c */ /* 0x000fe20003fc5270 */
[----:B------:R-:W-:Y:S01]  /*1a50*/  @P1 IMAD R46, R112, c[0x0][0x1d8], RZ ;  /* 0x00007600702e1a24 */ /* 0x000fe200078e02ff */
[----:B------:R-:W-:Y:S02]  /*1a60*/  @P1 MOV R44, R10 ;  /* 0x0000000a002c1202 */ /* 0x000fe40000000f00 */
[----:B------:R-:W-:Y:S01]  /*1a70*/  @P1 MOV R45, R13 ;  /* 0x0000000d002d1202 */ /* 0x000fe20000000f00 */
[----:B--2---:R-:W-:Y:S01]  /*1a80*/  CS2R R70, SRZ ;  /* 0x0000000000467805 */ /* 0x004fe2000001ff00 */
[----:B------:R-:W-:-:S03]  /*1a90*/  @P1 IMAD R46, R91, c[0x0][0x1dc], R46 ;  /* 0x000077005b2e1a24 */ /* 0x000fc600078e022e */
[----:B------:R-:W-:-:S04]  /*1aa0*/  @P1 IMAD.WIDE.U32 R44, R91, c[0x0][0x1d8], R44 ;  /* 0x000076005b2c1a25 */ /* 0x000fc800078e002c */
[----:B------:R2:W5:Y:S01]  /*1ab0*/  @P6 LDG.E.64 R70, [R28.64] ;  /* 0x0000000c1c466981 */ /* 0x000562000c1e1b00 */
[----:B------:R-:W-:Y:S02]  /*1ac0*/  @P1 IADD3 R47, R45, R46, RZ ;  /* 0x0000002e2d2f1210 */ /* 0x000fe40007ffe0ff */
[C---:B------:R-:W-:Y:S02]  /*1ad0*/  @P1 SHF.L.U32 R46, R44.reuse, 0x2, RZ ;  /* 0x000000022c2e1819 */ /* 0x040fe400000006ff */
[----:B------:R-:W-:Y:S01]  /*1ae0*/  @P1 SHF.L.U64.HI R47, R44, 0x2, R47 ;  /* 0x000000022c2f1819 */ /* 0x000fe2000001022f */
[----:B--2---:R-:W-:Y:S01]  /*1af0*/  CS2R R28, SRZ ;  /* 0x00000000001c7805 */ /* 0x004fe2000001ff00 */
[----:B------:R-:W-:-:S05]  /*1b00*/  @P1 IADD3 R44, P0, R46, c[0x0][0x180], RZ ;  /* 0x000060002e2c1a10 */ /* 0x000fca0007f1e0ff */
[----:B------:R2:W5:Y:S01]  /*1b10*/  @P6 LDG.E.64 R28, [R66.64] ;  /* 0x0000000c421c6981 */ /* 0x000562000c1e1b00 */
[----:B------:R-:W-:Y:S02]  /*1b20*/  ISETP.NE.AND P6, PT, R81, RZ, PT ;  /* 0x000000ff5100720c */ /* 0x000fe40003fc5270 */
[----:B------:R-:W-:Y:S02]  /*1b30*/  @P1 IADD3.X R45, R47, c[0x0][0x184], RZ, P0, !PT ;  /* 0x000061002f2d1a10 */ /* 0x000fe400007fe4ff */
[----:B------:R-:W-:Y:S01]  /*1b40*/  @P1 IADD3 R46, P0, R46, c[0x0][0x178], RZ ;  /* 0x00005e002e2e1a10 */ /* 0x000fe20007f1e0ff */
[----:B0-----:R-:W-:-:S03]  /*1b50*/  CS2R R68, SRZ ;  /* 0x0000000000447805 */ /* 0x001fc6000001ff00 */
[----:B------:R-:W-:Y:S02]  /*1b60*/  @P1 IADD3.X R47, R47, c[0x0][0x17c], RZ, P0, !PT ;  /* 0x00005f002f2f1a10 */ /* 0x000fe400007fe4ff */
[----:B------:R-:W-:Y:S01]  /*1b70*/  ISETP.NE.AND P0, PT, R106, RZ, PT ;  /* 0x000000ff6a00720c */ /* 0x000fe20003f05270 */
[----:B--2---:R-:W-:Y:S02]  /*1b80*/  CS2R R66, SRZ ;  /* 0x0000000000427805 */ /* 0x004fe4000001ff00 */
[----:B------:R0:W5:Y:S02]  /*1b90*/  @P6 LDG.E.64 R68, [R30.64] ;  /* 0x0000000c1e446981 */ /* 0x000164000c1e1b00 */
[----:B0-----:R-:W-:-:S08]  /*1ba0*/  CS2R R30, SRZ ;  /* 0x00000000001e7805 */ /* 0x001fd0000001ff00 */
[----:B------:R0:W5:Y:S04]  /*1bb0*/  @P0 LDG.E.64 R66, [R32.64] ;  /* 0x0000000c20420981 */ /* 0x000168000c1e1b00 */
[----:B------:R2:W5:Y:S01]  /*1bc0*/  @P6 LDG.E.64 R30, [R64.64] ;  /* 0x0000000c401e6981 */ /* 0x000562000c1e1b00 */
[----:B------:R-:W-:Y:S01]  /*1bd0*/  ISETP.NE.AND P6, PT, R80, RZ, PT ;  /* 0x000000ff5000720c */ /* 0x000fe20003fc5270 */
[----:B0-----:R-:W-:Y:S01]  /*1be0*/  CS2R R32, SRZ ;  /* 0x0000000000207805 */ /* 0x001fe2000001ff00 */
[----:B--2---:R-:W-:-:S05]  /*1bf0*/  CS2R R64, SRZ ;  /* 0x0000000000407805 */ /* 0x004fca000001ff00 */
[----:B------:R0:W5:Y:S06]  /*1c00*/  @P0 LDG.E.64 R32, [R62.64] ;  /* 0x0000000c3e200981 */ /* 0x00016c000c1e1b00 */
[----:B------:R2:W5:Y:S01]  /*1c10*/  @P6 LDG.E.64 R64, [R34.64] ;  /* 0x0000000c22406981 */ /* 0x000562000c1e1b00 */
[----:B0-----:R-:W-:Y:S01]  /*1c20*/  CS2R R62, SRZ ;  /* 0x00000000003e7805 */ /* 0x001fe2000001ff00 */
[----:B--2---:R-:W-:-:S05]  /*1c30*/  CS2R R34, SRZ ;  /* 0x0000000000227805 */ /* 0x004fca000001ff00 */
[----:B------:R0:W5:Y:S04]  /*1c40*/  @P5 LDG.E.64 R62, [R36.64] ;  /* 0x0000000c243e5981 */ /* 0x000168000c1e1b00 */
[----:B------:R2:W5:Y:S01]  /*1c50*/  @P6 LDG.E.64 R34, [R60.64] ;  /* 0x0000000c3c226981 */ /* 0x000562000c1e1b00 */
[----:B0-----:R-:W-:Y:S01]  /*1c60*/  CS2R R36, SRZ ;  /* 0x0000000000247805 */ /* 0x001fe2000001ff00 */
[----:B--2---:R-:W-:-:S05]  /*1c70*/  CS2R R60, SRZ ;  /* 0x00000000003c7805 */ /* 0x004fca000001ff00 */
[----:B------:R0:W5:Y:S04]  /*1c80*/  @P5 LDG.E.64 R36, [R58.64] ;  /* 0x0000000c3a245981 */ /* 0x000168000c1e1b00 */
[----:B------:R2:W5:Y:S01]  /*1c90*/  @P4 LDG.E.64 R60, [R38.64] ;  /* 0x0000000c263c4981 */ /* 0x000562000c1e1b00 */
[----:B0-----:R-:W-:Y:S01]  /*1ca0*/  CS2R R58, SRZ ;  /* 0x00000000003a7805 */ /* 0x001fe2000001ff00 */
[----:B--2---:R-:W-:-:S05]  /*1cb0*/  CS2R R38, SRZ ;  /* 0x0000000000267805 */ /* 0x004fca000001ff00 */
[----:B------:R0:W5:Y:S01]  /*1cc0*/  @P3 LDG.E.64 R58, [R40.64] ;  /* 0x0000000c283a3981 */ /* 0x000162000c1e1b00 */
[----:B------:R-:W-:-:S03]  /*1cd0*/  ISETP.GT.U32.AND P0, PT, R3, 0xff, PT ;  /* 0x000000ff0300780c */ /* 0x000fc60003f04070 */
[----:B------:R2:W5:Y:S01]  /*1ce0*/  @P4 LDG.E.64 R38, [R56.64] ;  /* 0x0000000c38264981 */ /* 0x000562000c1e1b00 */
[----:B0-----:R-:W-:Y:S01]  /*1cf0*/  CS2R R40, SRZ ;  /* 0x0000000000287805 */ /* 0x001fe2000001ff00 */
[----:B--2---:R-:W-:-:S05]  /*1d00*/  CS2R R56, SRZ ;  /* 0x0000000000387805 */ /* 0x004fca000001ff00 */
[----:B------:R0:W5:Y:S04]  /*1d10*/  @P3 LDG.E.64 R40, [R54.64] ;  /* 0x0000000c36283981 */ /* 0x000168000c1e1b00 */
[----:B------:R2:W5:Y:S01]  /*1d20*/  @P2 LDG.E.64 R56, [R42.64] ;  /* 0x0000000c2a382981 */ /* 0x000562000c1e1b00 */
[----:B0-----:R-:W-:Y:S01]  /*1d30*/  CS2R R54, SRZ ;  /* 0x0000000000367805 */ /* 0x001fe2000001ff00 */
[----:B------:R-:W-:Y:S01]  /*1d40*/  BSSY B0, `(.L_x_1481) ;  /* 0x0000012000007945 */ /* 0x000fe20003800000 */
[----:B--2---:R-:W-:-:S04]  /*1d50*/  CS2R R42, SRZ ;  /* 0x00000000002a7805 */ /* 0x004fc8000001ff00 */
[----:B------:R0:W5:Y:S04]  /*1d60*/  @P1 LDG.E.64 R54, [R44.64] ;  /* 0x0000000c2c361981 */ /* 0x000168000c1e1b00 */
[----:B------:R2:W5:Y:S01]  /*1d70*/  @P2 LDG.E.64 R42, [R48.64] ;  /* 0x0000000c302a2981 */ /* 0x000562000c1e1b00 */
[----:B0-----:R-:W-:Y:S01]  /*1d80*/  CS2R R44, SRZ ;  /* 0x00000000002c7805 */ /* 0x001fe2000001ff00 */
[----:B--2---:R-:W-:-:S05]  /*1d90*/  CS2R R48, SRZ ;  /* 0x0000000000307805 */ /* 0x004fca000001ff00 */
[----:B------:R0:W5:Y:S02]  /*1da0*/  @P1 LDG.E.64 R44, [R46.64] ;  /* 0x0000000c2e2c1981 */ /* 0x000164000c1e1b00 */
[----:B0-----:R-:W-:Y:S01]  /*1db0*/  CS2R R46, SRZ ;  /* 0x00000000002e7805 */ /* 0x001fe2000001ff00 */
[----:B------:R-:W-:Y:S05]  /*1dc0*/  @P0 BRA `(.L_x_1482) ;  /* 0x0000009000000947 */ /* 0x000fea0003800000 */
[----:B-1----:R-:W-:Y:S02]  /*1dd0*/  ISETP.NE.AND P0, PT, RZ, UR16, PT ;  /* 0x00000010ff007c0c */ /* 0x002fe4000bf05270 */
[C---:B------:R-:W-:Y:S02]  /*1de0*/  SHF.L.U64.HI R77, R76.reuse, 0x2, R77 ;  /* 0x000000024c4d7819 */ /* 0x040fe4000001024d */
[----:B------:R-:W-:-:S09]  /*1df0*/  SHF.L.U32 R76, R76, 0x2, RZ ;  /* 0x000000024c4c7819 */ /* 0x000fd200000006ff */
[----:B------:R-:W-:-:S04]  /*1e00*/  @P0 IADD3 R46, P6, R76, c[0x0][0x190], RZ ;  /* 0x000064004c2e0a10 */ /* 0x000fc80007fde0ff */
[----:B------:R-:W-:-:S05]  /*1e10*/  @P0 IADD3.X R47, R77, c[0x0][0x194], RZ, P6, !PT ;  /* 0x000065004d2f0a10 */ /* 0x000fca00037fe4ff */
[----:B------:R0:W5:Y:S02]  /*1e20*/  @P0 LDG.E.64 R48, [R46.64] ;  /* 0x0000000c2e300981 */ /* 0x000164000c1e1b00 */
[----:B0-----:R-:W-:-:S04]  /*1e30*/  IADD3 R46, P0, R76, c[0x0][0x188], RZ ;  /* 0x000062004c2e7a10 */ /* 0x001fc80007f1e0ff */
[----:B------:R-:W-:-:S06]  /*1e40*/  IADD3.X R47, R77, c[0x0][0x18c], RZ, P0, !PT ;  /* 0x000063004d2f7a10 */ /* 0x000fcc00007fe4ff */
[----:B------:R-:W5:Y:S03]  /*1e50*/  LDG.E.64 R46, [R46.64] ;  /* 0x0000000c2e2e7981 */ /* 0x000f66000c1e1b00 */
.L_x_1482:
[----:B-1----:R-:W-:Y:S05]  /*1e60*/  BSYNC B0 ;  /* 0x0000000000007941 */ /* 0x002fea0003800000 */
.L_x_1481:
[----:B------:R-:W-:Y:S01]  /*1e70*/  ISETP.NE.AND P0, PT, RZ, UR16, PT ;  /* 0x00000010ff007c0c */ /* 0x000fe2000bf05270 */
[----:B-----5:R-:W-:Y:S01]  /*1e80*/  FADD.FTZ R78, R78, -UR4 ;  /* 0x800000044e4e7e21 */ /* 0x020fe20008010000 */
[----:B------:R-:W-:Y:S01]  /*1e90*/  MOV R77, R22 ;  /* 0x00000016004d7202 */ /* 0x000fe20000000f00 */
[----:B------:R-:W-:Y:S01]  /*1ea0*/  FADD.FTZ R79, R79, -UR4 ;  /* 0x800000044f4f7e21 */ /* 0x000fe20008010000 */
[----:B------:R-:W-:Y:S01]  /*1eb0*/  MOV R76, R23 ;  /* 0x00000017004c7202 */ /* 0x000fe20000000f00 */
[----:B------:R-:W-:Y:S02]  /*1ec0*/  FMUL.FTZ R85, R78, UR14 ;  /* 0x0000000e4e557c20 */ /* 0x000fe40008410000 */
[----:B------:R-:W-:-:S06]  /*1ed0*/  FMUL.FTZ R84, R79, UR14 ;  /* 0x0000000e4f547c20 */ /* 0x000fcc0008410000 */
        /* <DEDUP_REMOVED lines=19> */
.L_x_1483:
[----:B------:R-:W-:Y:S02]  /*2010*/  FMUL.FTZ R78, R77, R46 ;  /* 0x0000002e4d4e7220 */ /* 0x000fe40000410000 */
[----:B------:R-:W-:Y:S02]  /*2020*/  FMUL.FTZ R79, R76, R47 ;  /* 0x0000002f4c4f7220 */ /* 0x000fe40000410000 */
[----:B------:R-:W-:Y:S02]  /*2030*/  FFMA.FTZ R80, R85, R78, RZ ;  /* 0x0000004e55507223 */ /* 0x000fe400000100ff */
[----:B------:R-:W-:Y:S02]  /*2040*/  FADD.FTZ R78, RZ, R78 ;  /* 0x0000004eff4e7221 */ /* 0x000fe40000010000 */
[----:B------:R-:W-:-:S02]  /*2050*/  FADD.FTZ R74, R74, -UR4 ;  /* 0x800000044a4a7e21 */ /* 0x000fc40008010000 */
[----:B------:R-:W-:Y:S02]  /*2060*/  FADD.FTZ R75, R75, -UR4 ;  /* 0x800000044b4b7e21 */ /* 0x000fe40008010000 */
[----:B------:R-:W-:Y:S02]  /*2070*/  FFMA.FTZ R80, R84, R79, R80 ;  /* 0x0000004f54507223 */ /* 0x000fe40000010050 */
[----:B------:R-:W-:Y:S01]  /*2080*/  FADD.FTZ R78, R79, R78 ;  /* 0x0000004e4f4e7221 */ /* 0x000fe20000010000 */
[----:B------:R-:W-:Y:S01]  /*2090*/  MOV R79, R25 ;  /* 0x00000019004f7202 */ /* 0x000fe20000000f00 */
[----:B------:R-:W-:Y:S01]  /*20a0*/  FMUL.FTZ R83, R74, UR14 ;  /* 0x0000000e4a537c20 */ /* 0x000fe20008410000 */
[----:B------:R-:W-:Y:S01]  /*20b0*/  MOV R74, R24 ;  /* 0x00000018004a7202 */ /* 0x000fe20000000f00 */
        /* <DEDUP_REMOVED lines=20> */
.L_x_1484:
[----:B------:R-:W-:Y:S02]  /*2200*/  FFMA.FTZ R75, R85, R77, RZ ;  /* 0x0000004d554b7223 */ /* 0x000fe400000100ff */
[----:B------:R-:W-:Y:S02]  /*2210*/  FADD.FTZ R86, RZ, R77 ;  /* 0x0000004dff567221 */ /* 0x000fe40000010000 */
[----:B------:R-:W-:Y:S02]  /*2220*/  FFMA.FTZ R77, R83, R74, R75 ;  /* 0x0000004a534d7223 */ /* 0x000fe4000001004b */
[----:B------:R-:W-:Y:S02]  /*2230*/  FADD.FTZ R86, R86, R74 ;  /* 0x0000004a56567221 */ /* 0x000fe40000010000 */
[----:B------:R-:W-:Y:S02]  /*2240*/  FMUL.FTZ R74, R74, R46 ;  /* 0x0000002e4a4a7220 */ /* 0x000fe40000410000 */
[----:B------:R-:W-:-:S02]  /*2250*/  FADD.FTZ R75, RZ, R76 ;  /* 0x0000004cff4b7221 */ /* 0x000fc40000010000 */
[----:B------:R-:W-:Y:S02]  /*2260*/  FFMA.FTZ R80, R83, R74, R80 ;  /* 0x0000004a53507223 */ /* 0x000fe40000010050 */
[----:B------:R-:W-:Y:S02]  /*2270*/  FADD.FTZ R78, R78, R74 ;  /* 0x0000004a4e4e7221 */ /* 0x000fe40000010000 */
[----:B------:R-:W-:Y:S02]  /*2280*/  FFMA.FTZ R74, R84, R76, RZ ;  /* 0x0000004c544a7223 */ /* 0x000fe400000100ff */
[----:B------:R-:W-:Y:S02]  /*2290*/  FADD.FTZ R75, R75, R79 ;  /* 0x0000004f4b4b7221 */ /* 0x000fe40000010000 */
[----:B------:R-:W-:Y:S02]  /*22a0*/  FFMA.FTZ R74, R82, R79, R74 ;  /* 0x0000004f524a7223 */ /* 0x000fe4000001004a */
[----:B------:R-:W-:-:S02]  /*22b0*/  FMUL.FTZ R79, R79, R47 ;  /* 0x0000002f4f4f7220 */ /* 0x000fc40000410000 */
[----:B------:R-:W-:Y:S02]  /*22c0*/  FADD.FTZ R72, R72, -UR4 ;  /* 0x8000000448487e21 */ /* 0x000fe40008010000 */
        /* <DEDUP_REMOVED lines=26> */
.L_x_1485:
[----:B------:R-:W-:Y:S02]  /*2470*/  FADD.FTZ R86, R86, R72 ;  /* 0x0000004856567221 */ /* 0x000fe40000010000 */
[C---:B------:R-:W-:Y:S02]  /*2480*/  FFMA.FTZ R77, R81.reuse, R72, R77 ;  /* 0x00000048514d7223 */ /* 0x040fe4000001004d */
[----:B------:R-:W-:Y:S02]  /*2490*/  FMUL.FTZ R72, R72, R46 ;  /* 0x0000002e48487220 */ /* 0x000fe40000410000 */
[----:B------:R-:W-:Y:S02]  /*24a0*/  FADD.FTZ R70, R70, -UR4 ;  /* 0x8000000446467e21 */ /* 0x000fe40008010000 */
[----:B------:R-:W-:Y:S02]  /*24b0*/  FFMA.FTZ R76, R81, R72, R76 ;  /* 0x00000048514c7223 */ /* 0x000fe4000001004c */
[----:B------:R-:W-:-:S02]  /*24c0*/  FADD.FTZ R78, R78, R72 ;  /* 0x000000484e4e7221 */ /* 0x000fc40000010000 */
[----:B------:R-:W-:Y:S02]  /*24d0*/  FADD.FTZ R72, R75, R79 ;  /* 0x0000004f4b487221 */ /* 0x000fe40000010000 */
[----:B------:R-:W-:Y:S02]  /*24e0*/  FMUL.FTZ R75, R79, R47 ;  /* 0x0000002f4f4b7220 */ /* 0x000fe40000410000 */
[----:B------:R-:W-:Y:S02]  /*24f0*/  FADD.FTZ R71, R71, -UR4 ;  /* 0x8000000447477e21 */ /* 0x000fe40008010000 */
[C---:B------:R-:W-:Y:S02]  /*2500*/  FFMA.FTZ R73, R80.reuse, R79, R74 ;  /* 0x0000004f50497223 */ /* 0x040fe4000001004a */
[----:B------:R-:W-:Y:S01]  /*2510*/  FFMA.FTZ R74, R80, R75, R76 ;  /* 0x0000004b504a7223 */ /* 0x000fe2000001004c */
[----:B------:R-:W-:Y:S01]  /*2520*/  MOV R76, R29 ;  /* 0x0000001d004c7202 */ /* 0x000fe20000000f00 */
[----:B------:R-:W-:-:S02]  /*2530*/  FADD.FTZ R75, R75, R78 ;  /* 0x0000004e4b4b7221 */ /* 0x000fc40000010000 */
        /* <DEDUP_REMOVED lines=22> */
.L_x_1486:
[----:B------:R-:W-:Y:S02]  /*26a0*/  FADD.FTZ R86, R86, R70 ;  /* 0x0000004656567221 */ /* 0x000fe40000010000 */
[C---:B------:R-:W-:Y:S02]  /*26b0*/  FFMA.FTZ R71, R79.reuse, R70, R77 ;  /* 0x000000464f477223 */ /* 0x040fe4000001004d */
[----:B------:R-:W-:Y:S02]  /*26c0*/  FMUL.FTZ R70, R70, R46 ;  /* 0x0000002e46467220 */ /* 0x000fe40000410000 */
[----:B------:R-:W-:Y:S02]  /*26d0*/  FADD.FTZ R72, R72, R76 ;  /* 0x0000004c48487221 */ /* 0x000fe40000010000 */
[----:B------:R-:W-:Y:S02]  /*26e0*/  FFMA.FTZ R74, R79, R70, R74 ;  /* 0x000000464f4a7223 */ /* 0x000fe4000001004a */
[----:B------:R-:W-:-:S02]  /*26f0*/  FADD.FTZ R75, R75, R70 ;  /* 0x000000464b4b7221 */ /* 0x000fc40000010000 */
[----:B------:R-:W-:Y:S02]  /*2700*/  FFMA.FTZ R70, R78, R76, R73 ;  /* 0x0000004c4e467223 */ /* 0x000fe40000010049 */
[----:B------:R-:W-:Y:S02]  /*2710*/  FMUL.FTZ R76, R76, R47 ;  /* 0x0000002f4c4c7220 */ /* 0x000fe40000410000 */
        /* <DEDUP_REMOVED lines=27> */
.L_x_1487:
[----:B------:R-:W-:Y:S02]  /*28d0*/  FADD.FTZ R86, R86, R68 ;  /* 0x0000004456567221 */ /* 0x000fe40000010000 */
[C---:B------:R-:W-:Y:S02]  /*28e0*/  FFMA.FTZ R71, R77.reuse, R68, R71 ;  /* 0x000000444d477223 */ /* 0x040fe40000010047 */
[----:B------:R-:W-:Y:S02]  /*28f0*/  FMUL.FTZ R68, R68, R46 ;  /* 0x0000002e44447220 */ /* 0x000fe40000410000 */
[----:B------:R-:W-:Y:S02]  /*2900*/  FADD.FTZ R69, R72, R75 ;  /* 0x0000004b48457221 */ /* 0x000fe40000010000 */
[----:B------:R-:W-:Y:S02]  /*2910*/  FFMA.FTZ R73, R77, R68, R73 ;  /* 0x000000444d497223 */ /* 0x000fe40000010049 */
[----:B------:R-:W-:-:S02]  /*2920*/  FMUL.FTZ R72, R75, R47 ;  /* 0x0000002f4b487220 */ /* 0x000fc40000410000 */
[----:B------:R-:W-:Y:S02]  /*2930*/  FADD.FTZ R74, R74, R68 ;  /* 0x000000444a4a7221 */ /* 0x000fe40000010000 */
[----:B------:R-:W-:Y:S02]  /*2940*/  FADD.FTZ R66, R66, -UR4 ;  /* 0x8000000442427e21 */ /* 0x000fe40008010000 */
        /* <DEDUP_REMOVED lines=27> */
.L_x_1488:
        /* <DEDUP_REMOVED lines=35> */
.L_x_1489:
        /* <DEDUP_REMOVED lines=35> */
.L_x_1490:
        /* <DEDUP_REMOVED lines=35> */
.L_x_1491:
        /* <DEDUP_REMOVED lines=35> */
.L_x_1492:
        /* <DEDUP_REMOVED lines=35> */
.L_x_1493:
        /* <DEDUP_REMOVED lines=8> */
[----:B------:R-:W-:Y:S02]  /*3670*/  FFMA.FTZ R56, R64, R63, R58 ;  /* 0x0000003f40387223 */ /* 0x000fe4000001003a */
[----:B------:R-:W-:Y:S02]  /*3680*/  FADD.FTZ R54, R54, -UR4 ;  /* 0x8000000436367e21 */ /* 0x000fe40008010000 */
        /* <DEDUP_REMOVED lines=25> */
.L_x_1494:
[----:B------:R-:W-:Y:S02]  /*3820*/  FADD.FTZ R54, R86, R55 ;  /* 0x0000003756367221 */ /* 0x000fe40000010000 */
[----:B------:R-:W-:Y:S02]  /*3830*/  FFMA.FTZ R59, R63, R55, R59 ;  /* 0x000000373f3b7223 */ /* 0x000fe4000001003b */
[----:B------:R-:W-:Y:S02]  /*3840*/  FMUL.FTZ R55, R55, R46 ;  /* 0x0000002e37377220 */ /* 0x000fe40000410000 */
[----:B------:R-:W-:Y:S02]  /*3850*/  FFMA.FTZ R56, R62, R61, R56 ;  /* 0x0000003d3e387223 */ /* 0x000fe40000010038 */
[----:B------:R-:W-:Y:S02]  /*3860*/  FFMA.FTZ R58, R63, R55, R58 ;  /* 0x000000373f3a7223 */ /* 0x000fe4000001003a */
[----:B------:R-:W-:-:S02]  /*3870*/  FADD.FTZ R60, R60, R55 ;  /* 0x000000373c3c7221 */ /* 0x000fc40000010000 */
[----:B------:R-:W-:Y:S02]  /*3880*/  FADD.FTZ R55, R57, R61 ;  /* 0x0000003d39377221 */ /* 0x000fe40000010000 */
[----:B------:R-:W-:Y:S02]  /*3890*/  FMUL.FTZ R61, R61, R47 ;  /* 0x0000002f3d3d7220 */ /* 0x000fe40000410000 */
[----:B------:R-:W-:Y:S02]  /*38a0*/  FADD.FTZ R8, R8, -UR4 ;  /* 0x8000000408087e21 */ /* 0x000fe40008010000 */
[----:B------:R-:W-:Y:S02]  /*38b0*/  FADD.FTZ R9, R9, -UR4 ;  /* 0x8000000409097e21 */ /* 0x000fe40008010000 */
[----:B------:R-:W-:Y:S02]  /*38c0*/  FFMA.FTZ R57, R62, R61, R58 ;  /* 0x0000003d3e397223 */ /* 0x000fe4000001003a */
[----:B------:R-:W-:-:S02]  /*38d0*/  FADD.FTZ R58, R61, R60 ;  /* 0x0000003c3d3a7221 */ /* 0x000fc40000010000 */
[----:B------:R-:W-:Y:S01]  /*38e0*/  FMUL.FTZ R61, R8, UR14 ;  /* 0x0000000e083d7c20 */ /* 0x000fe20008410000 */
[----:B------:R-:W-:Y:S01]  /*38f0*/  MOV R8, R15 ;  /* 0x0000000f00087202 */ /* 0x000fe20000000f00 */
[----:B------:R-:W-:Y:S01]  /*3900*/  FMUL.FTZ R60, R9, UR14 ;  /* 0x0000000e093c7c20 */ /* 0x000fe20008410000 */
[----:B------:R-:W-:Y:S01]  /*3910*/  MOV R9, R14 ;  /* 0x0000000e00097202 */ /* 0x000fe20000000f00 */
        /* <DEDUP_REMOVED lines=19> */
.L_x_1495:
[----:B------:R-:W-:Y:S02]  /*3a50*/  FADD.FTZ R54, R54, R9 ;  /* 0x0000000936367221 */ /* 0x000fe40000010000 */
[----:B------:R-:W-:Y:S02]  /*3a60*/  FFMA.FTZ R59, R61, R9, R59 ;  /* 0x000000093d3b7223 */ /* 0x000fe4000001003b */
[----:B------:R-:W-:Y:S02]  /*3a70*/  FMUL.FTZ R9, R9, R46 ;  /* 0x0000002e09097220 */ /* 0x000fe40000410000 */
[----:B------:R-:W-:Y:S02]  /*3a80*/  FADD.FTZ R6, R6, -UR4 ;  /* 0x8000000406067e21 */ /* 0x000fe40008010000 */
[----:B------:R-:W-:Y:S02]  /*3a90*/  FFMA.FTZ R57, R61, R9, R57 ;  /* 0x000000093d397223 */ /* 0x000fe40000010039 */
[----:B------:R-:W-:-:S02]  /*3aa0*/  FADD.FTZ R58, R58, R9 ;  /* 0x000000093a3a7221 */ /* 0x000fc40000010000 */
[----:B------:R-:W-:Y:S02]  /*3ab0*/  FMUL.FTZ R9, R8, R47 ;  /* 0x0000002f08097220 */ /* 0x000fe40000410000 */
[----:B------:R-:W-:Y:S02]  /*3ac0*/  FADD.FTZ R55, R55, R8 ;  /* 0x0000000837377221 */ /* 0x000fe40000010000 */
[C---:B------:R-:W-:Y:S02]  /*3ad0*/  FFMA.FTZ R56, R60.reuse, R8, R56 ;  /* 0x000000083c387223 */ /* 0x040fe40000010038 */
[----:B------:R-:W-:Y:S02]  /*3ae0*/  FADD.FTZ R7, R7, -UR4 ;  /* 0x8000000407077e21 */ /* 0x000fe40008010000 */
[----:B------:R-:W-:Y:S02]  /*3af0*/  FFMA.FTZ R8, R60, R9, R57 ;  /* 0x000000093c087223 */ /* 0x000fe40000010039 */
[----:B------:R-:W-:Y:S01]  /*3b00*/  FADD.FTZ R57, R9, R58 ;  /* 0x0000003a09397221 */ /* 0x000fe20000010000 */
[----:B------:R-:W-:Y:S01]  /*3b10*/  MOV R58, R16 ;  /* 0x00000010003a7202 */ /* 0x000fe20000000f00 */
[----:B------:R-:W-:-:S02]  /*3b20*/  FMUL.FTZ R9, R6, UR14 ;  /* 0x0000000e06097c20 */ /* 0x000fc40008410000 */
        /* <DEDUP_REMOVED lines=21> */
.L_x_1496:
[----:B------:R-:W-:Y:S01]  /*3c80*/  FADD.FTZ R54, R54, R58 ;  /* 0x0000003a36367221 */ /* 0x000fe20000010000 */
[----:B------:R-:W-:Y:S01]  /*3c90*/  MOV R86, R18 ;  /* 0x0000001200567202 */ /* 0x000fe20000000f00 */
[----:B------:R-:W-:Y:S02]  /*3ca0*/  FFMA.FTZ R59, R9, R58, R59 ;  /* 0x0000003a093b7223 */ /* 0x000fe4000001003b */
[----:B------:R-:W-:Y:S02]  /*3cb0*/  FMUL.FTZ R58, R58, R46 ;  /* 0x0000002e3a3a7220 */ /* 0x000fe40000410000 */
[----:B------:R-:W-:Y:S02]  /*3cc0*/  FADD.FTZ R55, R55, R7 ;  /* 0x0000000737377221 */ /* 0x000fe40000010000 */
[----:B------:R-:W-:Y:S02]  /*3cd0*/  FFMA.FTZ R8, R9, R58, R8 ;  /* 0x0000003a09087223 */ /* 0x000fe40000010008 */
[----:B------:R-:W-:-:S02]  /*3ce0*/  FFMA.FTZ R56, R6, R7, R56 ;  /* 0x0000000706387223 */ /* 0x000fc40000010038 */
[----:B------:R-:W-:Y:S02]  /*3cf0*/  FADD.FTZ R58, R57, R58 ;  /* 0x0000003a393a7221 */ /* 0x000fe40000010000 */
[----:B------:R-:W-:-:S04]  /*3d00*/  FMUL.FTZ R7, R7, R47 ;  /* 0x0000002f07077220 */ /* 0x000fc80000410000 */
[----:B------:R-:W-:Y:S02]  /*3d10*/  FFMA.FTZ R57, R6, R7, R8 ;  /* 0x0000000706397223 */ /* 0x000fe40000010008 */
[----:B------:R-:W-:Y:S02]  /*3d20*/  FADD.FTZ R58, R7, R58 ;  /* 0x0000003a073a7221 */ /* 0x000fe40000010000 */
[----:B------:R-:W-:Y:S02]  /*3d30*/  FADD.FTZ R7, R52, -UR4 ;  /* 0x8000000434077e21 */ /* 0x000fe40008010000 */
[----:B------:R-:W-:Y:S01]  /*3d40*/  FADD.FTZ R8, R53, -UR4 ;  /* 0x8000000435087e21 */ /* 0x000fe20008010000 */
[----:B------:R-:W-:Y:S01]  /*3d50*/  MOV R53, R19 ;  /* 0x0000001300357202 */ /* 0x000fe20000000f00 */
[----:B------:R-:W-:Y:S02]  /*3d60*/  FMUL.FTZ R7, R7, UR14 ;  /* 0x0000000e07077c20 */ /* 0x000fe40008410000 */
        /* <DEDUP_REMOVED lines=20> */
.L_x_1497:
[----:B------:R-:W-:Y:S02]  /*3eb0*/  FFMA.FTZ R52, R7, R86, R59 ;  /* 0x0000005607347223 */ /* 0x000fe4000001003b */
[----:B------:R-:W-:Y:S02]  /*3ec0*/  FMUL.FTZ R59, R86, R46 ;  /* 0x0000002e563b7220 */ /* 0x000fe40000410000 */
[----:B------:R-:W-:Y:S02]  /*3ed0*/  FADD.FTZ R55, R55, R53 ;  /* 0x0000003537377221 */ /* 0x000fe40000010000 */
[----:B------:R-:W-:Y:S02]  /*3ee0*/  FFMA.FTZ R56, R8, R53, R56 ;  /* 0x0000003508387223 */ /* 0x000fe40000010038 */
[----:B------:R-:W-:Y:S02]  /*3ef0*/  FFMA.FTZ R57, R7, R59, R57 ;  /* 0x0000003b07397223 */ /* 0x000fe40000010039 */
[----:B------:R-:W-:-:S02]  /*3f00*/  FMUL.FTZ R53, R53, R47 ;  /* 0x0000002f35357220 */ /* 0x000fc40000410000 */
[----:B------:R-:W-:Y:S02]  /*3f10*/  FADD.FTZ R58, R58, R59 ;  /* 0x0000003b3a3a7221 */ /* 0x000fe40000010000 */
[----:B------:R-:W-:Y:S02]  /*3f20*/  FADD.FTZ R50, R50, -UR4 ;  /* 0x8000000432327e21 */ /* 0x000fe40008010000 */
[----:B------:R-:W-:Y:S02]  /*3f30*/  FADD.FTZ R51, R51, -UR4 ;  /* 0x8000000433337e21 */ /* 0x000fe40008010000 */
[----:B------:R-:W-:Y:S02]  /*3f40*/  FFMA.FTZ R57, R8, R53, R57 ;  /* 0x0000003508397223 */ /* 0x000fe40000010039 */
[----:B------:R-:W-:Y:S02]  /*3f50*/  FADD.FTZ R54, R54, R86 ;  /* 0x0000005636367221 */ /* 0x000fe40000010000 */
        /* <DEDUP_REMOVED lines=24> */
.L_x_1498:
[----:B------:R-:W-:-:S04]  /*40e0*/  FMUL.FTZ R59, R58, R46 ;  /* 0x0000002e3a3b7220 */ /* 0x000fc80000410000 */
[----:B------:R-:W-:Y:S02]  /*40f0*/  FFMA.FTZ R51, R87, R59, R57 ;  /* 0x0000003b57337223 */ /* 0x000fe40000010039 */
[----:B------:R-:W-:Y:S02]  /*4100*/  FADD.FTZ R53, R53, R59 ;  /* 0x0000003b35357221 */ /* 0x000fe40000010000 */
[----:B------:R-:W2:Y:S01]  /*4110*/  LDL R59, [R1+0x10] ;  /* 0x00001000013b7983 */ /* 0x000ea20000100800 */
[----:B------:R-:W-:Y:S01]  /*4120*/  FFMA.FTZ R52, R87, R58, R52 ;  /* 0x0000003a57347223 */ /* 0x000fe20000010034 */
[----:B------:R-:W-:Y:S01]  /*4130*/  BSSY B0, `(.L_x_1499) ;  /* 0x000003c000007945 */ /* 0x000fe20003800000 */
[----:B------:R-:W-:Y:S01]  /*4140*/  FADD.FTZ R54, R54, R58 ;  /* 0x0000003a36367221 */ /* 0x000fe20000010000 */
[----:B------:R-:W-:Y:S01]  /*4150*/  LEA R105, R105, R3, 0x3 ;  /* 0x0000000369697211 */ /* 0x000fe200078e18ff */
[----:B------:R-:W-:Y:S02]  /*4160*/  FMUL.FTZ R58, R50, R47 ;  /* 0x0000002f323a7220 */ /* 0x000fe40000410000 */
[----:B------:R-:W-:-:S02]  /*4170*/  FADD.FTZ R55, R55, R50 ;  /* 0x0000003237377221 */ /* 0x000fc40000010000 */
[----:B------:R-:W-:Y:S02]  /*4180*/  FADD.FTZ R57, R58, R53 ;  /* 0x000000353a397221 */ /* 0x000fe40000010000 */
[----:B------:R-:W-:Y:S02]  /*4190*/  FFMA.FTZ R51, R86, R58, R51 ;  /* 0x0000003a56337223 */ /* 0x000fe40000010033 */
[----:B------:R-:W0:Y:S04]  /*41a0*/  S2R R58, SR_LANEID ;  /* 0x00000000003a7919 */ /* 0x000e280000000000 */
[----:B------:R-:W1:Y:S01]  /*41b0*/  SHFL.DOWN PT, R53, R57, 0x1, 0x1f ;  /* 0x08201f0039357f89 */ /* 0x000e6200000e0000 */
[----:B0-----:R-:W-:-:S13]  /*41c0*/  ISETP.GT.AND P0, PT, R58, 0x1e, PT ;  /* 0x0000001e3a00780c */ /* 0x001fda0003f04270 */
[----:B-1----:R-:W-:Y:S02]  /*41d0*/  @!P0 FADD.FTZ R57, R57, R53 ;  /* 0x0000003539398221 */ /* 0x002fe40000010000 */
[----:B------:R-:W0:Y:S02]  /*41e0*/  SHFL.DOWN PT, R53, R51, 0x1, 0x1f ;  /* 0x08201f0033357f89 */ /* 0x000e2400000e0000 */
[----:B0-----:R-:W-:Y:S01]  /*41f0*/  @!P0 FADD.FTZ R51, R51, R53 ;  /* 0x0000003533338221 */ /* 0x001fe20000010000 */
[----:B------:R-:W-:Y:S01]  /*4200*/  ISETP.GT.AND P0, PT, R58, 0x1d, PT ;  /* 0x0000001d3a00780c */ /* 0x000fe20003f04270 */
[----:B------:R-:W0:-:S12]  /*4210*/  SHFL.DOWN PT, R53, R57, 0x2, 0x1f ;  /* 0x08401f0039357f89 */ /* 0x000e1800000e0000 */
[----:B0-----:R-:W-:Y:S02]  /*4220*/  @!P0 FADD.FTZ R57, R57, R53 ;  /* 0x0000003539398221 */ /* 0x001fe40000010000 */
        /* <DEDUP_REMOVED lines=12> */
[----:B------:R-:W-:-:S04]  /*42f0*/  ISETP.GT.AND P0, PT, R58, 0xf, PT ;  /* 0x0000000f3a00780c */ /* 0x000fc80003f04270 */
[----:B------:R-:W0:Y:S09]  /*4300*/  SHFL.DOWN PT, R53, R51, 0x10, 0x1f ;  /* 0x0a001f0033357f89 */ /* 0x000e3200000e0000 */
[----:B0-----:R-:W-:Y:S02]  /*4310*/  @!P0 FADD.FTZ R51, R51, R53 ;  /* 0x0000003533338221 */ /* 0x001fe40000010000 */
[----:B------:R-:W0:Y:S02]  /*4320*/  SHFL.DOWN PT, R53, R57, 0x10, 0x1f ;  /* 0x0a001f0039357f89 */ /* 0x000e2400000e0000 */
[----:B0-----:R-:W-:Y:S01]  /*4330*/  @!P0 FADD.FTZ R57, R57, R53 ;  /* 0x0000003539398221 */ /* 0x001fe20000010000 */
[----:B------:R-:W-:Y:S01]  /*4340*/  ISETP.NE.AND P0, PT, R58, RZ, PT ;  /* 0x000000ff3a00720c */ /* 0x000fe20003f05270 */
[----:B------:R-:W-:Y:S01]  /*4350*/  FFMA.FTZ R53, R86, R50, R56 ;  /* 0x0000003256357223 */ /* 0x000fe20000010038 */
[----:B------:R-:W-:-:S02]  /*4360*/  MOV R50, R51 ;  /* 0x0000003300327202 */ /* 0x000fc40000000f00 */
[----:B------:R-:W-:Y:S02]  /*4370*/  MOV R51, R57 ;  /* 0x0000003900337202 */ /* 0x000fe40000000f00 */
[----:B------:R0:W-:Y:S07]  /*4380*/  STS.128 [R4], R52 ;  /* 0x0000003404007388 */ /* 0x0001ee0000000c00 */
[----:B--2---:R0:W-:Y:S04]  /*4390*/  @!P0 STS.64 [R59.X8+0x8], R50 ;  /* 0x000008323b008388 */ /* 0x0041e80000008a00 */
[----:B------:R-:W-:Y:S01]  /*43a0*/  BAR.SYNC.DEFER_BLOCKING 0x0 ;  /* 0x0000000000007b1d */ /* 0x000fe20000010000 */
[----:B------:R-:W-:-:S13]  /*43b0*/  ISETP.NE.AND P0, PT, R3, RZ, PT ;  /* 0x000000ff0300720c */ /* 0x000fda0003f05270 */
[----:B------:R-:W-:Y:S05]  /*43c0*/  @P0 BRA `(.L_x_1500) ;  /* 0x0000012000000947 */ /* 0x000fea0003800000 */
[----:B0-----:R-:W0:Y:S02]  /*43d0*/  LDS.128 R56, [0x10] ;  /* 0x00001000ff387984 */ /* 0x001e240000000c00 */
[----:B0-----:R-:W-:Y:S02]  /*43e0*/  FADD.FTZ R50, R50, R56 ;  /* 0x0000003832327221 */ /* 0x001fe40000010000 */
[----:B------:R-:W-:Y:S02]  /*43f0*/  FADD.FTZ R51, R51, R57 ;  /* 0x0000003933337221 */ /* 0x000fe40000010000 */
[----:B------:R-:W-:Y:S02]  /*4400*/  FADD.FTZ R50, R50, R58 ;  /* 0x0000003a32327221 */ /* 0x000fe40000010000 */
[----:B------:R-:W-:Y:S02]  /*4410*/  FADD.FTZ R51, R51, R59 ;  /* 0x0000003b33337221 */ /* 0x000fe40000010000 */
[----:B------:R-:W0:Y:S02]  /*4420*/  LDS.128 R56, [0x20] ;  /* 0x00002000ff387984 */ /* 0x000e240000000c00 */
[----:B0-----:R-:W-:-:S02]  /*4430*/  FADD.FTZ R50, R50, R56 ;  /* 0x0000003832327221 */ /* 0x001fc40000010000 */
[----:B------:R-:W-:Y:S02]  /*4440*/  FADD.FTZ R51, R51, R57 ;  /* 0x0000003933337221 */ /* 0x000fe40000010000 */
[----:B------:R-:W-:Y:S02]  /*4450*/  FADD.FTZ R50, R50, R58 ;  /* 0x0000003a32327221 */ /* 0x000fe40000010000 */
[----:B------:R-:W-:Y:S02]  /*4460*/  FADD.FTZ R51, R51, R59 ;  /* 0x0000003b33337221 */ /* 0x000fe40000010000 */
[----:B------:R-:W0:Y:S02]  /*4470*/  LDS.128 R56, [0x30] ;  /* 0x00003000ff387984 */ /* 0x000e240000000c00 */
[----:B0-----:R-:W-:Y:S02]  /*4480*/  FADD.FTZ R50, R50, R56 ;  /* 0x0000003832327221 */ /* 0x001fe40000010000 */
[----:B------:R-:W-:-:S02]  /*4490*/  FADD.FTZ R51, R51, R57 ;  /* 0x0000003933337221 */ /* 0x000fc40000010000 */
[----:B------:R-:W-:Y:S02]  /*44a0*/  FADD.FTZ R58, R50, R58 ;  /* 0x0000003a323a7221 */ /* 0x000fe40000010000 */
[----:B------:R-:W-:Y:S02]  /*44b0*/  FADD.FTZ R59, R51, R59 ;  /* 0x0000003b333b7221 */ /* 0x000fe40000010000 */
[----:B------:R-:W0:Y:S02]  /*44c0*/  LDS.64 R50, [0x40] ;  /* 0x00004000ff327984 */ /* 0x000e240000000a00 */
[----:B0-----:R-:W-:Y:S02]  /*44d0*/  FADD.FTZ R50, R58, R50 ;  /* 0x000000323a327221 */ /* 0x001fe40000010000 */
[----:B------:R-:W-:Y:S02]  /*44e0*/  FADD.FTZ R51, R59, R51 ;  /* 0x000000333b337221 */ /* 0x000fe40000010000 */
.L_x_1500:
[----:B0-----:R-:W-:Y:S05]  /*44f0*/  BSYNC B0 ;  /* 0x0000000000007941 */ /* 0x001fea0003800000 */
.L_x_1499:
[----:B------:R-:W-:Y:S01]  /*4500*/  BAR.SYNC.DEFER_BLOCKING 0x0 ;  /* 0x0000000000007b1d */ /* 0x000fe20000010000 */
[----:B------:R-:W-:-:S05]  /*4510*/  ISETP.GT.U32.AND P6, PT, R3, 0x7, PT ;  /* 0x000000070300780c */ /* 0x000fca0003fc4070 */
[----:B------:R-:W-:Y:S08]  /*4520*/  BSSY B0, `(.L_x_1501) ;  /* 0x000009d000007945 */ /* 0x000ff00003800000 */
[----:B------:R-:W-:Y:S05]  /*4530*/  @P6 BRA `(.L_x_1502) ;  /* 0x000009b000006947 */ /* 0x000fea0003800000 */
[----:B------:R-:W0:Y:S02]  /*4540*/  LDS.128 R56, [R4+0x80] ;  /* 0x0000800004387984 */ /* 0x000e240000000c00 */
[----:B0-----:R-:W-:-:S02]  /*4550*/  FADD.FTZ R56, R52, R56 ;  /* 0x0000003834387221 */ /* 0x001fc40000010000 */
[----:B------:R-:W-:Y:S02]  /*4560*/  FADD.FTZ R57, R53, R57 ;  /* 0x0000003935397221 */ /* 0x000fe40000010000 */
[----:B------:R-:W-:Y:S02]  /*4570*/  FADD.FTZ R58, R54, R58 ;  /* 0x0000003a363a7221 */ /* 0x000fe40000010000 */
[----:B------:R-:W-:Y:S02]  /*4580*/  FADD.FTZ R59, R55, R59 ;  /* 0x0000003b373b7221 */ /* 0x000fe40000010000 */
[----:B------:R-:W0:Y:S02]  /*4590*/  LDS.128 R52, [R4+0x100] ;  /* 0x0001000004347984 */ /* 0x000e240000000c00 */
[----:B0-----:R-:W-:Y:S02]  /*45a0*/  FADD.FTZ R56, R56, R52 ;  /* 0x0000003438387221 */ /* 0x001fe40000010000 */
[----:B------:R-:W-:-:S02]  /*45b0*/  FADD.FTZ R57, R57, R53 ;  /* 0x0000003539397221 */ /* 0x000fc40000010000 */
[----:B------:R-:W-:Y:S02]  /*45c0*/  FADD.FTZ R58, R58, R54 ;  /* 0x000000363a3a7221 */ /* 0x000fe40000010000 */
[----:B------:R-:W-:Y:S02]  /*45d0*/  FADD.FTZ R59, R59, R55 ;  /* 0x000000373b3b7221 */ /* 0x000fe40000010000 */
[----:B------:R-:W0:Y:S02]  /*45e0*/  LDS.128 R52, [R4+0x180] ;  /* 0x0001800004347984 */ /* 0x000e240000000c00 */
[----:B0-----:R-:W-:Y:S02]  /*45f0*/  FADD.FTZ R56, R56, R52 ;  /* 0x0000003438387221 */ /* 0x001fe40000010000 */
[----:B------:R-:W-:Y:S02]  /*4600*/  FADD.FTZ R57, R57, R53 ;  /* 0x0000003539397221 */ /* 0x000fe40000010000 */
[----:B------:R-:W-:-:S02]  /*4610*/  FADD.FTZ R58, R58, R54 ;  /* 0x000000363a3a7221 */ /* 0x000fc40000010000 */
[----:B------:R-:W-:Y:S02]  /*4620*/  FADD.FTZ R59, R59, R55 ;  /* 0x000000373b3b7221 */ /* 0x000fe40000010000 */
[----:B------:R-:W0:Y:S02]  /*4630*/  LDS.128 R52, [R4+0x200] ;  /* 0x0002000004347984 */ /* 0x000e240000000c00 */
[----:B0-----:R-:W-:Y:S02]  /*4640*/  FADD.FTZ R56, R56, R52 ;  /* 0x0000003438387221 */ /* 0x001fe40000010000 */
[----:B------:R-:W-:Y:S02]  /*4650*/  FADD.FTZ R57, R57, R53 ;  /* 0x0000003539397221 */ /* 0x000fe40000010000 */
[----:B------:R-:W-:Y:S02]  /*4660*/  FADD.FTZ R58, R58, R54 ;  /* 0x000000363a3a7221 */ /* 0x000fe40000010000 */
[----:B------:R-:W-:-:S02]  /*4670*/  FADD.FTZ R59, R59, R55 ;  /* 0x000000373b3b7221 */ /* 0x000fc40000010000 */
[----:B------:R-:W0:Y:S02]  /*4680*/  LDS.128 R52, [R4+0x280] ;  /* 0x0002800004347984 */ /* 0x000e240000000c00 */
[----:B0-----:R-:W-:Y:S02]  /*4690*/  FADD.FTZ R56, R56, R52 ;  /* 0x0000003438387221 */ /* 0x001fe40000010000 */
[----:B------:R-:W-:Y:S02]  /*46a0*/  FADD.FTZ R57, R57, R53 ;  /* 0x0000003539397221 */ /* 0x000fe40000010000 */
[----:B------:R-:W-:Y:S02]  /*46b0*/  FADD.FTZ R58, R58, R54 ;  /* 0x000000363a3a7221 */ /* 0x000fe40000010000 */
[----:B------:R-:W-:Y:S02]  /*46c0*/  FADD.FTZ R59, R59, R55 ;  /* 0x000000373b3b7221 */ /* 0x000fe40000010000 */
        /* <DEDUP_REMOVED lines=130> */
.L_x_1502:
[----:B------:R-:W-:Y:S05]  /*4ef0*/  BSYNC B0 ;  /* 0x0000000000007941 */ /* 0x000fea0003800000 */
.L_x_1501:
[----:B------:R-:W-:Y:S01]  /*4f00*/  BSSY B0, `(.L_x_1503) ;  /* 0x0000012000007945 */ /* 0x000fe20003800000 */
[----:B------:R-:W-:Y:S01]  /*4f10*/  HFMA2.MMA R56, -RZ, RZ, 0, 2.384185791015625e-07 ;  /* 0x00000004ff387435 */ /* 0x000fe200000001ff */
[----:B------:R-:W-:Y:S09]  /*4f20*/  @P6 BRA `(.L_x_1504) ;  /* 0x000000f000006947 */ /* 0x000ff20003800000 */
[----:B------:R-:W-:Y:S01]  /*4f30*/  IMAD.WIDE R56, R105, R56, c[0x0][0x1b8] ;  /* 0x00006e0069387625 */ /* 0x000fe200078e0238 */
[----:B------:R-:W-:-:S04]  /*4f40*/  MOV R58, UR11 ;  /* 0x0000000b003a7c02 */ /* 0x000fc80008000f00 */
[----:B------:R-:W-:Y:S01]  /*4f50*/  LEA R58, P6, R58, R56, 0x2 ;  /* 0x000000383a3a7211 */ /* 0x000fe200078c10ff */
[----:B------:R-:W-:Y:S03]  /*4f60*/  RED.E.ADD.F32.FTZ.RN.STRONG.GPU [R56.64], R52 ;  /* 0x000000343800798e */ /* 0x000fe6000c10e78c */
[----:B------:R-:W-:-:S05]  /*4f70*/  IADD3.X R59, R57, UR9, RZ, P6, !PT ;  /* 0x00000009393b7c10 */ /* 0x000fca000b7fe4ff */
[----:B------:R0:W-:Y:S02]  /*4f80*/  RED.E.ADD.F32.FTZ.RN.STRONG.GPU [R58.64], R53 ;  /* 0x000000353a00798e */ /* 0x0001e4000c10e78c */
[----:B0-----:R-:W-:Y:S02]  /*4f90*/  MOV R53, c[0x0][0x1d8] ;  /* 0x0000760000357a02 */ /* 0x001fe40000000f00 */
[----:B------:R-:W-:Y:S02]  /*4fa0*/  MOV R58, c[0x0][0x1dc] ;  /* 0x00007700003a7a02 */ /* 0x000fe40000000f00 */
[----:B------:R-:W-:-:S04]  /*4fb0*/  LEA R52, P6, R53, R56, 0x2 ;  /* 0x0000003835347211 */ /* 0x000fc800078c10ff */
[----:B------:R-:W-:-:S05]  /*4fc0*/  LEA.HI.X R53, R53, R57, R58, 0x2, P6 ;  /* 0x0000003935357211 */ /* 0x000fca00030f143a */
[----:B------:R0:W-:Y:S02]  /*4fd0*/  RED.E.ADD.F32.FTZ.RN.STRONG.GPU [R52.64], R54 ;  /* 0x000000363400798e */ /* 0x0001e4000c10e78c */
[----:B0-----:R-:W-:-:S04]  /*4fe0*/  MOV R52, UR10 ;  /* 0x0000000a00347c02 */ /* 0x001fc80008000f00 */
[----:B------:R-:W-:-:S04]  /*4ff0*/  LEA R52, P6, R52, R56, 0x2 ;  /* 0x0000003834347211 */ /* 0x000fc800078c10ff */
[----:B------:R-:W-:-:S05]  /*5000*/  IADD3.X R53, R57, UR8, RZ, P6, !PT ;  /* 0x0000000839357c10 */ /* 0x000fca000b7fe4ff */
[----:B------:R0:W-:Y:S04]  /*5010*/  RED.E.ADD.F32.FTZ.RN.STRONG.GPU [R52.64], R55 ;  /* 0x000000373400798e */ /* 0x0001e8000c10e78c */
.L_x_1504:
[----:B------:R-:W-:Y:S05]  /*5020*/  BSYNC B0 ;  /* 0x0000000000007941 */ /* 0x000fea0003800000 */
.L_x_1503:
[----:B------:R-:W-:-:S04]  /*5030*/  MOV R58, c[0x0][0xc] ;  /* 0x00000300003a7a02 */ /* 0x000fc80000000f00 */
[----:B------:R-:W-:-:S13]  /*5040*/  ISETP.GE.U32.AND P6, PT, R58, 0x2, PT ;  /* 0x000000023a00780c */ /* 0x000fda0003fc6070 */
[----:B------:R-:W-:Y:S05]  /*5050*/  @!P6 BRA `(.L_x_1505) ;  /* 0x000012600000e947 */ /* 0x000fea0003800000 */
[----:B0-----:R-:W-:Y:S01]  /*5060*/  LOP3.LUT R52, R90, 0x1, RZ, 0xc0, !PT ;  /* 0x000000015a347812 */ /* 0x001fe200078ec0ff */
[----:B------:R-:W-:-:S04]  /*5070*/  HFMA2.MMA R55, -RZ, RZ, 0, 2.384185791015625e-07 ;  /* 0x00000004ff377435 */ /* 0x000fc800000001ff */
[----:B------:R-:W-:-:S04]  /*5080*/  IMAD R52, R52, c[0x0][0x10], RZ ;  /* 0x0000040034347a24 */ /* 0x000fc800078e02ff */
        /* <DEDUP_REMOVED lines=27> */
.L_x_1507:
[----:B------:R-:W2:Y:S01]  /*5240*/  LDG.E.STRONG.GPU R57, [R52.64] ;  /* 0x0000000c34397981 */ /* 0x000ea2000c1ef900 */
[----:B------:R-:W-:Y:S01]  /*5250*/  YIELD ;  /* 0x0000000000007946 */ /* 0x000fe20003800000 */
[----:B--2---:R-:W-:Y:S01]  /*5260*/  ISETP.NE.AND P6, PT, R57, R56, PT ;  /* 0x000000383900720c */ /* 0x004fe20003fc5270 */
[----:B------:R-:W-:-:S12]  /*5270*/  CCTL.IVALL ;  /* 0x00000000ff00798f */ /* 0x000fd80002000000 */
[----:B------:R-:W-:Y:S05]  /*5280*/  @P6 BRA `(.L_x_1507) ;  /* 0xffffffb000006947 */ /* 0x000fea000383ffff */
.L_x_1506:
        /* <DEDUP_REMOVED lines=12> */
[----:B------:R-:W-:Y:S02]  /*5350*/  UISETP.GT.AND UP1, UPT, UR4, 0xc, UPT ;  /* 0x0000000c0400788c */ /* 0x000fe4000bf24270 */
[----:B------:R-:W-:-:S04]  /*5360*/  UPLOP3.LUT UP0, UPT, UPT, UPT, UPT, 0x80, 0x0 ;  /* 0x000000000000789c */ /* 0x000fc80003f0f070 */
[----:B------:R-:W-:-:S13]  /*5370*/  PLOP3.LUT P6, PT, PT, PT, UP1, 0x40, 0x0 ;  /* 0x000000000000781c */ /* 0x000fda0003fce818 */
[----:B------:R-:W-:Y:S05]  /*5380*/  @P6 BRA `(.L_x_1510) ;  /* 0x0000075000006947 */ /* 0x000fea0003800000 */
[----:B------:R-:W-:Y:S02]  /*5390*/  UPLOP3.LUT UP0, UPT, UPT, UPT, UPT, 0x40, 0x0 ;  /* 0x000000000000789c */ /* 0x000fe40003f0e870 */
.L_x_1511:
        /* <DEDUP_REMOVED lines=116> */
.L_x_1510:
        /* <DEDUP_REMOVED lines=27> */
[----:B------:R-:W2:Y:S02]  /*5c90*/  @!P6 LDG.E.64 R56, [R56.64] ;  /* 0x0000000c3838e981 */ /* 0x000ea4000c1e1b00 */
[----:B--2---:R-:W-:Y:S01]  /*5ca0*/  @!P6 FADD.FTZ R50, R50, R56 ;  /* 0x000000383232e221 */ /* 0x004fe20000010000 */
[----:B------:R-:W-:Y:S01]  /*5cb0*/  IADD3 R56, R52, 0x4, RZ ;  /* 0x0000000434387810 */ /* 0x000fe20007ffe0ff */
[----:B------:R-:W-:-:S03]  /*5cc0*/  @!P6 FADD.FTZ R51, R51, R57 ;  /* 0x000000393333e221 */ /* 0x000fc60000010000 */
        /* <DEDUP_REMOVED lines=25> */
[----:B------:R-:W-:Y:S02]  /*5e60*/  UIADD3 UR4, UR4, -0x4, URZ ;  /* 0xfffffffc04047890 */ /* 0x000fe4000fffe03f */
[----:B------:R-:W-:Y:S02]  /*5e70*/  UPLOP3.LUT UP0, UPT, UPT, UPT, UPT, 0x40, 0x0 ;  /* 0x000000000000789c */ /* 0x000fe40003f0e870 */
[----:B------:R-:W-:Y:S01]  /*5e80*/  UIADD3 UR4, UR4, -0x4, URZ ;  /* 0xfffffffc04047890 */ /* 0x000fe2000fffe03f */
[----:B--2---:R-:W-:Y:S01]  /*5e90*/  @!P6 FADD.FTZ R50, R50, R52 ;  /* 0x000000343232e221 */ /* 0x004fe20000010000 */
[----:B------:R-:W-:Y:S01]  /*5ea0*/  IADD3 R52, R56, 0x4, RZ ;  /* 0x0000000438347810 */ /* 0x000fe20007ffe0ff */
[----:B------:R-:W-:Y:S02]  /*5eb0*/  @!P6 FADD.FTZ R51, R51, R53 ;  /* 0x000000353333e221 */ /* 0x000fe40000010000 */
.L_x_1512:
[----:B------:R-:W-:-:S06]  /*5ec0*/  UISETP.NE.OR UP0, UPT, UR4, URZ, UP0 ;  /* 0x0000003f0400728c */ /* 0x000fcc0008705670 */
[----:B------:R-:W-:-:S13]  /*5ed0*/  PLOP3.LUT P6, PT, PT, PT, UP0, 0x80, 0x0 ;  /* 0x000000000000781c */ /* 0x000fda0003fcf008 */
[----:B------:R-:W-:Y:S05]  /*5ee0*/  @!P6 BRA `(.L_x_1508) ;  /* 0x000001f00000e947 */ /* 0x000fea0003800000 */
.L_x_1509:
        /* <DEDUP_REMOVED lines=26> */
[----:B------:R-:W-:Y:S01]  /*6090*/  IADD3 R52, R52, 0x4, RZ ;  /* 0x0000000434347810 */ /* 0x000fe20007ffe0ff */
[----:B--2---:R-:W-:Y:S02]  /*60a0*/  @!P6 FADD.FTZ R50, R50, R56 ;  /* 0x000000383232e221 */ /* 0x004fe40000010000 */
[----:B------:R-:W-:Y:S02]  /*60b0*/  @!P6 FADD.FTZ R51, R51, R57 ;  /* 0x000000393333e221 */ /* 0x000fe40000010000 */
[----:B------:R-:W-:-:S13]  /*60c0*/  ISETP.NE.AND P6, PT, RZ, UR4, PT ;  /* 0x00000004ff007c0c */ /* 0x000fda000bfc5270 */
[----:B------:R-:W-:Y:S05]  /*60d0*/  @P6 BRA `(.L_x_1509) ;  /* 0xfffffe1000006947 */ /* 0x000fea000383ffff */
.L_x_1508:
[----:B------:R-:W-:-:S13]  /*60e0*/  ISETP.NE.AND P6, PT, RZ, UR7, PT ;  /* 0x00000007ff007c0c */ /* 0x000fda000bfc5270 */
        /* <DEDUP_REMOVED lines=9> */
.L_x_1514:
[----:B------:R-:W-:Y:S05]  /*6180*/  BSYNC B0 ;  /* 0x0000000000007941 */ /* 0x000fea0003800000 */
.L_x_1513:
[----:B------:R-:W-:-:S06]  /*6190*/  UISETP.NE.AND UP0, UPT, UR7, 0x1, UPT ;  /* 0x000000010700788c */ /* 0x000fcc000bf05270 */
[----:B------:R-:W-:-:S13]  /*61a0*/  PLOP3.LUT P6, PT, PT, PT, UP0, 0x40, 0x0 ;  /* 0x000000000000781c */ /* 0x000fda0003fce808 */
[----:B------:R-:W-:Y:S05]  /*61b0*/  @P6 BRA `(.L_x_1505) ;  /* 0x0000010000006947 */ /* 0x000fea0003800000 */
[----:B------:R-:W-:-:S04]  /*61c0*/  IADD3 R53, R52, 0x1, RZ ;  /* 0x0000000134357810 */ /* 0x000fc80007ffe0ff */
[----:B------:R-:W-:-:S13]  /*61d0*/  ISETP.EQ.OR P6, PT, R53, R2, P0 ;  /* 0x000000023500720c */ /* 0x000fda00007c2670 */
[----:B------:R-:W-:-:S04]  /*61e0*/  @!P6 IMAD R56, R53, c[0x0][0x10], R0 ;  /* 0x000004003538ea24 */ /* 0x000fc800078e0200 */
[----:B------:R-:W-:-:S06]  /*61f0*/  @!P6 IMAD.WIDE.U32 R56, R56, 0x8, R54 ;  /* 0x000000083838e825 */ /* 0x000fcc00078e0036 */
[----:B------:R-:W2:Y:S01]  /*6200*/  @!P6 LDG.E.64 R56, [R56.64] ;  /* 0x0000000c3838e981 */ /* 0x000ea2000c1e1b00 */
[----:B------:R-:W-:Y:S02]  /*6210*/  IADD3 R52, R52, 0x2, RZ ;  /* 0x0000000234347810 */ /* 0x000fe40007ffe0ff */
[----:B------:R-:W-:Y:S01]  /*6220*/  MOV R53, UR7 ;  /* 0x0000000700357c02 */ /* 0x000fe20008000f00 */
        /* <DEDUP_REMOVED lines=9> */
.L_x_1505:
[----:B------:R-:W-:Y:S04]  /*62c0*/  @!P0 STS.64 [0x50], R50 ;  /* 0x00005032ff008388 */ /* 0x000fe80000000a00 */
[----:B------:R-:W-:Y:S01]  /*62d0*/  BAR.SYNC.DEFER_BLOCKING 0x0 ;  /* 0x0000000000007b1d */ /* 0x000fe20000010000 */
[----:B------:R-:W-:Y:S02]  /*62e0*/  ISETP.NE.AND P6, PT, RZ, UR16, PT ;  /* 0x00000010ff007c0c */ /* 0x000fe4000bfc5270 */
[----:B0-----:R-:W-:-:S05]  /*62f0*/  SHF.R.U32.HI R53, RZ, 0x3, R3 ;  /* 0x00000003ff357819 */ /* 0x001fca0000011603 */
[----:B------:R-:W-:Y:S01]  /*6300*/  IMAD R54, R2, c[0x0][0x1fc], R53 ;  /* 0x00007f0002367a24 */ /* 0x000fe200078e0235 */
[----:B------:R-:W0:Y:S02]  /*6310*/  LDS.64 R50, [0x50] ;  /* 0x00005000ff327984 */ /* 0x000e240000000a00 */
[----:B0-----:R-:W-:Y:S02]  /*6320*/  FMUL.FTZ R52, R50, c[0x0][0x20c] ;  /* 0x0000830032347a20 */ /* 0x001fe40000410000 */
[----:B------:R-:W-:Y:S02]  /*6330*/  FMUL.FTZ R55, R51, c[0x0][0x20c] ;  /* 0x0000830033377a20 */ /* 0x000fe40000410000 */
[----:B------:R0:W1:Y:S01]  /*6340*/  R2UR UR4, R52 ;  /* 0x00000000340473c2 */ /* 0x00006200000e0000 */
[----:B------:R-:W-:Y:S05]  /*6350*/  @!P6 BRA `(.L_x_1515) ;  /* 0x000001200000e947 */ /* 0x000fea0003800000 */
[----:B------:R-:W-:Y:S02]  /*6360*/  FFMA.FTZ R51, R84, R47, R49 ;  /* 0x0000002f54337223 */ /* 0x000fe40000010031 */
[----:B0-----:R-:W-:-:S02]  /*6370*/  FFMA.FTZ R52, R85, R46, R48 ;  /* 0x0000002e55347223 */ /* 0x001fc40000010030 */
[----:B------:R-:W-:Y:S02]  /*6380*/  FMUL.FTZ R50, R51, -1.4426950216293334961 ;  /* 0xbfb8aa3b33327820 */ /* 0x000fe40000410000 */
[----:B------:R-:W-:-:S04]  /*6390*/  FMUL.FTZ R56, R52, -1.4426950216293334961 ;  /* 0xbfb8aa3b34387820 */ /* 0x000fc80000410000 */
[----:B------:R-:W0:Y:S08]  /*63a0*/  MUFU.EX2 R53, R56 ;  /* 0x0000003800357308 */ /* 0x000e300000000800 */
[----:B------:R-:W2:Y:S01]  /*63b0*/  MUFU.EX2 R50, R50 ;  /* 0x0000003200327308 */ /* 0x000ea20000000800 */
[----:B0-----:R-:W-:-:S07]  /*63c0*/  FADD.FTZ R53, R53, 1 ;  /* 0x3f80000035357421 */ /* 0x001fce0000010000 */
[----:B------:R-:W0:Y:S01]  /*63d0*/  MUFU.RCP R53, R53 ;  /* 0x0000003500357308 */ /* 0x000e220000001000 */
[----:B--2---:R-:W-:-:S07]  /*63e0*/  FADD.FTZ R50, R50, 1 ;  /* 0x3f80000032327421 */ /* 0x004fce0000010000 */
[----:B------:R-:W2:Y:S01]  /*63f0*/  MUFU.RCP R50, R50 ;  /* 0x0000003200327308 */ /* 0x000ea20000001000 */
[----:B0-----:R-:W-:Y:S02]  /*6400*/  FMUL.FTZ R22, R22, R53 ;  /* 0x0000003516167220 */ /* 0x001fe40000410000 */
[----:B------:R-:W-:-:S04]  /*6410*/  FADD.FTZ R53, -R53, 1 ;  /* 0x3f80000035357421 */ /* 0x000fc80000010100 */
[----:B------:R-:W-:Y:S02]  /*6420*/  FFMA.FTZ R53, R52, R53, 1 ;  /* 0x3f80000034357423 */ /* 0x000fe40000010035 */
[----:B--2---:R-:W-:Y:S02]  /*6430*/  FMUL.FTZ R23, R23, R50 ;  /* 0x0000003217177220 */ /* 0x004fe40000410000 */
[----:B------:R-:W-:Y:S02]  /*6440*/  FADD.FTZ R50, -R50, 1 ;  /* 0x3f80000032327421 */ /* 0x000fe40000010100 */
[----:B------:R-:W-:Y:S02]  /*6450*/  FMUL.FTZ R22, R22, R53 ;  /* 0x0000003516167220 */ /* 0x000fe40000410000 */
[----:B------:R-:W-:-:S04]  /*6460*/  FFMA.FTZ R50, R51, R50, 1 ;  /* 0x3f80000033327423 */ /* 0x000fc80000010032 */
[----:B------:R-:W-:Y:S02]  /*6470*/  FMUL.FTZ R23, R23, R50 ;  /* 0x0000003217177220 */ /* 0x000fe40000410000 */
.L_x_1515:
[----:B------:R-:W-:Y:S01]  /*6480*/  ISETP.NE.AND P0, PT, R111, RZ, PT ;  /* 0x000000ff6f00720c */ /* 0x000fe20003f05270 */
[----:B------:R-:W-:-:S12]  /*6490*/  BSSY B0, `(.L_x_1516) ;  /* 0x0000011000007945 */ /* 0x000fd80003800000 */
[----:B------:R-:W-:Y:S05]  /*64a0*/  @!P0 BRA `(.L_x_1517) ;  /* 0x000000f000008947 */ /* 0x000fea0003800000 */
[----:B------:R-:W-:Y:S01]  /*64b0*/  MOV R50, R10 ;  /* 0x0000000a00327202 */ /* 0x000fe20000000f00 */
[----:B0-----:R-:W-:Y:S01]  /*64c0*/  IMAD R52, R123, c[0x0][0x1d8], RZ ;  /* 0x000076007b347a24 */ /* 0x001fe200078e02ff */
[----:B------:R-:W-:Y:S01]  /*64d0*/  MOV R51, R13 ;  /* 0x0000000d00337202 */ /* 0x000fe20000000f00 */
[----:B-1----:R-:W-:Y:S02]  /*64e0*/  FFMA.FTZ R85, R85, UR4, R55 ;  /* 0x0000000455557c23 */ /* 0x002fe40008010037 */
[C---:B------:R-:W-:Y:S02]  /*64f0*/  IMAD R52, R88.reuse, c[0x0][0x1dc], R52 ;  /* 0x0000770058347a24 */ /* 0x040fe400078e0234 */
[----:B------:R-:W-:-:S04]  /*6500*/  IMAD.WIDE.U32 R50, R88, c[0x0][0x1d8], R50 ;  /* 0x0000760058327a25 */ /* 0x000fc800078e0032 */
[----:B------:R-:W-:Y:S01]  /*6510*/  FFMA.FTZ R84, R84, UR4, R55 ;  /* 0x0000000454547c23 */ /* 0x000fe20008010037 */
        /* <DEDUP_REMOVED lines=8> */
.L_x_1517:
[----:B------:R-:W-:Y:S05]  /*65a0*/  BSYNC B0 ;  /* 0x0000000000007941 */ /* 0x000fea0003800000 */
.L_x_1516:
[----:B------:R-:W-:Y:S02]  /*65b0*/  ISETP.NE.AND P0, PT, RZ, UR16, PT ;  /* 0x00000010ff007c0c */ /* 0x000fe4000bf05270 */
[----:B0-----:R-:W-:-:S04]  /*65c0*/  IADD3 R52, R54, 0x180, RZ ;  /* 0x0000018036347810 */ /* 0x001fc80007ffe0ff */
[----:B------:R-:W-:-:S07]  /*65d0*/  SHF.R.S32.HI R53, RZ, 0x1f, R52 ;  /* 0x0000001fff357819 */ /* 0x000fce0000011434 */
[----:B------:R-:W-:Y:S05]  /*65e0*/  @!P0 BRA `(.L_x_1518) ;  /* 0x0000012000008947 */ /* 0x000fea0003800000 */
[----:B------:R-:W-:Y:S02]  /*65f0*/  FFMA.FTZ R50, R83, R46, R48 ;  /* 0x0000002e53327223 */ /* 0x000fe40000010030 */
[----:B------:R-:W-:Y:S02]  /*6600*/  FFMA.FTZ R23, R82, R47, R49 ;  /* 0x0000002f52177223 */ /* 0x000fe40000010031 */
[----:B------:R-:W-:Y:S02]  /*6610*/  FMUL.FTZ R56, R50, -1.4426950216293334961 ;  /* 0xbfb8aa3b32387820 */ /* 0x000fe40000410000 */
[----:B------:R-:W-:Y:S02]  /*6620*/  FMUL.FTZ R58, R23, -1.4426950216293334961 ;  /* 0xbfb8aa3b173a7820 */ /* 0x000fe40000410000 */
        /* <DEDUP_REMOVED lines=14> */
.L_x_1518:
[----:B------:R-:W-:Y:S01]  /*6710*/  ISETP.NE.AND P0, PT, R110, RZ, PT ;  /* 0x000000ff6e00720c */ /* 0x000fe20003f05270 */
[----:B------:R-:W-:-:S12]  /*6720*/  BSSY B0, `(.L_x_1519) ;  /* 0x0000011000007945 */ /* 0x000fd80003800000 */
[----:B------:R-:W-:Y:S05]  /*6730*/  @!P0 BRA `(.L_x_1520) ;  /* 0x000000f000008947 */ /* 0x000fea0003800000 */
[----:B------:R-:W-:Y:S01]  /*6740*/  MOV R22, R10 ;  /* 0x0000000a00167202 */ /* 0x000fe20000000f00 */
[----:B------:R-:W-:Y:S01]  /*6750*/  IMAD R50, R122, c[0x0][0x1d8], RZ ;  /* 0x000076007a327a24 */ /* 0x000fe200078e02ff */
[----:B------:R-:W-:Y:S01]  /*6760*/  MOV R23, R13 ;  /* 0x0000000d00177202 */ /* 0x000fe20000000f00 */
[----:B-1----:R-:W-:Y:S02]  /*6770*/  FFMA.FTZ R83, R83, UR4, R55 ;  /* 0x0000000453537c23 */ /* 0x002fe40008010037 */
[C---:B------:R-:W-:Y:S02]  /*6780*/  IMAD R51, R101.reuse, c[0x0][0x1dc], R50 ;  /* 0x0000770065337a24 */ /* 0x040fe400078e0232 */
[----:B------:R-:W-:-:S04]  /*6790*/  IMAD.WIDE.U32 R22, R101, c[0x0][0x1d8], R22 ;  /* 0x0000760065167a25 */ /* 0x000fc800078e0016 */
[----:B------:R-:W-:Y:S01]  /*67a0*/  FFMA.FTZ R82, R82, UR4, R55 ;  /* 0x0000000452527c23 */ /* 0x000fe20008010037 */
[----:B------:R-:W-:Y:S02]  /*67b0*/  IADD3 R23, R23, R51, RZ ;  /* 0x0000003317177210 */ /* 0x000fe40007ffe0ff */
[----:B------:R-:W-:-:S04]  /*67c0*/  LEA R50, P0, R22, c[0x0][0x160], 0x2 ;  /* 0x0000580016327a11 */ /* 0x000fc800078010ff */
[----:B------:R-:W-:Y:S01]  /*67d0*/  LEA.HI.X R51, R22, c[0x0][0x164], R23, 0x2, P0 ;  /* 0x0000590016337a11 */ /* 0x000fe200000f1417 */
[----:B------:R-:W-:Y:S02]  /*67e0*/  FFMA.FTZ R22, R46, R24, -R83 ;  /* 0x000000182e167223 */ /* 0x000fe40000010853 */
[----:B------:R-:W-:Y:S02]  /*67f0*/  FFMA.FTZ R23, R47, R25, -R82 ;  /* 0x000000192f177223 */ /* 0x000fe40000010852 */
[----:B------:R-:W-:Y:S02]  /*6800*/  FMUL.FTZ R22, R22, UR14 ;  /* 0x0000000e16167c20 */ /* 0x000fe40008410000 */
[----:B------:R-:W-:-:S05]  /*6810*/  FMUL.FTZ R23, R23, UR14 ;  /* 0x0000000e17177c20 */ /* 0x000fca0008410000 */
[----:B------:R0:W-:Y:S02]  /*6820*/  STG.E.64 [R50.64], R22 ;  /* 0x0000001632007986 */ /* 0x0001e4000c101b0c */
.L_x_1520:
[----:B------:R-:W-:Y:S05]  /*6830*/  BSYNC B0 ;  /* 0x0000000000007941 */ /* 0x000fea0003800000 */
.L_x_1519:
[----:B------:R-:W-:-:S13]  /*6840*/  ISETP.NE.AND P0, PT, RZ, UR16, PT ;  /* 0x00000010ff007c0c */ /* 0x000fda000bf05270 */
[----:B------:R-:W-:Y:S05]  /*6850*/  @!P0 BRA `(.L_x_1521) ;  /* 0x0000012000008947 */ /* 0x000fea0003800000 */
[----:B0-----:R-:W-:Y:S02]  /*6860*/  FFMA.FTZ R23, R81, R46, R48 ;  /* 0x0000002e51177223 */ /* 0x001fe40000010030 */
[----:B------:R-:W-:Y:S02]  /*6870*/  FFMA.FTZ R22, R80, R47, R49 ;  /* 0x0000002f50167223 */ /* 0x000fe40000010031 */
        /* <DEDUP_REMOVED lines=8> */
[----:B0-----:R-:W-:Y:S02]  /*6900*/  FADD.FTZ R58, -R25, 1 ;  /* 0x3f800000193a7421 */ /* 0x001fe40000010100 */
[----:B------:R-:W-:Y:S02]  /*6910*/  FMUL.FTZ R26, R26, R25 ;  /* 0x000000191a1a7220 */ /* 0x000fe40000410000 */
[----:B------:R-:W-:Y:S02]  /*6920*/  FFMA.FTZ R23, R23, R58, 1 ;  /* 0x3f80000017177423 */ /* 0x000fe4000001003a */
[----:B--2---:R-:W-:Y:S02]  /*6930*/  FADD.FTZ R57, -R56, 1 ;  /* 0x3f80000038397421 */ /* 0x004fe40000010100 */
[----:B------:R-:W-:Y:S02]  /*6940*/  FMUL.FTZ R27, R27, R56 ;  /* 0x000000381b1b7220 */ /* 0x000fe40000410000 */
[----:B------:R-:W-:-:S02]  /*6950*/  FFMA.FTZ R22, R22, R57, 1 ;  /* 0x3f80000016167423 */ /* 0x000fc40000010039 */
[----:B------:R-:W-:Y:S02]  /*6960*/  FMUL.FTZ R26, R26, R23 ;  /* 0x000000171a1a7220 */ /* 0x000fe40000410000 */
[----:B------:R-:W-:Y:S02]  /*6970*/  FMUL.FTZ R27, R27, R22 ;  /* 0x000000161b1b7220 */ /* 0x000fe40000410000 */
.L_x_1521:
[----:B------:R-:W-:Y:S01]  /*6980*/  ISETP.NE.AND P0, PT, R109, RZ, PT ;  /* 0x000000ff6d00720c */ /* 0x000fe20003f05270 */
[----:B------:R-:W-:-:S12]  /*6990*/  BSSY B0, `(.L_x_1522) ;  /* 0x0000011000007945 */ /* 0x000fd80003800000 */
[----:B------:R-:W-:Y:S05]  /*69a0*/  @!P0 BRA `(.L_x_1523) ;  /* 0x000000f000008947 */ /* 0x000fea0003800000 */
[----:B0-----:R-:W-:Y:S01]  /*69b0*/  MOV R22, R10 ;  /* 0x0000000a00167202 */ /* 0x001fe20000000f00 */
[----:B------:R-:W-:Y:S01]  /*69c0*/  IMAD R25, R121, c[0x0][0x1d8], RZ ;  /* 0x0000760079197a24 */ /* 0x000fe200078e02ff */
[----:B------:R-:W-:Y:S01]  /*69d0*/  MOV R23, R13 ;  /* 0x0000000d00177202 */ /* 0x000fe20000000f00 */
[----:B-1----:R-:W-:Y:S02]  /*69e0*/  FFMA.FTZ R81, R81, UR4, R55 ;  /* 0x0000000451517c23 */ /* 0x002fe40008010037 */
[C---:B------:R-:W-:Y:S02]  /*69f0*/  IMAD R25, R100.reuse, c[0x0][0x1dc], R25 ;  /* 0x0000770064197a24 */ /* 0x040fe400078e0219 */
[----:B------:R-:W-:-:S04]  /*6a00*/  IMAD.WIDE.U32 R22, R100, c[0x0][0x1d8], R22 ;  /* 0x0000760064167a25 */ /* 0x000fc800078e0016 */
[----:B------:R-:W-:Y:S01]  /*6a10*/  FFMA.FTZ R80, R80, UR4, R55 ;  /* 0x0000000450507c23 */ /* 0x000fe20008010037 */
[----:B------:R-:W-:Y:S02]  /*6a20*/  IADD3 R25, R23, R25, RZ ;  /* 0x0000001917197210 */ /* 0x000fe40007ffe0ff */
[----:B------:R-:W-:Y:S01]  /*6a30*/  LEA R24, P0, R22, c[0x0][0x160], 0x2 ;  /* 0x0000580016187a11 */ /* 0x000fe200078010ff */
[----:B------:R-:W-:-:S03]  /*6a40*/  FFMA.FTZ R23, R47, R27, -R80 ;  /* 0x0000001b2f177223 */ /* 0x000fc60000010850 */
[----:B------:R-:W-:Y:S01]  /*6a50*/  LEA.HI.X R25, R22, c[0x0][0x164], R25, 0x2, P0 ;  /* 0x0000590016197a11 */ /* 0x000fe200000f1419 */
[----:B------:R-:W-:Y:S02]  /*6a60*/  FFMA.FTZ R22, R46, R26, -R81 ;  /* 0x0000001a2e167223 */ /* 0x000fe40000010851 */
[----:B------:R-:W-:Y:S02]  /*6a70*/  FMUL.FTZ R23, R23, UR14 ;  /* 0x0000000e17177c20 */ /* 0x000fe40008410000 */
[----:B------:R-:W-:-:S05]  /*6a80*/  FMUL.FTZ R22, R22, UR14 ;  /* 0x0000000e16167c20 */ /* 0x000fca0008410000 */
[----:B------:R0:W-:Y:S02]  /*6a90*/  STG.E.64 [R24.64], R22 ;  /* 0x0000001618007986 */ /* 0x0001e4000c101b0c */
.L_x_1523:
[----:B------:R-:W-:Y:S05]  /*6aa0*/  BSYNC B0 ;  /* 0x0000000000007941 */ /* 0x000fea0003800000 */
.L_x_1522:
        /* <DEDUP_REMOVED lines=20> */
.L_x_1524:
        /* <DEDUP_REMOVED lines=18> */
.L_x_1526:
[----:B------:R-:W-:Y:S05]  /*6d10*/  BSYNC B0 ;  /* 0x0000000000007941 */ /* 0x000fea0003800000 */
.L_x_1525:
        /* <DEDUP_REMOVED lines=20> */
.L_x_1527:
        /* <DEDUP_REMOVED lines=18> */
.L_x_1529:
[----:B------:R-:W-:Y:S05]  /*6f80*/  BSYNC B0 ;  /* 0x0000000000007941 */ /* 0x000fea0003800000 */
.L_x_1528:
        /* <DEDUP_REMOVED lines=20> */
.L_x_1530:
        /* <DEDUP_REMOVED lines=18> */
.L_x_1532:
[----:B------:R-:W-:Y:S05]  /*71f0*/  BSYNC B0 ;  /* 0x0000000000007941 */ /* 0x000fea0003800000 */
.L_x_1531:
        /* <DEDUP_REMOVED lines=20> */
.L_x_1533:
[----:B0-----:R-:W2:Y:S01]  /*7340*/  LDL R22, [R1+0x8] ;  /* 0x0000080001167983 */ /* 0x001ea20000100800 */
[----:B------:R-:W-:Y:S01]  /*7350*/  BSSY B0, `(.L_x_1534) ;  /* 0x0000012000007945 */ /* 0x000fe20003800000 */
[----:B--2---:R-:W-:-:S13]  /*7360*/  ISETP.NE.AND P0, PT, R22, RZ, PT ;  /* 0x000000ff1600720c */ /* 0x004fda0003f05270 */
        /* <DEDUP_REMOVED lines=16> */
.L_x_1535:
[----:B------:R-:W-:Y:S05]  /*7470*/  BSYNC B0 ;  /* 0x0000000000007941 */ /* 0x000fea0003800000 */
.L_x_1534:
        /* <DEDUP_REMOVED lines=20> */
.L_x_1536:
[----:B------:R-:W-:Y:S01]  /*75c0*/  BSSY B0, `(.L_x_1537) ;  /* 0x0000011000007945 */ /* 0x000fe20003800000 */
        /* <DEDUP_REMOVED lines=16> */
.L_x_1538:
[----:B------:R-:W-:Y:S05]  /*76d0*/  BSYNC B0 ;  /* 0x0000000000007941 */ /* 0x000fea0003800000 */
.L_x_1537:
        /* <DEDUP_REMOVED lines=19> */
.L_x_1539:
        /* <DEDUP_REMOVED lines=17> */
.L_x_1541:
[----:B------:R-:W-:Y:S05]  /*7920*/  BSYNC B0 ;  /* 0x0000000000007941 */ /* 0x000fea0003800000 */
.L_x_1540:
        /* <DEDUP_REMOVED lines=19> */
.L_x_1542:
        /* <DEDUP_REMOVED lines=17> */
.L_x_1544:
[----:B------:R-:W-:Y:S05]  /*7b70*/  BSYNC B0 ;  /* 0x0000000000007941 */ /* 0x000fea0003800000 */
.L_x_1543:
        /* <DEDUP_REMOVED lines=19> */
.L_x_1545:
        /* <DEDUP_REMOVED lines=17> */
.L_x_1547:
[----:B------:R-:W-:Y:S05]  /*7dc0*/  BSYNC B0 ;  /* 0x0000000000007941 */ /* 0x000fea0003800000 */
.L_x_1546:
        /* <DEDUP_REMOVED lines=19> */
.L_x_1548:
        /* <DEDUP_REMOVED lines=17> */
.L_x_1550:
[----:B------:R-:W-:Y:S05]  /*8010*/  BSYNC B0 ;  /* 0x0000000000007941 */ /* 0x000fea0003800000 */
.L_x_1549:
        /* <DEDUP_REMOVED lines=19> */
.L_x_1551:
[----:B------:R-:W-:Y:S01]  /*8150*/  ISETP.GE.U32.AND P0, PT, R52, c[0x0][0x1e0], PT ;  /* 0x0000780034007a0c */ /* 0x000fe20003f06070 */
[----:B------:R-:W-:Y:S01]  /*8160*/  BSSY B0, `(.L_x_1552) ;  /* 0x0000016000007945 */ /* 0x000fe20003800000 */
[----:B------:R-:W-:Y:S02]  /*8170*/  IADD3 R29, R54, 0x1a0, RZ ;  /* 0x000001a0361d7810 */ /* 0x000fe40007ffe0ff */
[----:B------:R-:W-:Y:S02]  /*8180*/  ISETP.GE.AND.EX P0, PT, R53, c[0x0][0x1e4], PT, P0 ;  /* 0x0000790035007a0c */ /* 0x000fe40003f06300 */
[----:B------:R-:W-:Y:S02]  /*8190*/  SHF.R.S32.HI R30, RZ, 0x1f, R29 ;  /* 0x0000001fff1e7819 */ /* 0x000fe4000001141d */
[----:B------:R-:W-:-:S13]  /*81a0*/  ISETP.LT.U32.AND P0, PT, R3, 0x100, !P0 ;  /* 0x000001000300780c */ /* 0x000fda0004701070 */
[----:B------:R-:W-:Y:S05]  /*81b0*/  @!P0 BRA `(.L_x_1553) ;  /* 0x0000010000008947 */ /* 0x000fea0003800000 */
[----:B0-----:R-:W2:Y:S01]  /*81c0*/  LDL R22, [R1+0x4] ;  /* 0x0000040001167983 */ /* 0x001ea20000100800 */
[----:B------:R-:W-:Y:S01]  /*81d0*/  MOV R23, R13 ;  /* 0x0000000d00177202 */ /* 0x000fe20000000f00 */
[--C-:B-1----:R-:W-:Y:S02]  /*81e0*/  FFMA.FTZ R61, R61, UR4, R55.reuse ;  /* 0x000000043d3d7c23 */ /* 0x102fe40008010037 */
[----:B------:R-:W-:Y:S02]  /*81f0*/  FFMA.FTZ R60, R60, UR4, R55 ;  /* 0x000000043c3c7c23 */ /* 0x000fe40008010037 */
[----:B------:R-:W-:Y:S02]  /*8200*/  FFMA.FTZ R14, R46, R14, -R61 ;  /* 0x0000000e2e0e7223 */ /* 0x000fe4000001083d */
[----:B------:R-:W-:Y:S02]  /*8210*/  FFMA.FTZ R15, R47, R15, -R60 ;  /* 0x0000000f2f0f7223 */ /* 0x000fe4000001083c */
[----:B------:R-:W-:-:S02]  /*8220*/  FMUL.FTZ R14, R14, UR14 ;  /* 0x0000000e0e0e7c20 */ /* 0x000fc40008410000 */
[----:B------:R-:W-:Y:S02]  /*8230*/  FMUL.FTZ R15, R15, UR14 ;  /* 0x0000000e0f0f7c20 */ /* 0x000fe40008410000 */
[----:B--2---:R-:W-:Y:S01]  /*8240*/  IMAD R24, R22, c[0x0][0x1d8], RZ ;  /* 0x0000760016187a24 */ /* 0x004fe200078e02ff */
[----:B------:R-:W-:-:S03]  /*8250*/  MOV R22, R10 ;  /* 0x0000000a00167202 */ /* 0x000fc60000000f00 */
[C---:B------:R-:W-:Y:S02]  /*8260*/  IMAD R25, R89.reuse, c[0x0][0x1dc], R24 ;  /* 0x0000770059197a24 */ /* 0x040fe400078e0218 */
[----:B------:R-:W-:-:S05]  /*8270*/  IMAD.WIDE.U32 R22, R89, c[0x0][0x1d8], R22 ;  /* 0x0000760059167a25 */ /* 0x000fca00078e0016 */
[----:B------:R-:W-:Y:S02]  /*8280*/  IADD3 R25, R23, R25, RZ ;  /* 0x0000001917197210 */ /* 0x000fe40007ffe0ff */
[----:B------:R-:W-:-:S04]  /*8290*/  LEA R24, P0, R22, c[0x0][0x160], 0x2 ;  /* 0x0000580016187a11 */ /* 0x000fc800078010ff */
[----:B------:R-:W-:-:S05]  /*82a0*/  LEA.HI.X R25, R22, c[0x0][0x164], R25, 0x2, P0 ;  /* 0x0000590016197a11 */ /* 0x000fca00000f1419 */
[----:B------:R0:W-:Y:S04]  /*82b0*/  STG.E.64 [R24.64], R14 ;  /* 0x0000000e18007986 */ /* 0x0001e8000c101b0c */
.L_x_1553:
[----:B------:R-:W-:Y:S05]  /*82c0*/  BSYNC B0 ;  /* 0x0000000000007941 */ /* 0x000fea0003800000 */
.L_x_1552:
        /* <DEDUP_REMOVED lines=19> */
.L_x_1554:
[----:B------:R-:W-:Y:S01]  /*8400*/  ISETP.GE.U32.AND P0, PT, R29, c[0x0][0x1e0], PT ;  /* 0x000078001d007a0c */ /* 0x000fe20003f06070 */
[----:B------:R-:W-:Y:S01]  /*8410*/  BSSY B0, `(.L_x_1555) ;  /* 0x0000016000007945 */ /* 0x000fe20003800000 */
[----:B0-----:R-:W-:Y:S02]  /*8420*/  IADD3 R25, R54, 0x1c0, RZ ;  /* 0x000001c036197810 */ /* 0x001fe40007ffe0ff */
[----:B------:R-:W-:Y:S02]  /*8430*/  ISETP.GE.AND.EX P0, PT, R30, c[0x0][0x1e4], PT, P0 ;  /* 0x000079001e007a0c */ /* 0x000fe40003f06300 */
[----:B------:R-:W-:Y:S02]  /*8440*/  SHF.R.S32.HI R26, RZ, 0x1f, R25 ;  /* 0x0000001fff1a7819 */ /* 0x000fe40000011419 */
[----:B------:R-:W-:-:S13]  /*8450*/  ISETP.LT.U32.AND P0, PT, R3, 0x100, !P0 ;  /* 0x000001000300780c */ /* 0x000fda0004701070 */
[----:B------:R-:W-:Y:S05]  /*8460*/  @!P0 BRA `(.L_x_1556) ;  /* 0x0000010000008947 */ /* 0x000fea0003800000 */
[----:B------:R-:W2:Y:S01]  /*8470*/  LDL R14, [R1] ;  /* 0x00000000010e7983 */ /* 0x000ea20000100800 */
[----:B------:R-:W-:Y:S01]  /*8480*/  MOV R15, R13 ;  /* 0x0000000d000f7202 */ /* 0x000fe20000000f00 */
[--C-:B-1----:R-:W-:Y:S02]  /*8490*/  FFMA.FTZ R9, R9, UR4, R55.reuse ;  /* 0x0000000409097c23 */ /* 0x102fe40008010037 */
[----:B------:R-:W-:Y:S02]  /*84a0*/  FFMA.FTZ R6, R6, UR4, R55 ;  /* 0x0000000406067c23 */ /* 0x000fe40008010037 */
[----:B------:R-:W-:Y:S02]  /*84b0*/  FFMA.FTZ R9, R46, R16, -R9 ;  /* 0x000000102e097223 */ /* 0x000fe40000010809 */
[----:B------:R-:W-:Y:S02]  /*84c0*/  FFMA.FTZ R6, R47, R17, -R6 ;  /* 0x000000112f067223 */ /* 0x000fe40000010806 */
[----:B--2---:R-:W-:Y:S01]  /*84d0*/  IMAD R23, R14, c[0x0][0x1d8], RZ ;  /* 0x000076000e177a24 */ /* 0x004fe200078e02ff */
[----:B------:R-:W-:-:S03]  /*84e0*/  MOV R14, R10 ;  /* 0x0000000a000e7202 */ /* 0x000fc60000000f00 */
[C---:B------:R-:W-:Y:S02]  /*84f0*/  IMAD R23, R104.reuse, c[0x0][0x1dc], R23 ;  /* 0x0000770068177a24 */ /* 0x040fe400078e0217 */
[----:B------:R-:W-:-:S05]  /*8500*/  IMAD.WIDE.U32 R14, R104, c[0x0][0x1d8], R14 ;  /* 0x00007600680e7a25 */ /* 0x000fca00078e000e */
[----:B------:R-:W-:Y:S01]  /*8510*/  IADD3 R23, R15, R23, RZ ;  /* 0x000000170f177210 */ /* 0x000fe20007ffe0ff */
[----:B------:R-:W-:Y:S01]  /*8520*/  FMUL.FTZ R15, R6, UR14 ;  /* 0x0000000e060f7c20 */ /* 0x000fe20008410000 */
[----:B------:R-:W-:-:S04]  /*8530*/  LEA R22, P0, R14, c[0x0][0x160], 0x2 ;  /* 0x000058000e167a11 */ /* 0x000fc800078010ff */
[----:B------:R-:W-:Y:S01]  /*8540*/  LEA.HI.X R23, R14, c[0x0][0x164], R23, 0x2, P0 ;  /* 0x000059000e177a11 */ /* 0x000fe200000f1417 */
[----:B------:R-:W-:-:S05]  /*8550*/  FMUL.FTZ R14, R9, UR14 ;  /* 0x0000000e090e7c20 */ /* 0x000fca0008410000 */
[----:B------:R0:W-:Y:S03]  /*8560*/  STG.E.64 [R22.64], R14 ;  /* 0x0000000e16007986 */ /* 0x0001e6000c101b0c */
.L_x_1556:
[----:B------:R-:W-:Y:S05]  /*8570*/  BSYNC B0 ;  /* 0x0000000000007941 */ /* 0x000fea0003800000 */
.L_x_1555:
[----:B------:R-:W-:Y:S05]  /*8580*/  @!P6 BRA `(.L_x_1557) ;  /* 0x000001200000e947 */ /* 0x000fea0003800000 */
[----:B------:R-:W-:Y:S02]  /*8590*/  FFMA.FTZ R6, R7, R46, R48 ;  /* 0x0000002e07067223 */ /* 0x000fe40000010030 */
[----:B------:R-:W-:Y:S02]  /*85a0*/  FFMA.FTZ R9, R8, R47, R49 ;  /* 0x0000002f08097223 */ /* 0x000fe40000010031 */
[----:B0-----:R-:W-:Y:S02]  /*85b0*/  FMUL.FTZ R14, R6, -1.4426950216293334961 ;  /* 0xbfb8aa3b060e7820 */ /* 0x001fe40000410000 */
        /* <DEDUP_REMOVED lines=15> */
.L_x_1557:
[----:B------:R-:W-:Y:S01]  /*86b0*/  ISETP.GE.U32.AND P0, PT, R25, c[0x0][0x1e0], PT ;  /* 0x0000780019007a0c */ /* 0x000fe20003f06070 */
[----:B------:R-:W-:Y:S01]  /*86c0*/  BSSY B0, `(.L_x_1558) ;  /* 0x0000015000007945 */ /* 0x000fe20003800000 */
[----:B------:R-:W-:Y:S02]  /*86d0*/  IADD3 R54, R54, 0x1e0, RZ ;  /* 0x000001e036367810 */ /* 0x000fe40007ffe0ff */
[----:B------:R-:W-:Y:S02]  /*86e0*/  ISETP.GE.AND.EX P0, PT, R26, c[0x0][0x1e4], PT, P0 ;  /* 0x000079001a007a0c */ /* 0x000fe40003f06300 */
[----:B0-----:R-:W-:Y:S02]  /*86f0*/  SHF.R.S32.HI R22, RZ, 0x1f, R54 ;  /* 0x0000001fff167819 */ /* 0x001fe40000011436 */
[----:B------:R-:W-:-:S13]  /*8700*/  ISETP.LT.U32.AND P0, PT, R3, 0x100, !P0 ;  /* 0x000001000300780c */ /* 0x000fda0004701070 */
        /* <DEDUP_REMOVED lines=16> */
.L_x_1559:
[----:B------:R-:W-:Y:S05]  /*8810*/  BSYNC B0 ;  /* 0x0000000000007941 */ /* 0x000fea0003800000 */
.L_x_1558:
        /* <DEDUP_REMOVED lines=19> */
.L_x_1560:
[----:B------:R-:W-:Y:S01]  /*8950*/  ISETP.GE.U32.AND P0, PT, R54, c[0x0][0x1e0], PT ;  /* 0x0000780036007a0c */ /* 0x000fe20003f06070 */
[----:B------:R-:W-:Y:S03]  /*8960*/  BSSY B0, `(.L_x_1561) ;  /* 0x0000012000007945 */ /* 0x000fe60003800000 */
[----:B------:R-:W-:-:S04]  /*8970*/  ISETP.GE.AND.EX P0, PT, R22, c[0x0][0x1e4], PT, P0 ;  /* 0x0000790016007a0c */ /* 0x000fc80003f06300 */
[----:B------:R-:W-:-:S13]  /*8980*/  ISETP.LT.U32.AND P0, PT, R3, 0x100, !P0 ;  /* 0x000001000300780c */ /* 0x000fda0004701070 */
[----:B------:R-:W-:Y:S05]  /*8990*/  @!P0 BRA `(.L_x_1562) ;  /* 0x000000e000008947 */ /* 0x000fea0003800000 */
[----:B------:R-:W-:Y:S01]  /*89a0*/  MOV R11, R13 ;  /* 0x0000000d000b7202 */ /* 0x000fe20000000f00 */
[----:B0-----:R-:W-:Y:S02]  /*89b0*/  IMAD R7, R124, c[0x0][0x1d8], RZ ;  /* 0x000076007c077a24 */ /* 0x001fe400078e02ff */
[----:B-1----:R-:W-:Y:S02]  /*89c0*/  FFMA.FTZ R87, R87, UR4, R55 ;  /* 0x0000000457577c23 */ /* 0x002fe40008010037 */
[----:B------:R-:W-:-:S04]  /*89d0*/  IMAD.WIDE.U32 R10, R102, c[0x0][0x1d8], R10 ;  /* 0x00007600660a7a25 */ /* 0x000fc800078e000a */
[----:B------:R-:W-:Y:S01]  /*89e0*/  IMAD R7, R102, c[0x0][0x1dc], R7 ;  /* 0x0000770066077a24 */ /* 0x000fe200078e0207 */
[----:B------:R-:W-:Y:S01]  /*89f0*/  LEA R6, P0, R10, c[0x0][0x160], 0x2 ;  /* 0x000058000a067a11 */ /* 0x000fe200078010ff */
[----:B------:R-:W-:Y:S02]  /*8a00*/  FFMA.FTZ R86, R86, UR4, R55 ;  /* 0x0000000456567c23 */ /* 0x000fe40008010037 */
[----:B------:R-:W-:Y:S01]  /*8a10*/  FFMA.FTZ R87, R46, R20, -R87 ;  /* 0x000000142e577223 */ /* 0x000fe20000010857 */
[----:B------:R-:W-:Y:S01]  /*8a20*/  IADD3 R7, R11, R7, RZ ;  /* 0x000000070b077210 */ /* 0x000fe20007ffe0ff */
[----:B------:R-:W-:Y:S02]  /*8a30*/  FFMA.FTZ R86, R47, R21, -R86 ;  /* 0x000000152f567223 */ /* 0x000fe40000010856 */
[----:B------:R-:W-:Y:S01]  /*8a40*/  FMUL.FTZ R8, R87, UR14 ;  /* 0x0000000e57087c20 */ /* 0x000fe20008410000 */
[----:B------:R-:W-:Y:S01]  /*8a50*/  LEA.HI.X R7, R10, c[0x0][0x164], R7, 0x2, P0 ;  /* 0x000059000a077a11 */ /* 0x000fe200000f1407 */
[----:B------:R-:W-:-:S05]  /*8a60*/  FMUL.FTZ R9, R86, UR14 ;  /* 0x0000000e56097c20 */ /* 0x000fca0008410000 */
[----:B------:R0:W-:Y:S02]  /*8a70*/  STG.E.64 [R6.64], R8 ;  /* 0x0000000806007986 */ /* 0x0001e4000c101b0c */
.L_x_1562:
[----:B------:R-:W-:Y:S05]  /*8a80*/  BSYNC B0 ;  /* 0x0000000000007941 */ /* 0x000fea0003800000 */
.L_x_1561:
[----:B------:R-:W-:Y:S02]  /*8a90*/  IADD3 R5, R5, c[0x0][0x10], RZ ;  /* 0x0000040005057a10 */ /* 0x000fe40007ffe0ff */
[----:B------:R-:W-:Y:S02]  /*8aa0*/  IADD3 R90, R90, 0x1, RZ ;  /* 0x000000015a5a7810 */ /* 0x000fe40007ffe0ff */
[----:B------:R-:W-:-:S13]  /*8ab0*/  ISETP.GE.AND P0, PT, R5, UR6, PT ;  /* 0x0000000605007c0c */ /* 0x000fda000bf06270 */
[----:B------:R-:W-:Y:S01]  /*8ac0*/  @P0 CALL.REL.NOINC `(.L_x_1480) ;  /* 0x0000001000000944 */ /* 0x000fe20003c00000 */
[----:B------:R-:W-:Y:S05]  /*8ad0*/  BRA `(.L_x_1563) ;  /* 0xffff7bf000007947 */ /* 0x000fea000383ffff */
.L_x_1480:
        /* <DEDUP_REMOVED lines=22> */
.L_x_1565:
[----:B------:R-:W-:Y:S05]  /*8c40*/  BSYNC B0 ;  /* 0x0000000000007941 */ /* 0x000fea0003800000 */
.L_x_1564:
[----:B------:R-:W-:Y:S05]  /*8c50*/  @P0 EXIT ;  /* 0x000000000000094d */ /* 0x000fea0003800000 */
[----:B------:R-:W-:Y:S05]  /*8c60*/  @P2 BRA `(.L_x_1566) ;  /* 0x0000008000002947 */ /* 0x000fea0003800000 */
[----:B------:R-:W-:-:S05]  /*8c70*/  IMAD R0, R6, c[0x0][0x10], RZ ;  /* 0x0000040006007a24 */ /* 0x000fca00078e02ff */
[----:B------:R-:W-:-:S13]  /*8c80*/  ISETP.NE.AND P0, PT, R0, -0x1, PT ;  /* 0xffffffff0000780c */ /* 0x000fda0003f05270 */
[----:B------:R-:W-:Y:S05]  /*8c90*/  @!P0 BRA `(.L_x_1566) ;  /* 0x0000005000008947 */ /* 0x000fea0003800000 */
.L_x_1567:
[----:B0-----:R-:W2:Y:S01]  /*8ca0*/  LDG.E.STRONG.GPU R7, [R4.64] ;  /* 0x0000000c04077981 */ /* 0x001ea2000c1ef900 */
[----:B------:R-:W-:Y:S01]  /*8cb0*/  YIELD ;  /* 0x0000000000007946 */ /* 0x000fe20003800000 */
[----:B--2---:R-:W-:Y:S01]  /*8cc0*/  ISETP.NE.AND P0, PT, R7, R0, PT ;  /* 0x000000000700720c */ /* 0x004fe20003f05270 */
[----:B------:R-:W-:-:S12]  /*8cd0*/  CCTL.IVALL ;  /* 0x00000000ff00798f */ /* 0x000fd80002000000 */
[----:B------:R-:W-:Y:S05]  /*8ce0*/  @P0 BRA `(.L_x_1567) ;  /* 0xffffffb000000947 */ /* 0x000fea000383ffff */
.L_x_1566:
        /* <DEDUP_REMOVED lines=25> */
.L_x_1568:
        /* <DEDUP_REMOVED lines=23> */
.L_x_1569:
        /* <DEDUP_REMOVED lines=9> */
.L_x_3359:


//--------------------- .text._Z35group_norm_nhwc_bwd_one_pass_kernelI11Fp32IOBf16WLi64ELi16ELi256EEv26Group_norm_nhwc_bwd_params --------------------------
	.section	.text._Z35group_norm_nhwc_bwd_one_pass_kernelI11Fp32IOBf16WLi64ELi16ELi256EEv26Group_norm_nhwc_bwd_params,"ax",@progbits
	.sectioninfo	@"SHI_REGISTERS=64"
	.align	128
        .global         _Z35group_norm_nhwc_bwd_one_pass_kernelI11Fp32IOBf16WLi64ELi16ELi256EEv26Group_norm_nhwc_bwd_params
        .type           _Z35group_norm_nhwc_bwd_one_pass_kernelI11Fp32IOBf16WLi64ELi16ELi256EEv26Group_norm_nhwc_bwd_params,@function
        .size           _Z35group_norm_nhwc_bwd_one_pass_kernelI11Fp32IOBf16WLi64ELi16ELi256EEv26Group_norm_nhwc_bwd_params,(.L_x_3360 - _Z35group_norm_nhwc_bwd_one_pass_kernelI11Fp32IOBf16WLi64ELi16ELi256EEv26Group_norm_nhwc_bwd_params)
        .other          _Z35group_norm_nhwc_bwd_one_pass_kernelI11Fp32IOBf16WLi64ELi16ELi256EEv26Group_norm_nhwc_bwd_params,@"STO_CUDA_ENTRY STV_DEFAULT"
_Z35group_norm_nhwc_bwd_one_pass_kernelI11Fp32IOBf16WLi64ELi16ELi256EEv26Group_norm_nhwc_bwd_params:
.text._Z35group_norm_nhwc_bwd_one_pass_kernelI11Fp32IOBf16WLi64ELi16ELi256EEv26Group_norm_nhwc_bwd_params:
        /* <DEDUP_REMOVED lines=46> */
.L_x_1597:
        /* <DEDUP_REMOVED lines=9> */
[----:B------:R-:W-:-:S06]  /*0370*/  IMAD.HI.U32 R3, R3, R7, R2 ;  /* 0x0000000703037227 */ /* 0x000fcc00078e0002 */
[----:B------:R-:W-:Y:S01]  /*0380*/  IMAD.HI.U32 R4, R3, R6, RZ ;  /* 0x0000000603047227 */ /* 0x000fe200078e00ff */
[----:B------:R-:W-:-:S04]  /*0390*/  MOV R3, 0x8 ;  /* 0x0000000800037802 */ /* 0x000fc80000000f00 */
[----:B------:R-:W-:Y:S01]  /*03a0*/  IADD3 R0, -R4, RZ, RZ ;  /* 0x000000ff04007210 */ /* 0x000fe20007ffe1ff */
[----:B------:R-:W-:-:S04]  /*03b0*/  IMAD.WIDE R2, R48, R3, c[0x0][0x198] ;  /* 0x0000660030027625 */ /* 0x000fc800078e0203 */
[C---:B------:R-:W-:Y:S01]  /*03c0*/  IMAD R0, R5.reuse, R0, R6 ;  /* 0x0000000005007224 */ /* 0x040fe200078e0206 */
[C---:B------:R-:W-:Y:S01]  /*03d0*/  LOP3.LUT R6, R48.reuse, c[0x0][0x1f0], RZ, 0x3c, !PT ;  /* 0x00007c0030067a12 */ /* 0x040fe200078e3cff */
[----:B------:R-:W2:Y:S03]  /*03e0*/  LDG.E.64 R2, [R2.64] ;  /* 0x0000000c02027981 */ /* 0x000ea6000c1e1b00 */
[----:B------:R-:W-:Y:S02]  /*03f0*/  ISETP.GT.U32.AND P2, PT, R5, R0, PT ;  /* 0x000000000500720c */ /* 0x000fe40003f44070 */
[----:B------:R-:W-:Y:S02]  /*0400*/  ISETP.GE.AND P3, PT, R48, RZ, PT ;  /* 0x000000ff3000720c */ /* 0x000fe40003f66270 */
[----:B------:R-:W-:-:S09]  /*0410*/  ISETP.GE.AND P4, PT, R6, RZ, PT ;  /* 0x000000ff0600720c */ /* 0x000fd20003f86270 */
[----:B------:R-:W-:-:S04]  /*0420*/  @!P2 IADD3 R0, R0, -R5, RZ ;  /* 0x800000050000a210 */ /* 0x000fc80007ffe0ff */
[-C--:B------:R-:W-:Y:S02]  /*0430*/  ISETP.GE.U32.AND P0, PT, R0, R5.reuse, PT ;  /* 0x000000050000720c */ /* 0x080fe40003f06070 */
[----:B------:R-:W-:Y:S02]  /*0440*/  @!P2 IADD3 R4, R4, 0x1, RZ ;  /* 0x000000010404a810 */ /* 0x000fe40007ffe0ff */
[-C--:B------:R-:W-:Y:S02]  /*0450*/  ISETP.GT.U32.AND P2, PT, R5, R0.reuse, PT ;  /* 0x000000000500720c */ /* 0x080fe40003f44070 */
[----:B------:R-:W-:Y:S02]  /*0460*/  IADD3 R5, R0, -R5, RZ ;  /* 0x8000000500057210 */ /* 0x000fe40007ffe0ff */
[----:B------:R-:W-:Y:S02]  /*0470*/  SHF.R.U32.HI R7, RZ, 0x3, R53 ;  /* 0x00000003ff077819 */ /* 0x000fe40000011635 */
[----:B------:R-:W-:-:S03]  /*0480*/  SEL R0, R5, R0, !P2 ;  /* 0x0000000005007207 */ /* 0x000fc60005000000 */
[----:B------:R-:W-:Y:S01]  /*0490*/  @P0 IADD3 R4, R4, 0x1, RZ ;  /* 0x0000000104040810 */ /* 0x000fe20007ffe0ff */
[----:B------:R-:W-:Y:S01]  /*04a0*/  IMAD R6, R44, c[0x0][0x1fc], R7 ;  /* 0x00007f002c067a24 */ /* 0x000fe200078e0207 */
[----:B------:R-:W-:Y:S02]  /*04b0*/  ISETP.NE.AND P0, PT, RZ, c[0x0][0x1f0], PT ;  /* 0x00007c00ff007a0c */ /* 0x000fe40003f05270 */
[----:B------:R-:W-:Y:S02]  /*04c0*/  LOP3.LUT R5, RZ, c[0x0][0x1f0], RZ, 0x33, !PT ;  /* 0x00007c00ff057a12 */ /* 0x000fe400078e33ff */
[----:B------:R-:W-:Y:S02]  /*04d0*/  @!P3 IADD3 R0, -R0, RZ, RZ ;  /* 0x000000ff0000b210 */ /* 0x000fe40007ffe1ff */
[----:B------:R-:W-:Y:S02]  /*04e0*/  @!P4 IADD3 R4, -R4, RZ, RZ ;  /* 0x000000ff0404c210 */ /* 0x000fe40007ffe1ff */
[----:B------:R-:W-:-:S02]  /*04f0*/  IADD3 R6, R6, 0x20, RZ ;  /* 0x0000002006067810 */ /* 0x000fc40007ffe0ff */
[C---:B------:R-:W-:Y:S02]  /*0500*/  SEL R0, R5.reuse, R0, !P0 ;  /* 0x0000000005007207 */ /* 0x040fe40004000000 */
[----:B------:R-:W-:Y:S02]  /*0510*/  SEL R5, R5, R4, !P0 ;  /* 0x0000000405057207 */ /* 0x000fe40004000000 */
[----:B------:R-:W-:Y:S02]  /*0520*/  ISETP.GE.U32.AND P0, PT, R6, c[0x0][0x1e0], PT ;  /* 0x0000780006007a0c */ /* 0x000fe40003f06070 */
[----:B------:R-:W-:Y:S02]  /*0530*/  SHF.R.S32.HI R6, RZ, 0x1f, R6 ;  /* 0x0000001fff067819 */ /* 0x000fe40000011406 */
[----:B------:R-:W-:Y:S02]  /*0540*/  LEA R10, R0, R37, 0x4 ;  /* 0x00000025000a7211 */ /* 0x000fe400078e20ff */
[----:B------:R-:W-:-:S02]  /*0550*/  SHF.R.S32.HI R4, RZ, 0x1f, R5 ;  /* 0x0000001fff047819 */ /* 0x000fc40000011405 */
        /* <DEDUP_REMOVED lines=8> */
[----:B------:R-:W-:Y:S01]  /*05e0*/  @P1 MOV R56, R54 ;  /* 0x0000003600381202 */ /* 0x000fe20000000f00 */
[C---:B------:R-:W-:Y:S02]  /*05f0*/  @P1 IMAD R7, R41.reuse, c[0x0][0x1dc], R4 ;  /* 0x0000770029071a24 */ /* 0x040fe400078e0204 */
        /* <DEDUP_REMOVED lines=9> */
[----:B------:R-:W-:Y:S02]  /*0690*/  @P1 IADD3 R14, P2, R16, c[0x0][0x180], RZ ;  /* 0x00006000100e1a10 */ /* 0x000fe40007f5e0ff */
[----:B------:R-:W-:Y:S02]  /*06a0*/  @P0 IADD3 R21, R7, R21, RZ ;  /* 0x0000001507150210 */ /* 0x000fe40007ffe0ff */
[----:B------:R-:W-:Y:S02]  /*06b0*/  @P1 IADD3.X R15, R8, c[0x0][0x184], RZ, P2, !PT ;  /* 0x00006100080f1a10 */ /* 0x000fe400017fe4ff */
[----:B------:R-:W-:Y:S01]  /*06c0*/  @P1 IADD3 R16, P2, R16, c[0x0][0x178], RZ ;  /* 0x00005e0010101a10 */ /* 0x000fe20007f5e0ff */
[----:B------:R-:W-:Y:S01]  /*06d0*/  CS2R R4, SRZ ;  /* 0x0000000000047805 */ /* 0x000fe2000001ff00 */
[----:B------:R-:W-:-:S02]  /*06e0*/  @P0 SHF.L.U32 R20, R6, 0x2, RZ ;  /* 0x0000000206140819 */ /* 0x000fc400000006ff */
[----:B------:R-:W-:Y:S02]  /*06f0*/  @P0 SHF.L.U64.HI R21, R6, 0x2, R21 ;  /* 0x0000000206150819 */ /* 0x000fe40000010215 */
[----:B------:R-:W-:Y:S01]  /*0700*/  CS2R R6, SRZ ;  /* 0x0000000000067805 */ /* 0x000fe2000001ff00 */
[----:B------:R-:W-:Y:S01]  /*0710*/  @P1 IADD3.X R17, R8, c[0x0][0x17c], RZ, P2, !PT ;  /* 0x00005f0008111a10 */ /* 0x000fe200017fe4ff */
[----:B------:R0:W5:Y:S04]  /*0720*/  @P1 LDG.E.64 R4, [R14.64] ;  /* 0x0000000c0e041981 */ /* 0x000168000c1e1b00 */
[----:B------:R0:W5:Y:S01]  /*0730*/  @P1 LDG.E.64 R6, [R16.64] ;  /* 0x0000000c10061981 */ /* 0x000162000c1e1b00 */
[C---:B------:R-:W-:Y:S02]  /*0740*/  @P0 IADD3 R18, P3, R20.reuse, c[0x0][0x180], RZ ;  /* 0x0000600014120a10 */ /* 0x040fe40007f7e0ff */
[----:B------:R-:W-:Y:S01]  /*0750*/  @P0 IADD3 R20, P4, R20, c[0x0][0x178], RZ ;  /* 0x00005e0014140a10 */ /* 0x000fe20007f9e0ff */
[----:B------:R-:W-:Y:S01]  /*0760*/  CS2R R12, SRZ ;  /* 0x00000000000c7805 */ /* 0x000fe2000001ff00 */
[----:B------:R-:W-:Y:S01]  /*0770*/  CS2R R8, SRZ ;  /* 0x0000000000087805 */ /* 0x000fe2000001ff00 */
[----:B------:R-:W-:-:S02]  /*0780*/  @P0 IADD3.X R19, R21, c[0x0][0x184], RZ, P3, !PT ;  /* 0x0000610015130a10 */ /* 0x000fc40001ffe4ff */
[----:B------:R-:W-:-:S03]  /*0790*/  @P0 IADD3.X R21, R21, c[0x0][0x17c], RZ, P4, !PT ;  /* 0x00005f0015150a10 */ /* 0x000fc600027fe4ff */
[----:B------:R0:W5:Y:S04]  /*07a0*/  @P0 LDG.E.64 R12, [R18.64] ;  /* 0x0000000c120c0981 */ /* 0x000168000c1e1b00 */
[----:B------:R0:W5:Y:S01]  /*07b0*/  @P0 LDG.E.64 R8, [R20.64] ;  /* 0x0000000c14080981 */ /* 0x000162000c1e1b00 */
[----:B------:R-:W-:Y:S01]  /*07c0*/  UMOV UR14, 0x3f800000 ;  /* 0x3f800000000e7882 */ /* 0x000fe20000000000 */
[----:B------:R-:W-:Y:S01]  /*07d0*/  BSSY B0, `(.L_x_1571) ;  /* 0x000001d000007945 */ /* 0x000fe20003800000 */
[----:B------:R-:W-:Y:S01]  /*07e0*/  MOV R49, RZ ;  /* 0x000000ff00317202 */ /* 0x000fe20000000f00 */
[----:B------:R-:W-:Y:S01]  /*07f0*/  CS2R R46, SRZ ;  /* 0x00000000002e7805 */ /* 0x000fe2000001ff00 */
[----:B------:R-:W-:Y:S01]  /*0800*/  MOV R45, RZ ;  /* 0x000000ff002d7202 */ /* 0x000fe20000000f00 */
        /* <DEDUP_REMOVED lines=25> */
.L_x_1572:
[----:B0-----:R-:W-:Y:S05]  /*09a0*/  BSYNC B0 ;  /* 0x0000000000007941 */ /* 0x001fea0003800000 */
.L_x_1571:
[----:B------:R-:W-:Y:S01]  /*09b0*/  ISETP.NE.AND P2, PT, RZ, UR16, PT ;  /* 0x00000010ff007c0c */ /* 0x000fe2000bf45270 */
[C---:B-----5:R-:W-:Y:S01]  /*09c0*/  FADD.FTZ R4, -R2.reuse, R4 ;  /* 0x0000000402047221 */ /* 0x060fe20000010100 */
[----:B------:R-:W-:Y:S01]  /*09d0*/  MOV R11, R6 ;  /* 0x00000006000b7202 */ /* 0x000fe20000000f00 */
[C---:B------:R-:W-:Y:S01]  /*09e0*/  FADD.FTZ R3, -R2.reuse, R5 ;  /* 0x0000000502037221 */ /* 0x040fe20000010100 */
[----:B------:R-:W-:Y:S01]  /*09f0*/  MOV R10, R8 ;  /* 0x00000008000a7202 */ /* 0x000fe20000000f00 */
[C---:B------:R-:W-:Y:S01]  /*0a00*/  FADD.FTZ R18, -R2.reuse, R12 ;  /* 0x0000000c02127221 */ /* 0x040fe20000010100 */
[----:B------:R-:W-:Y:S01]  /*0a10*/  MOV R12, R7 ;  /* 0x00000007000c7202 */ /* 0x000fe20000000f00 */
[----:B------:R-:W-:-:S02]  /*0a20*/  FADD.FTZ R19, -R2, R13 ;  /* 0x0000000d02137221 */ /* 0x000fc40000010100 */
[----:B------:R-:W-:Y:S02]  /*0a30*/  FMUL.FTZ R2, R4, UR14 ;  /* 0x0000000e04027c20 */ /* 0x000fe40008410000 */
[----:B------:R-:W-:Y:S02]  /*0a40*/  FMUL.FTZ R3, R3, UR14 ;  /* 0x0000000e03037c20 */ /* 0x000fe40008410000 */
        /* <DEDUP_REMOVED lines=19> */
.L_x_1573:
[----:B------:R-:W-:Y:S01]  /*0b80*/  FMUL.FTZ R5, R11, R49 ;  /* 0x000000310b057220 */ /* 0x000fe20000410000 */
[----:B------:R-:W-:Y:S01]  /*0b90*/  MOV R13, R9 ;  /* 0x00000009000d7202 */ /* 0x000fe20000000f00 */
[----:B------:R-:W-:Y:S02]  /*0ba0*/  FMUL.FTZ R4, R18, UR14 ;  /* 0x0000000e12047c20 */ /* 0x000fe40008410000 */
[----:B------:R-:W-:Y:S02]  /*0bb0*/  FFMA.FTZ R14, R2, R5, RZ ;  /* 0x00000005020e7223 */ /* 0x000fe400000100ff */
[----:B------:R-:W-:Y:S02]  /*0bc0*/  FADD.FTZ R16, RZ, R5 ;  /* 0x00000005ff107221 */ /* 0x000fe40000010000 */
        /* <DEDUP_REMOVED lines=21> */
.L_x_1574:
        /* <DEDUP_REMOVED lines=9> */
[C---:B------:R-:W-:Y:S01]  /*0db0*/  ISETP.GT.U32.AND P5, PT, R53.reuse, 0x7, PT ;  /* 0x000000073500780c */ /* 0x040fe20003fa4070 */
[----:B------:R-:W-:Y:S01]  /*0dc0*/  FADD.FTZ R16, R16, R17 ;  /* 0x0000001110107221 */ /* 0x000fe20000010000 */
[----:B------:R-:W-:Y:S01]  /*0dd0*/  SHF.L.U32 R52, R53, 0x4, RZ ;  /* 0x0000000435347819 */ /* 0x000fe200000006ff */
[----:B------:R-:W-:-:S02]  /*0de0*/  FFMA.FTZ R14, R5, R15, R14 ;  /* 0x0000000f050e7223 */ /* 0x000fc4000001000e */
        /* <DEDUP_REMOVED lines=24> */
[----:B------:R-:W-:Y:S02]  /*0f70*/  FFMA.FTZ R17, R2, R11, RZ ;  /* 0x0000000b02117223 */ /* 0x000fe400000100ff */
[----:B-1----:R-:W-:Y:S02]  /*0f80*/  @!P0 FADD.FTZ R15, R15, R16 ;  /* 0x000000100f0f8221 */ /* 0x002fe40000010000 */
[----:B------:R-:W-:Y:S02]  /*0f90*/  FFMA.FTZ R16, R3, R12, RZ ;  /* 0x0000000c03107223 */ /* 0x000fe400000100ff */
[----:B------:R-:W-:Y:S02]  /*0fa0*/  FADD.FTZ R11, RZ, R11 ;  /* 0x0000000bff0b7221 */ /* 0x000fe40000010000 */
[----:B------:R-:W-:Y:S02]  /*0fb0*/  FADD.FTZ R12, RZ, R12 ;  /* 0x0000000cff0c7221 */ /* 0x000fe40000010000 */
[----:B------:R-:W-:-:S02]  /*0fc0*/  FFMA.FTZ R24, R4, R10, R17 ;  /* 0x0000000a04187223 */ /* 0x000fc40000010011 */
[----:B------:R-:W-:Y:S01]  /*0fd0*/  FADD.FTZ R26, R11, R10 ;  /* 0x0000000a0b1a7221 */ /* 0x000fe20000010000 */
[----:B------:R-:W-:Y:S01]  /*0fe0*/  MOV R10, R14 ;  /* 0x0000000e000a7202 */ /* 0x000fe20000000f00 */
[----:B------:R-:W-:Y:S01]  /*0ff0*/  FFMA.FTZ R25, R5, R13, R16 ;  /* 0x0000000d05197223 */ /* 0x000fe20000010010 */
[----:B------:R-:W-:Y:S01]  /*1000*/  MOV R11, R15 ;  /* 0x0000000f000b7202 */ /* 0x000fe20000000f00 */
[----:B------:R-:W-:-:S05]  /*1010*/  FADD.FTZ R27, R12, R13 ;  /* 0x0000000d0c1b7221 */ /* 0x000fca0000010000 */
[----:B------:R0:W-:Y:S04]  /*1020*/  STS.128 [R53.X16+0x60], R24 ;  /* 0x0000601835007388 */ /* 0x0001e8000000cc00 */
        /* <DEDUP_REMOVED lines=21> */
.L_x_1576:
[----:B------:R-:W-:Y:S05]  /*1180*/  BSYNC B0 ;  /* 0x0000000000007941 */ /* 0x000fea0003800000 */
.L_x_1575:
        /* <DEDUP_REMOVED lines=9> */
[----:B0-----:R-:W-:Y:S02]  /*1220*/  FADD.FTZ R24, R25, R29 ;  /* 0x0000001d19187221 */ /* 0x001fe40000010000 */
[----:B------:R-:W-:Y:S02]  /*1230*/  FADD.FTZ R25, R26, R30 ;  /* 0x0000001e1a197221 */ /* 0x000fe40000010000 */
[----:B------:R-:W-:Y:S02]  /*1240*/  FADD.FTZ R26, R27, R31 ;  /* 0x0000001f1b1a7221 */ /* 0x000fe40000010000 */
[----:B------:R-:W0:Y:S01]  /*1250*/  LDS.128 R28, [R52+0x360] ;  /* 0x00036000341c7984 */ /* 0x000e220000000c00 */
[----:B--2---:R-:W-:Y:S02]  /*1260*/  FADD.FTZ R59, R59, R20 ;  /* 0x000000143b3b7221 */ /* 0x004fe40000010000 */
[----:B------:R-:W-:Y:S02]  /*1270*/  FADD.FTZ R24, R24, R21 ;  /* 0x0000001518187221 */ /* 0x000fe40000010000 */
[----:B------:R-:W-:-:S02]  /*1280*/  FADD.FTZ R25, R25, R22 ;  /* 0x0000001619197221 */ /* 0x000fc40000010000 */
[----:B------:R-:W-:Y:S02]  /*1290*/  FADD.FTZ R26, R26, R23 ;  /* 0x000000171a1a7221 */ /* 0x000fe40000010000 */
[----:B------:R-:W1:Y:S01]  /*12a0*/  LDS.128 R20, [R52+0x3e0] ;  /* 0x0003e00034147984 */ /* 0x000e620000000c00 */
[----:B---3--:R-:W-:Y:S02]  /*12b0*/  FADD.FTZ R61, R59, R12 ;  /* 0x0000000c3b3d7221 */ /* 0x008fe40000010000 */
[----:B------:R-:W-:Y:S02]  /*12c0*/  FADD.FTZ R12, R24, R13 ;  /* 0x0000000d180c7221 */ /* 0x000fe40000010000 */
[----:B------:R-:W-:Y:S02]  /*12d0*/  FADD.FTZ R59, R25, R14 ;  /* 0x0000000e193b7221 */ /* 0x000fe40000010000 */
[----:B------:R-:W-:Y:S02]  /*12e0*/  FADD.FTZ R58, R26, R15 ;  /* 0x0000000f1a3a7221 */ /* 0x000fe40000010000 */
[----:B------:R-:W2:Y:S01]  /*12f0*/  LDS.128 R24, [R52+0x460] ;  /* 0x0004600034187984 */ /* 0x000ea20000000c00 */
[----:B----4-:R-:W-:-:S02]  /*1300*/  FADD.FTZ R61, R61, R32 ;  /* 0x000000203d3d7221 */ /* 0x010fc40000010000 */
[----:B------:R-:W-:Y:S02]  /*1310*/  FADD.FTZ R32, R12, R33 ;  /* 0x000000210c207221 */ /* 0x000fe40000010000 */
[----:B------:R-:W3:Y:S01]  /*1320*/  LDS.128 R12, [R52+0x4e0] ;  /* 0x0004e000340c7984 */ /* 0x000ee20000000c00 */
[----:B-----5:R-:W-:Y:S02]  /*1330*/  FADD.FTZ R61, R61, R16 ;  /* 0x000000103d3d7221 */ /* 0x020fe40000010000 */
[----:B------:R-:W-:Y:S02]  /*1340*/  FADD.FTZ R59, R59, R34 ;  /* 0x000000223b3b7221 */ /* 0x000fe40000010000 */
[----:B------:R-:W-:Y:S02]  /*1350*/  FADD.FTZ R58, R58, R35 ;  /* 0x000000233a3a7221 */ /* 0x000fe40000010000 */
[----:B------:R-:W-:Y:S02]  /*1360*/  FADD.FTZ R16, R32, R17 ;  /* 0x0000001120107221 */ /* 0x000fe40000010000 */
[----:B------:R-:W4:Y:S01]  /*1370*/  LDS.128 R32, [R52+0x560] ;  /* 0x0005600034207984 */ /* 0x000f220000000c00 */
[----:B------:R-:W-:-:S02]  /*1380*/  FADD.FTZ R59, R59, R18 ;  /* 0x000000123b3b7221 */ /* 0x000fc40000010000 */
[----:B------:R-:W-:Y:S02]  /*1390*/  FADD.FTZ R58, R58, R19 ;  /* 0x000000133a3a7221 */ /* 0x000fe40000010000 */
[----:B0-----:R-:W-:Y:S02]  /*13a0*/  FADD.FTZ R61, R61, R28 ;  /* 0x0000001c3d3d7221 */ /* 0x001fe40000010000 */
        /* <DEDUP_REMOVED lines=16> */
[----:B------:R-:W3:Y:S01]  /*14b0*/  LDS.128 R28, [R52+0x760] ;  /* 0x00076000341c7984 */ /* 0x000ee20000000c00 */
[----:B----4-:R-:W-:Y:S02]  /*14c0*/  FADD.FTZ R61, R61, R32 ;  /* 0x000000203d3d7221 */ /* 0x010fe40000010000 */
[----:B------:R-:W-:-:S02]  /*14d0*/  FADD.FTZ R59, R59, R14 ;  /* 0x0000000e3b3b7221 */ /* 0x000fc40000010000 */
[----:B------:R-:W-:Y:S02]  /*14e0*/  FADD.FTZ R58, R58, R15 ;  /* 0x0000000f3a3a7221 */ /* 0x000fe40000010000 */
[----:B------:R-:W-:Y:S02]  /*14f0*/  FADD.FTZ R32, R12, R33 ;  /* 0x000000210c207221 */ /* 0x000fe40000010000 */
[----:B------:R-:W4:Y:S01]  /*1500*/  LDS.128 R12, [R52+0x7e0] ;  /* 0x0007e000340c7984 */ /* 0x000f220000000c00 */
[----:B------:R-:W-:Y:S02]  /*1510*/  FADD.FTZ R59, R59, R34 ;  /* 0x000000223b3b7221 */ /* 0x000fe40000010000 */
[----:B------:R-:W-:Y:S02]  /*1520*/  FADD.FTZ R58, R58, R35 ;  /* 0x000000233a3a7221 */ /* 0x000fe40000010000 */
[----:B0-----:R-:W-:Y:S02]  /*1530*/  FADD.FTZ R61, R61, R16 ;  /* 0x000000103d3d7221 */ /* 0x001fe40000010000 */
[----:B------:R-:W-:-:S02]  /*1540*/  FADD.FTZ R16, R32, R17 ;  /* 0x0000001120107221 */ /* 0x000fc40000010000 */
[----:B------:R-:W0:Y:S01]  /*1550*/  LDS.128 R32, [R52+0x860] ;  /* 0x0008600034207984 */ /* 0x000e220000000c00 */
[----:B------:R-:W-:Y:S02]  /*1560*/  FADD.FTZ R59, R59, R18 ;  /* 0x000000123b3b7221 */ /* 0x000fe40000010000 */
[----:B------:R-:W-:Y:S02]  /*1570*/  FADD.FTZ R58, R58, R19 ;  /* 0x000000133a3a7221 */ /* 0x000fe40000010000 */
[----:B-1----:R-:W-:Y:S02]  /*1580*/  FADD.FTZ R61, R61, R20 ;  /* 0x000000143d3d7221 */ /* 0x002fe40000010000 */
[----:B------:R-:W-:Y:S02]  /*1590*/  FADD.FTZ R16, R16, R21 ;  /* 0x0000001510107221 */ /* 0x000fe40000010000 */
[----:B------:R-:W-:Y:S02]  /*15a0*/  FADD.FTZ R59, R59, R22 ;  /* 0x000000163b3b7221 */ /* 0x000fe40000010000 */
[----:B------:R-:W-:-:S02]  /*15b0*/  FADD.FTZ R58, R58, R23 ;  /* 0x000000173a3a7221 */ /* 0x000fc40000010000 */
[----:B------:R-:W-:Y:S01]  /*15c0*/  LDS.128 R20, [R52+0x960] ;  /* 0x0009600034147984 */ /* 0x000fe20000000c00 */
[----:B--2---:R-:W-:Y:S02]  /*15d0*/  FADD.FTZ R61, R61, R24 ;  /* 0x000000183d3d7221 */ /* 0x004fe40000010000 */
[----:B------:R-:W-:Y:S02]  /*15e0*/  FADD.FTZ R24, R16, R25 ;  /* 0x0000001910187221 */ /* 0x000fe40000010000 */
[----:B------:R-:W1:Y:S01]  /*15f0*/  LDS.128 R16, [R52+0x8e0] ;  /* 0x0008e00034107984 */ /* 0x000e620000000c00 */
[----:B------:R-:W-:Y:S02]  /*1600*/  FADD.FTZ R59, R59, R26 ;  /* 0x0000001a3b3b7221 */ /* 0x000fe40000010000 */
[----:B------:R-:W-:Y:S02]  /*1610*/  FADD.FTZ R58, R58, R27 ;  /* 0x0000001b3a3a7221 */ /* 0x000fe40000010000 */
[----:B---3--:R-:W-:-:S02]  /*1620*/  FADD.FTZ R61, R61, R28 ;  /* 0x0000001c3d3d7221 */ /* 0x008fc40000010000 */
[----:B------:R-:W-:Y:S02]  /*1630*/  FADD.FTZ R24, R24, R29 ;  /* 0x0000001d18187221 */ /* 0x000fe40000010000 */
[----:B------:R-:W-:Y:S02]  /*1640*/  FADD.FTZ R59, R59, R30 ;  /* 0x0000001e3b3b7221 */ /* 0x000fe40000010000 */
[----:B------:R-:W-:Y:S02]  /*1650*/  FADD.FTZ R58, R58, R31 ;  /* 0x0000001f3a3a7221 */ /* 0x000fe40000010000 */
[----:B------:R-:W2:Y:S01]  /*1660*/  LDS.128 R28, [R52+0x9e0] ;  /* 0x0009e000341c7984 */ /* 0x000ea20000000c00 */
[----:B----4-:R-:W-:Y:S02]  /*1670*/  FADD.FTZ R61, R61, R12 ;  /* 0x0000000c3d3d7221 */ /* 0x010fe40000010000 */
[----:B------:R-:W-:Y:S02]  /*1680*/  FADD.FTZ R12, R24, R13 ;  /* 0x0000000d180c7221 */ /* 0x000fe40000010000 */
[----:B------:R-:W3:Y:S01]  /*1690*/  LDS.128 R24, [R52+0xa60] ;  /* 0x000a600034187984 */ /* 0x000ee20000000c00 */
        /* <DEDUP_REMOVED lines=9> */
[----:B------:R-:W-:Y:S02]  /*1730*/  FADD.FTZ R59, R59, R18 ;  /* 0x000000123b3b7221 */ /* 0x000fe40000010000 */
[----:B------:R-:W-:Y:S02]  /*1740*/  FADD.FTZ R58, R58, R19 ;  /* 0x000000133a3a7221 */ /* 0x000fe40000010000 */
[----:B------:R-:W1:Y:S01]  /*1750*/  LDS.128 R16, [R52+0xb60] ;  /* 0x000b600034107984 */ /* 0x000e620000000c00 */
[----:B------:R-:W-:Y:S02]  /*1760*/  FADD.FTZ R61, R61, R20 ;  /* 0x000000143d3d7221 */ /* 0x000fe40000010000 */
[----:B------:R-:W-:Y:S02]  /*1770*/  FADD.FTZ R32, R32, R21 ;  /* 0x0000001520207221 */ /* 0x000fe40000010000 */
[----:B------:R-:W-:-:S02]  /*1780*/  FADD.FTZ R59, R59, R22 ;  /* 0x000000163b3b7221 */ /* 0x000fc40000010000 */
[----:B------:R-:W-:Y:S02]  /*1790*/  FADD.FTZ R58, R58, R23 ;  /* 0x000000173a3a7221 */ /* 0x000fe40000010000 */
[----:B------:R-:W4:Y:S01]  /*17a0*/  LDS.128 R20, [R52+0xbe0] ;  /* 0x000be00034147984 */ /* 0x000f220000000c00 */
[----:B--2---:R-:W-:Y:S02]  /*17b0*/  FADD.FTZ R61, R61, R28 ;  /* 0x0000001c3d3d7221 */ /* 0x004fe40000010000 */
[----:B------:R-:W-:Y:S02]  /*17c0*/  FADD.FTZ R32, R32, R29 ;  /* 0x0000001d20207221 */ /* 0x000fe40000010000 */
[----:B------:R-:W-:Y:S02]  /*17d0*/  FADD.FTZ R59, R59, R30 ;  /* 0x0000001e3b3b7221 */ /* 0x000fe40000010000 */
[----:B------:R-:W-:Y:S02]  /*17e0*/  FADD.FTZ R58, R58, R31 ;  /* 0x0000001f3a3a7221 */ /* 0x000fe40000010000 */
[----:B------:R-:W2:Y:S01]  /*17f0*/  LDS.128 R28, [R52+0xc60] ;  /* 0x000c6000341c7984 */ /* 0x000ea20000000c00 */
[----:B---3--:R-:W-:-:S02]  /*1800*/  FADD.FTZ R61, R61, R24 ;  /* 0x000000183d3d7221 */ /* 0x008fc40000010000 */
[----:B------:R-:W-:Y:S02]  /*1810*/  FADD.FTZ R24, R32, R25 ;  /* 0x0000001920187221 */ /* 0x000fe40000010000 */
[----:B------:R-:W3:Y:S01]  /*1820*/  LDS.128 R32, [R52+0xce0] ;  /* 0x000ce00034207984 */ /* 0x000ee20000000c00 */
[----:B0-----:R-:W-:Y:S02]  /*1830*/  FADD.FTZ R61, R61, R12 ;  /* 0x0000000c3d3d7221 */ /* 0x001fe40000010000 */
[----:B------:R-:W-:Y:S02]  /*1840*/  FADD.FTZ R58, R58, R27 ;  /* 0x0000001b3a3a7221 */ /* 0x000fe40000010000 */
[----:B------:R-:W-:Y:S02]  /*1850*/  FADD.FTZ R12, R24, R13 ;  /* 0x0000000d180c7221 */ /* 0x000fe40000010000 */
[----:B------:R-:W-:Y:S02]  /*1860*/  FADD.FTZ R59, R59, R26 ;  /* 0x0000001a3b3b7221 */ /* 0x000fe40000010000 */
[----:B------:R-:W-:Y:S01]  /*1870*/  FADD.FTZ R58, R58, R15 ;  /* 0x0000000f3a3a7221 */ /* 0x000fe20000010000 */
[----:B------:R-:W0:Y:S01]  /*1880*/  LDS.128 R24, [R52+0xd60] ;  /* 0x000d600034187984 */ /* 0x000e220000000c00 */
[----:B------:R-:W-:-:S02]  /*1890*/  FADD.FTZ R59, R59, R14 ;  /* 0x0000000e3b3b7221 */ /* 0x000fc40000010000 */
[----:B-1----:R-:W-:Y:S02]  /*18a0*/  FADD.FTZ R12, R12, R17 ;  /* 0x000000110c0c7221 */ /* 0x002fe40000010000 */
[----:B------:R-:W-:Y:S02]  /*18b0*/  FADD.FTZ R61, R61, R16 ;  /* 0x000000103d3d7221 */ /* 0x000fe40000010000 */
[----:B------:R-:W-:Y:S02]  /*18c0*/  FADD.FTZ R58, R58, R19 ;  /* 0x000000133a3a7221 */ /* 0x000fe40000010000 */
[----:B------:R-:W-:Y:S02]  /*18d0*/  FADD.FTZ R59, R59, R18 ;  /* 0x000000123b3b7221 */ /* 0x000fe40000010000 */
[----:B------:R-:W1:Y:S01]  /*18e0*/  LDS.128 R16, [R52+0xde0] ;  /* 0x000de00034107984 */ /* 0x000e620000000c00 */
[----:B----4-:R-:W-:Y:S02]  /*18f0*/  FADD.FTZ R12, R12, R21 ;  /* 0x000000150c0c7221 */ /* 0x010fe40000010000 */
[----:B------:R-:W-:-:S02]  /*1900*/  FADD.FTZ R61, R61, R20 ;  /* 0x000000143d3d7221 */ /* 0x000fc40000010000 */
[----:B------:R-:W-:Y:S02]  /*1910*/  FADD.FTZ R58, R58, R23 ;  /* 0x000000173a3a7221 */ /* 0x000fe40000010000 */
[----:B------:R-:W-:Y:S02]  /*1920*/  FADD.FTZ R59, R59, R22 ;  /* 0x000000163b3b7221 */ /* 0x000fe40000010000 */
[----:B--2---:R-:W-:Y:S02]  /*1930*/  FADD.FTZ R20, R12, R29 ;  /* 0x0000001d0c147221 */ /* 0x004fe40000010000 */
[----:B------:R-:W2:Y:S01]  /*1940*/  LDS.128 R12, [R52+0xe60] ;  /* 0x000e6000340c7984 */ /* 0x000ea20000000c00 */
[----:B------:R-:W-:Y:S02]  /*1950*/  FADD.FTZ R60, R58, R31 ;  /* 0x0000001f3a3c7221 */ /* 0x000fe40000010000 */
[----:B---3--:R-:W-:Y:S02]  /*1960*/  FADD.FTZ R58, R20, R33 ;  /* 0x00000021143a7221 */ /* 0x008fe40000010000 */
[----:B------:R-:W3:Y:S01]  /*1970*/  LDS.128 R20, [R52+0xee0] ;  /* 0x000ee00034147984 */ /* 0x000ee20000000c00 */
[----:B------:R-:W-:-:S02]  /*1980*/  FADD.FTZ R61, R61, R28 ;  /* 0x0000001c3d3d7221 */ /* 0x000fc40000010000 */
[----:B------:R-:W-:Y:S02]  /*1990*/  FADD.FTZ R59, R59, R30 ;  /* 0x0000001e3b3b7221 */ /* 0x000fe40000010000 */
[----:B------:R-:W4:Y:S01]  /*19a0*/  LDS.128 R28, [R52+0xf60] ;  /* 0x000f6000341c7984 */ /* 0x000f220000000c00 */
[----:B------:R-:W-:Y:S02]  /*19b0*/  FADD.FTZ R61, R61, R32 ;  /* 0x000000203d3d7221 */ /* 0x000fe40000010000 */
[----:B------:R-:W-:Y:S02]  /*19c0*/  FADD.FTZ R59, R59, R34 ;  /* 0x000000223b3b7221 */ /* 0x000fe40000010000 */
[----:B------:R-:W-:Y:S02]  /*19d0*/  FADD.FTZ R60, R60, R35 ;  /* 0x000000233c3c7221 */ /* 0x000fe40000010000 */
[----:B------:R-:W5:Y:S01]  /*19e0*/  LDS.128 R32, [R52+0xfe0] ;  /* 0x000fe00034207984 */ /* 0x000f620000000c00 */
        /* <DEDUP_REMOVED lines=17> */
[----:B------:R-:W-:Y:S02]  /*1b00*/  FADD.FTZ R58, R58, R29 ;  /* 0x0000001d3a3a7221 */ /* 0x000fe40000010000 */
[----:B------:R-:W-:-:S02]  /*1b10*/  FADD.FTZ R59, R59, R30 ;  /* 0x0000001e3b3b7221 */ /* 0x000fc40000010000 */
[----:B------:R-:W-:Y:S02]  /*1b20*/  FADD.FTZ R60, R60, R31 ;  /* 0x0000001f3c3c7221 */ /* 0x000fe40000010000 */
[----:B-----5:R-:W-:Y:S02]  /*1b30*/  FADD.FTZ R24, R61, R32 ;  /* 0x000000203d187221 */ /* 0x020fe40000010000 */
[----:B------:R-:W-:Y:S02]  /*1b40*/  FADD.FTZ R25, R58, R33 ;  /* 0x000000213a197221 */ /* 0x000fe40000010000 */
[----:B------:R-:W-:Y:S02]  /*1b50*/  FADD.FTZ R26, R59, R34 ;  /* 0x000000223b1a7221 */ /* 0x000fe40000010000 */
[----:B------:R-:W-:Y:S02]  /*1b60*/  FADD.FTZ R27, R60, R35 ;  /* 0x000000233c1b7221 */ /* 0x000fe40000010000 */
.L_x_1578:
[----:B------:R-:W-:Y:S05]  /*1b70*/  BSYNC B0 ;  /* 0x0000000000007941 */ /* 0x000fea0003800000 */
.L_x_1577:
        /* <DEDUP_REMOVED lines=21> */
.L_x_1580:
[----:B------:R-:W-:Y:S05]  /*1cd0*/  BSYNC B0 ;  /* 0x0000000000007941 */ /* 0x000fea0003800000 */
.L_x_1579:
        /* <DEDUP_REMOVED lines=27> */
.L_x_1583:
[----:B------:R-:W2:Y:S01]  /*1e90*/  LDG.E.STRONG.GPU R0, [R12.64] ;  /* 0x0000000c0c007981 */ /* 0x000ea2000c1ef900 */
[----:B------:R-:W-:Y:S01]  /*1ea0*/  YIELD ;  /* 0x0000000000007946 */ /* 0x000fe20003800000 */
[----:B--2---:R-:W-:Y:S01]  /*1eb0*/  ISETP.NE.AND P0, PT, R0, R17, PT ;  /* 0x000000110000720c */ /* 0x004fe20003f05270 */
[----:B------:R-:W-:-:S12]  /*1ec0*/  CCTL.IVALL ;  /* 0x00000000ff00798f */ /* 0x000fd80002000000 */
[----:B------:R-:W-:Y:S05]  /*1ed0*/  @P0 BRA `(.L_x_1583) ;  /* 0xffffffb000000947 */ /* 0x000fea000383ffff */
.L_x_1582:
        /* <DEDUP_REMOVED lines=17> */
.L_x_1587:
        /* <DEDUP_REMOVED lines=116> */
.L_x_1586:
        /* <DEDUP_REMOVED lines=24> */
[----:B0-2---:R-:W-:Y:S01]  /*28b0*/  @!P0 FADD.FTZ R10, R10, R12 ;  /* 0x0000000c0a0a8221 */ /* 0x005fe20000010000 */
        /* <DEDUP_REMOVED lines=37> */
.L_x_1588:
[----:B------:R-:W-:-:S13]  /*2b10*/  ISETP.NE.OR P0, PT, RZ, UR4, P0 ;  /* 0x00000004ff007c0c */ /* 0x000fda0008705670 */
[----:B------:R-:W-:Y:S05]  /*2b20*/  @!P0 BRA `(.L_x_1584) ;  /* 0x000001f000008947 */ /* 0x000fea0003800000 */
.L_x_1585:
[CC--:B------:R-:W-:Y:S02]  /*2b30*/  ISETP.EQ.OR P5, PT, R0.reuse, R44.reuse, P3 ;  /* 0x0000002c0000720c */ /* 0x0c0fe40001fa2670 */
[C---:B-1----:R-:W-:Y:S02]  /*2b40*/  IADD3 R15, R0.reuse, 0x1, RZ ;  /* 0x00000001000f7810 */ /* 0x042fe40007ffe0ff */
        /* <DEDUP_REMOVED lines=29> */
.L_x_1584:
        /* <DEDUP_REMOVED lines=10> */
.L_x_1590:
[----:B------:R-:W-:Y:S05]  /*2dc0*/  BSYNC B0 ;  /* 0x0000000000007941 */ /* 0x000fea0003800000 */
.L_x_1589:
        /* <DEDUP_REMOVED lines=19> */
.L_x_1581:
        /* <DEDUP_REMOVED lines=31> */
.L_x_1591:
        /* <DEDUP_REMOVED lines=17> */
.L_x_1593:
[----:B------:R-:W-:Y:S05]  /*3200*/  BSYNC B0 ;  /* 0x0000000000007941 */ /* 0x000fea0003800000 */
.L_x_1592:
        /* <DEDUP_REMOVED lines=19> */
.L_x_1594:
        /* <DEDUP_REMOVED lines=16> */
.L_x_1596:
[----:B------:R-:W-:Y:S05]  /*3440*/  BSYNC B0 ;  /* 0x0000000000007941 */ /* 0x000fea0003800000 */
.L_x_1595:
[----:B------:R-:W-:Y:S02]  /*3450*/  IADD3 R48, R48, c[0x0][0x10], RZ ;  /* 0x0000040030307a10 */ /* 0x000fe40007ffe0ff */
[----:B------:R-:W-:Y:S02]  /*3460*/  IADD3 R50, R50, 0x1, RZ ;  /* 0x0000000132327810 */ /* 0x000fe40007ffe0ff */
[----:B------:R-:W-:-:S13]  /*3470*/  ISETP.GE.AND P0, PT, R48, UR6, PT ;  /* 0x0000000630007c0c */ /* 0x000fda000bf06270 */
[----:B------:R-:W-:Y:S01]  /*3480*/  @P0 CALL.REL.NOINC `(.L_x_1570) ;  /* 0x0000001000000944 */ /* 0x000fe20003c00000 */
[----:B------:R-:W-:Y:S05]  /*3490*/  BRA `(.L_x_1597) ;  /* 0xffffce4000007947 */ /* 0x000fea000383ffff */
.L_x_1570:
[----:B012---:R-:W-:Y:S01]  /*34a0*/  MOV R4, c[0x0][0xc] ;  /* 0x0000030000047a02 */ /* 0x007fe20000000f00 */
        /* <DEDUP_REMOVED lines=21> */
.L_x_1599:
[----:B------:R-:W-:Y:S05]  /*3600*/  BSYNC B0 ;  /* 0x0000000000007941 */ /* 0x000fea0003800000 */
.L_x_1598:
[----:B------:R-:W-:Y:S05]  /*3610*/  @P0 EXIT ;  /* 0x000000000000094d */ /* 0x000fea0003800000 */
[----:B------:R-:W-:Y:S05]  /*3620*/  @P2 BRA `(.L_x_1600) ;  /* 0x0000008000002947 */ /* 0x000fea0003800000 */
[----:B------:R-:W-:-:S05]  /*3630*/  IMAD R0, R4, c[0x0][0x10], RZ ;  /* 0x0000040004007a24 */ /* 0x000fca00078e02ff */
[----:B------:R-:W-:-:S13]  /*3640*/  ISETP.NE.AND P0, PT, R0, -0x1, PT ;  /* 0xffffffff0000780c */ /* 0x000fda0003f05270 */
[----:B------:R-:W-:Y:S05]  /*3650*/  @!P0 BRA `(.L_x_1600) ;  /* 0x0000005000008947 */ /* 0x000fea0003800000 */
.L_x_1601:
[----:B0-----:R-:W2:Y:S01]  /*3660*/  LDG.E.STRONG.GPU R5, [R2.64] ;  /* 0x0000000c02057981 */ /* 0x001ea2000c1ef900 */
[----:B------:R-:W-:Y:S01]  /*3670*/  YIELD ;  /* 0x0000000000007946 */ /* 0x000fe20003800000 */
[----:B--2---:R-:W-:Y:S01]  /*3680*/  ISETP.NE.AND P0, PT, R5, R0, PT ;  /* 0x000000000500720c */ /* 0x004fe20003f05270 */
[----:B------:R-:W-:-:S12]  /*3690*/  CCTL.IVALL ;  /* 0x00000000ff00798f */ /* 0x000fd80002000000 */
[----:B------:R-:W-:Y:S05]  /*36a0*/  @P0 BRA `(.L_x_1601) ;  /* 0xffffffb000000947 */ /* 0x000fea000383ffff */
.L_x_1600:
        /* <DEDUP_REMOVED lines=25> */
.L_x_1602:
        /* <DEDUP_REMOVED lines=26> */
.L_x_1603:
        /* <DEDUP_REMOVED lines=10> */
.L_x_3360:


//--------------------- .text._Z35group_norm_nhwc_bwd_one_pass_kernelI11Fp32IOBf16WLi128ELi16ELi256EEv26Group_norm_nhwc_bwd_params --------------------------
	.section	.text._Z35group_norm_nhwc_bwd_one_pass_kernelI11Fp32IOBf16WLi128ELi16ELi256EEv26Group_norm_nhwc_bwd_params,"ax",@progbits
	.sectioninfo	@"SHI_REGISTERS=64"
	.align	128
        .global         _Z35group_norm_nhwc_bwd_one_pass_kernelI11Fp32IOBf16WLi128ELi16ELi256EEv26Group_norm_nhwc_bwd_params
        .type           _Z35group_norm_nhwc_bwd_one_pass_kernelI11Fp32IOBf16WLi128ELi16ELi256EEv26Group_norm_nhwc_bwd_params,@function
        .size           _Z35group_norm_nhwc_bwd_one_pass_kernelI11Fp32IOBf16WLi128ELi16ELi256EEv26Group_norm_nhwc_bwd_params,(.L_x_3361 - _Z35group_norm_nhwc_bwd_one_pass_kernelI11Fp32IOBf16WLi128ELi16ELi256EEv26Group_norm_nhwc_bwd_params)
        .other          _Z35group_norm_nhwc_bwd_one_pass_kernelI11Fp32IOBf16WLi128ELi16ELi256EEv26Group_norm_nhwc_bwd_params,@"STO_CUDA_ENTRY STV_DEFAULT"
_Z35group_norm_nhwc_bwd_one_pass_kernelI11Fp32IOBf16WLi128ELi16ELi256EEv26Group_norm_nhwc_bwd_params:
.text._Z35group_norm_nhwc_bwd_one_pass_kernelI11Fp32IOBf16WLi128ELi16ELi256EEv26Group_norm_nhwc_bwd_params:
        /* <DEDUP_REMOVED lines=46> */
.L_x_1639:
[----:B------:R-:W-:Y:S01]  /*02e0*/  IABS R5, c[0x0][0x1f0] ;  /* 0x00007c0000057a13 */ /* 0x000fe20000000000 */
[----:B------:R-:W-:Y:S01]  /*02f0*/  ULDC UR4, c[0x0][0x1f0] ;  /* 0x00007c0000047ab9 */ /* 0x000fe20000000800 */
[----:B------:R-:W-:Y:S01]  /*0300*/  ISETP.LE.AND P0, PT, RZ, UR14, PT ;  /* 0x0000000eff007c0c */ /* 0x000fe2000bf03270 */
[----:B------:R-:W-:Y:S01]  /*0310*/  ULOP3.LUT UR4, UR14, UR4, URZ, 0x3c, !UPT ;  /* 0x000000040e047292 */ /* 0x000fe2000f8e3c3f */
[----:B0-----:R-:W0:Y:S01]  /*0320*/  I2F.RP R4, R5 ;  /* 0x0000000500047306 */ /* 0x001e220000209400 */
        /* <DEDUP_REMOVED lines=31> */
[----:B------:R-:W-:Y:S02]  /*0520*/  ISETP.GE.U32.AND P0, PT, R43, c[0x0][0x1e0], PT ;  /* 0x000078002b007a0c */ /* 0x000fe40003f06070 */
[----:B------:R-:W-:Y:S02]  /*0530*/  @!P3 IADD3 R2, -R2, RZ, RZ ;  /* 0x000000ff0202b210 */ /* 0x000fe40007ffe1ff */
[----:B------:R-:W-:Y:S02]  /*0540*/  SEL R55, R3, R4, !P4 ;  /* 0x0000000403377207 */ /* 0x000fe40006000000 */
[----:B------:R-:W-:Y:S02]  /*0550*/  ISETP.GE.AND.EX P0, PT, R57, c[0x0][0x1e4], PT, P0 ;  /* 0x0000790039007a0c */ /* 0x000fe40003f06300 */
[----:B------:R-:W-:-:S02]  /*0560*/  SEL R3, R3, R2, !P4 ;  /* 0x0000000203037207 */ /* 0x000fc40006000000 */
[----:B------:R-:W-:Y:S02]  /*0570*/  LOP3.LUT R22, R5, 0xe, RZ, 0xc0, !PT ;  /* 0x0000000e05167812 */ /* 0x000fe400078ec0ff */
[----:B------:R-:W-:Y:S02]  /*0580*/  ISETP.LT.U32.AND P0, PT, R39, 0x100, !P0 ;  /* 0x000001002700780c */ /* 0x000fe40004701070 */
[----:B------:R-:W-:Y:S02]  /*0590*/  LEA R22, R55, R22, 0x4 ;  /* 0x0000001637167211 */ /* 0x000fe400078e20ff */
[----:B------:R-:W-:Y:S02]  /*05a0*/  SHF.R.S32.HI R2, RZ, 0x1f, R3 ;  /* 0x0000001fff027819 */ /* 0x000fe40000011403 */
[----:B------:R-:W-:Y:S02]  /*05b0*/  SHF.R.S32.HI R23, RZ, 0x1f, R22 ;  /* 0x0000001fff177819 */ /* 0x000fe40000011416 */
[----:B------:R-:W-:Y:S01]  /*05c0*/  ISETP.GE.U32.AND P3, PT, R42, c[0x0][0x1e0], PT ;  /* 0x000078002a007a0c */ /* 0x000fe20003f66070 */
[----:B------:R-:W-:-:S02]  /*05d0*/  IMAD R2, R2, c[0x0][0x1e8], RZ ;  /* 0x00007a0002027a24 */ /* 0x000fc400078e02ff */
[----:B------:R-:W-:-:S04]  /*05e0*/  IMAD.WIDE.U32 R4, R3, c[0x0][0x1e8], R22 ;  /* 0x00007a0003047a25 */ /* 0x000fc800078e0016 */
[----:B------:R-:W-:Y:S02]  /*05f0*/  IMAD R7, R3, c[0x0][0x1ec], R2 ;  /* 0x00007b0003077a24 */ /* 0x000fe400078e0202 */
[----:B------:R-:W-:Y:S02]  /*0600*/  @P0 IMAD R6, R57, c[0x0][0x1d8], RZ ;  /* 0x0000760039060a24 */ /* 0x000fe400078e02ff */
[----:B------:R-:W-:Y:S01]  /*0610*/  @P1 IMAD R3, R60, c[0x0][0x1d8], RZ ;  /* 0x000076003c031a24 */ /* 0x000fe200078e02ff */
[----:B------:R-:W-:Y:S01]  /*0620*/  IADD3 R7, R5, R7, RZ ;  /* 0x0000000705077210 */ /* 0x000fe20007ffe0ff */
[----:B------:R-:W-:Y:S01]  /*0630*/  @P2 IMAD R2, R59, c[0x0][0x1d8], RZ ;  /* 0x000076003b022a24 */ /* 0x000fe200078e02ff */
[----:B------:R-:W-:Y:S01]  /*0640*/  ISETP.GE.AND.EX P3, PT, R56, c[0x0][0x1e4], PT, P3 ;  /* 0x0000790038007a0c */ /* 0x000fe20003f66330 */
[----:B------:R-:W-:Y:S01]  /*0650*/  @P0 IMAD R17, R43, c[0x0][0x1dc], R6 ;  /* 0x000077002b110a24 */ /* 0x000fe200078e0206 */
[-C--:B------:R-:W-:Y:S01]  /*0660*/  @P1 MOV R6, R4.reuse ;  /* 0x0000000400061202 */ /* 0x080fe20000000f00 */
[----:B------:R-:W-:Y:S01]  /*0670*/  @P1 IMAD R13, R52, c[0x0][0x1dc], R3 ;  /* 0x00007700340d1a24 */ /* 0x000fe200078e0203 */
[----:B------:R-:W-:Y:S01]  /*0680*/  @P2 MOV R3, R7 ;  /* 0x0000000700032202 */ /* 0x000fe20000000f00 */
[----:B------:R-:W-:Y:S01]  /*0690*/  @P2 IMAD R15, R53, c[0x0][0x1dc], R2 ;  /* 0x00007700350f2a24 */ /* 0x000fe200078e0202 */
[----:B------:R-:W-:-:S02]  /*06a0*/  @P2 MOV R2, R4 ;  /* 0x0000000400022202 */ /* 0x000fc40000000f00 */
[----:B------:R-:W-:Y:S01]  /*06b0*/  ISETP.LT.U32.AND P3, PT, R39, 0x100, !P3 ;  /* 0x000001002700780c */ /* 0x000fe20005f61070 */
[----:B------:R-:W-:Y:S01]  /*06c0*/  @P1 IMAD.WIDE.U32 R10, R52, c[0x0][0x1d8], R6 ;  /* 0x00007600340a1a25 */ /* 0x000fe200078e0006 */
[----:B------:R-:W-:Y:S02]  /*06d0*/  @P0 MOV R8, R4 ;  /* 0x0000000400080202 */ /* 0x000fe40000000f00 */
[----:B------:R-:W-:Y:S01]  /*06e0*/  @P0 MOV R9, R7 ;  /* 0x0000000700090202 */ /* 0x000fe20000000f00 */
[----:B------:R-:W-:Y:S01]  /*06f0*/  @P2 IMAD.WIDE.U32 R2, R53, c[0x0][0x1d8], R2 ;  /* 0x0000760035022a25 */ /* 0x000fe200078e0002 */
[----:B------:R-:W-:-:S03]  /*0700*/  @P1 IADD3 R13, R11, R13, RZ ;  /* 0x0000000d0b0d1210 */ /* 0x000fc60007ffe0ff */
[----:B------:R-:W-:Y:S01]  /*0710*/  @P0 IMAD.WIDE.U32 R8, R43, c[0x0][0x1d8], R8 ;  /* 0x000076002b080a25 */ /* 0x000fe200078e0008 */
[----:B------:R-:W-:Y:S02]  /*0720*/  @P2 IADD3 R11, R3, R15, RZ ;  /* 0x0000000f030b2210 */ /* 0x000fe40007ffe0ff */
[C---:B------:R-:W-:Y:S02]  /*0730*/  @P1 SHF.L.U32 R16, R10.reuse, 0x2, RZ ;  /* 0x000000020a101819 */ /* 0x040fe400000006ff */
[----:B------:R-:W-:Y:S02]  /*0740*/  @P1 SHF.L.U64.HI R14, R10, 0x2, R13 ;  /* 0x000000020a0e1819 */ /* 0x000fe4000001020d */
[----:B------:R-:W-:Y:S02]  /*0750*/  @P2 SHF.L.U64.HI R20, R2, 0x2, R11 ;  /* 0x0000000202142819 */ /* 0x000fe4000001020b */
[----:B------:R-:W-:Y:S01]  /*0760*/  @P0 IADD3 R3, R9, R17, RZ ;  /* 0x0000001109030210 */ /* 0x000fe20007ffe0ff */
[----:B------:R-:W-:Y:S01]  /*0770*/  @P3 IMAD R9, R56, c[0x0][0x1d8], RZ ;  /* 0x0000760038093a24 */ /* 0x000fe200078e02ff */
[----:B------:R-:W-:-:S02]  /*0780*/  @P3 MOV R10, R4 ;  /* 0x00000004000a3202 */ /* 0x000fc40000000f00 */
[----:B------:R-:W-:Y:S02]  /*0790*/  @P3 MOV R11, R7 ;  /* 0x00000007000b3202 */ /* 0x000fe40000000f00 */
[C---:B------:R-:W-:Y:S02]  /*07a0*/  @P1 IADD3 R12, P4, R16.reuse, c[0x0][0x180], RZ ;  /* 0x00006000100c1a10 */ /* 0x040fe40007f9e0ff */
[----:B------:R-:W-:Y:S01]  /*07b0*/  @P1 IADD3 R16, P5, R16, c[0x0][0x178], RZ ;  /* 0x00005e0010101a10 */ /* 0x000fe20007fbe0ff */
[----:B------:R-:W-:Y:S01]  /*07c0*/  @P3 IMAD R31, R42, c[0x0][0x1dc], R9 ;  /* 0x000077002a1f3a24 */ /* 0x000fe200078e0209 */
[----:B------:R-:W-:Y:S01]  /*07d0*/  @P2 SHF.L.U32 R32, R2, 0x2, RZ ;  /* 0x0000000202202819 */ /* 0x000fe200000006ff */
[----:B------:R-:W-:Y:S01]  /*07e0*/  @P3 IMAD.WIDE.U32 R10, R42, c[0x0][0x1d8], R10 ;  /* 0x000076002a0a3a25 */ /* 0x000fe200078e000a */
[----:B------:R-:W-:Y:S02]  /*07f0*/  @P0 SHF.L.U32 R2, R8, 0x2, RZ ;  /* 0x0000000208020819 */ /* 0x000fe400000006ff */
[----:B------:R-:W-:-:S02]  /*0800*/  @P1 IADD3.X R13, R14, c[0x0][0x184], RZ, P4, !PT ;  /* 0x000061000e0d1a10 */ /* 0x000fc400027fe4ff */
[----:B------:R-:W-:Y:S02]  /*0810*/  @P1 IADD3.X R17, R14, c[0x0][0x17c], RZ, P5, !PT ;  /* 0x00005f000e111a10 */ /* 0x000fe40002ffe4ff */
[C---:B------:R-:W-:Y:S02]  /*0820*/  @P2 IADD3 R14, P4, R32.reuse, c[0x0][0x180], RZ ;  /* 0x00006000200e2a10 */ /* 0x040fe40007f9e0ff */
[----:B------:R-:W-:Y:S01]  /*0830*/  @P2 IADD3 R32, P5, R32, c[0x0][0x178], RZ ;  /* 0x00005e0020202a10 */ /* 0x000fe20007fbe0ff */
[----:B------:R-:W-:Y:S01]  /*0840*/  CS2R R26, SRZ ;  /* 0x00000000001a7805 */ /* 0x000fe2000001ff00 */
[----:B------:R-:W-:Y:S02]  /*0850*/  @P0 SHF.L.U64.HI R3, R8, 0x2, R3 ;  /* 0x0000000208030819 */ /* 0x000fe40000010203 */
[----:B------:R-:W-:Y:S01]  /*0860*/  @P3 IADD3 R31, R11, R31, RZ ;  /* 0x0000001f0b1f3210 */ /* 0x000fe20007ffe0ff */
[----:B------:R-:W-:Y:S01]  /*0870*/  CS2R R8, SRZ ;  /* 0x0000000000087805 */ /* 0x000fe2000001ff00 */
[----:B------:R-:W-:-:S02]  /*0880*/  @P3 SHF.L.U32 R30, R10, 0x2, RZ ;  /* 0x000000020a1e3819 */ /* 0x000fc400000006ff */
[----:B------:R-:W-:Y:S02]  /*0890*/  @P0 IADD3 R34, P6, R2, c[0x0][0x180], RZ ;  /* 0x0000600002220a10 */ /* 0x000fe40007fde0ff */
[C---:B------:R-:W-:Y:S01]  /*08a0*/  @P2 IADD3.X R15, R20.reuse, c[0x0][0x184], RZ, P4, !PT ;  /* 0x00006100140f2a10 */ /* 0x040fe200027fe4ff */
[----:B------:R0:W5:Y:S01]  /*08b0*/  @P1 LDG.E.64 R8, [R16.64] ;  /* 0x0000000c10081981 */ /* 0x000162000c1e1b00 */
[----:B------:R-:W-:Y:S02]  /*08c0*/  @P2 IADD3.X R33, R20, c[0x0][0x17c], RZ, P5, !PT ;  /* 0x00005f0014212a10 */ /* 0x000fe40002ffe4ff */
[----:B------:R-:W-:Y:S01]  /*08d0*/  @P3 SHF.L.U64.HI R31, R10, 0x2, R31 ;  /* 0x000000020a1f3819 */ /* 0x000fe2000001021f */
[----:B------:R1:W5:Y:S01]  /*08e0*/  @P2 LDG.E.64 R26, [R14.64] ;  /* 0x0000000c0e1a2981 */ /* 0x000362000c1e1b00 */
[----:B------:R-:W-:Y:S02]  /*08f0*/  @P0 IADD3.X R35, R3, c[0x0][0x184], RZ, P6, !PT ;  /* 0x0000610003230a10 */ /* 0x000fe400037fe4ff */
[----:B------:R-:W-:-:S02]  /*0900*/  @P3 IADD3 R28, P5, R30, c[0x0][0x180], RZ ;  /* 0x000060001e1c3a10 */ /* 0x000fc40007fbe0ff */
[----:B------:R-:W-:Y:S01]  /*0910*/  @P3 IADD3 R30, P6, R30, c[0x0][0x178], RZ ;  /* 0x00005e001e1e3a10 */ /* 0x000fe20007fde0ff */
[----:B------:R-:W-:Y:S01]  /*0920*/  CS2R R10, SRZ ;  /* 0x00000000000a7805 */ /* 0x000fe2000001ff00 */
[----:B0-----:R-:W-:Y:S01]  /*0930*/  CS2R R16, SRZ ;  /* 0x0000000000107805 */ /* 0x001fe2000001ff00 */
[C---:B------:R-:W-:Y:S01]  /*0940*/  @P3 IADD3.X R29, R31.reuse, c[0x0][0x184], RZ, P5, !PT ;  /* 0x000061001f1d3a10 */ /* 0x040fe20002ffe4ff */
[----:B-1----:R-:W-:Y:S01]  /*0950*/  CS2R R14, SRZ ;  /* 0x00000000000e7805 */ /* 0x002fe2000001ff00 */
[----:B------:R-:W-:Y:S02]  /*0960*/  @P3 IADD3.X R31, R31, c[0x0][0x17c], RZ, P6, !PT ;  /* 0x00005f001f1f3a10 */ /* 0x000fe400037fe4ff */
[----:B------:R0:W5:Y:S04]  /*0970*/  @P2 LDG.E.64 R10, [R32.64] ;  /* 0x0000000c200a2981 */ /* 0x000168000c1e1b00 */
[----:B------:R0:W5:Y:S04]  /*0980*/  @P3 LDG.E.64 R16, [R28.64] ;  /* 0x0000000c1c103981 */ /* 0x000168000c1e1b00 */
[----:B------:R0:W5:Y:S01]  /*0990*/  @P3 LDG.E.64 R14, [R30.64] ;  /* 0x0000000c1e0e3981 */ /* 0x000162000c1e1b00 */
[----:B------:R-:W-:Y:S01]  /*09a0*/  CS2R R24, SRZ ;  /* 0x0000000000187805 */ /* 0x000fe2000001ff00 */
[----:B------:R-:W-:Y:S01]  /*09b0*/  @P0 IADD3 R2, P4, R2, c[0x0][0x178], RZ ;  /* 0x00005e0002020a10 */ /* 0x000fe20007f9e0ff */
[----:B------:R-:W-:-:S04]  /*09c0*/  CS2R R20, SRZ ;  /* 0x0000000000147805 */ /* 0x000fc8000001ff00 */
[----:B------:R1:W5:Y:S01]  /*09d0*/  @P1 LDG.E.64 R24, [R12.64] ;  /* 0x0000000c0c181981 */ /* 0x000362000c1e1b00 */
[----:B------:R-:W-:-:S03]  /*09e0*/  @P0 IADD3.X R3, R3, c[0x0][0x17c], RZ, P4, !PT ;  /* 0x00005f0003030a10 */ /* 0x000fc600027fe4ff */
        /* <DEDUP_REMOVED lines=11> */
[----:B------:R-:W-:Y:S01]  /*0aa0*/  UMOV UR11, 0x3f800000 ;  /* 0x3f800000000b7882 */ /* 0x000fe20000000000 */
[----:B------:R-:W-:Y:S01]  /*0ab0*/  BSSY B0, `(.L_x_1605) ;  /* 0x0000015000007945 */ /* 0x000fe20003800000 */
[----:B-1----:R-:W-:Y:S01]  /*0ac0*/  MOV R2, RZ ;  /* 0x000000ff00027202 */ /* 0x002fe20000000f00 */
[----:B------:R-:W-:Y:S01]  /*0ad0*/  CS2R R40, SRZ ;  /* 0x0000000000287805 */ /* 0x000fe2000001ff00 */
[----:B------:R-:W-:Y:S01]  /*0ae0*/  MOV R38, RZ ;  /* 0x000000ff00267202 */ /* 0x000fe20000000f00 */
[----:B--2---:R-:W-:-:S07]  /*0af0*/  @UP0 UMOV UR11, UR4 ;  /* 0x00000004000b0c82 */ /* 0x004fce0008000000 */
        /* <DEDUP_REMOVED lines=11> */
[----:B------:R2:W4:Y:S02]  /*0bb0*/  LDG.E.U16 R38, [R2.64+0x2] ;  /* 0x0000020c02267981 */ /* 0x000524000c1e1500 */
[----:B--2---:R-:W-:-:S02]  /*0bc0*/  PRMT R2, RZ, 0x5410, R19 ;  /* 0x00005410ff027816 */ /* 0x004fc40000000013 */
[----:B---3--:R-:W-:Y:S02]  /*0bd0*/  @P0 PRMT R41, RZ, 0x5410, R29 ;  /* 0x00005410ff290816 */ /* 0x008fe4000000001d */
[----:B----4-:R-:W-:Y:S02]  /*0be0*/  @P0 PRMT R40, RZ, 0x5410, R28 ;  /* 0x00005410ff280816 */ /* 0x010fe4000000001c */
[----:B------:R-:W-:Y:S02]  /*0bf0*/  PRMT R38, RZ, 0x5410, R38 ;  /* 0x00005410ff267816 */ /* 0x000fe40000000026 */
.L_x_1606:
[----:B0-----:R-:W-:Y:S05]  /*0c00*/  BSYNC B0 ;  /* 0x0000000000007941 */ /* 0x001fea0003800000 */
.L_x_1605:
        /* <DEDUP_REMOVED lines=29> */
.L_x_1607:
        /* <DEDUP_REMOVED lines=26> */
.L_x_1608:
        /* <DEDUP_REMOVED lines=31> */
.L_x_1609:
[----:B------:R-:W-:Y:S02]  /*1170*/  FFMA.FTZ R25, R46, R27, R25 ;  /* 0x0000001b2e197223 */ /* 0x000fe40000010019 */
[----:B------:R-:W-:Y:S02]  /*1180*/  FMUL.FTZ R26, R20, R2 ;  /* 0x00000002141a7220 */ /* 0x000fe40000410000 */
[----:B------:R-:W-:Y:S02]  /*1190*/  FADD.FTZ R27, R27, R24 ;  /* 0x000000181b1b7221 */ /* 0x000fe40000010000 */
[C---:B------:R-:W-:Y:S02]  /*11a0*/  FADD.FTZ R51, -R18.reuse, R16 ;  /* 0x0000001012337221 */ /* 0x040fe40000010100 */
[----:B------:R-:W-:Y:S01]  /*11b0*/  FADD.FTZ R50, -R18, R17 ;  /* 0x0000001112327221 */ /* 0x000fe20000010100 */
[----:B------:R-:W-:Y:S01]  /*11c0*/  MOV R18, R14 ;  /* 0x0000000e00127202 */ /* 0x000fe20000000f00 */
[----:B------:R-:W-:-:S02]  /*11d0*/  FFMA.FTZ R17, R45, R26, R25 ;  /* 0x0000001a2d117223 */ /* 0x000fc40000010019 */
[----:B------:R-:W-:Y:S01]  /*11e0*/  FADD.FTZ R16, R27, R26 ;  /* 0x0000001a1b107221 */ /* 0x000fe20000010000 */
[----:B------:R-:W-:Y:S01]  /*11f0*/  MOV R27, R15 ;  /* 0x0000000f001b7202 */ /* 0x000fe20000000f00 */
        /* <DEDUP_REMOVED lines=22> */
.L_x_1610:
        /* <DEDUP_REMOVED lines=15> */
[----:B------:R-:W-:Y:S02]  /*1450*/  FADD.FTZ R24, RZ, R19 ;  /* 0x00000013ff187221 */ /* 0x000fe40000010000 */
[----:B------:R-:W-:Y:S01]  /*1460*/  FFMA.FTZ R3, R49, R3, RZ ;  /* 0x0000000331037223 */ /* 0x000fe200000100ff */
[----:B------:R-:W2:Y:S01]  /*1470*/  SHFL.DOWN PT, R16, R37, 0x1, 0x1f ;  /* 0x08201f0025107f89 */ /* 0x000ea200000e0000 */
[----:B------:R-:W-:-:S02]  /*1480*/  FFMA.FTZ R19, R48, R19, RZ ;  /* 0x0000001330137223 */ /* 0x000fc400000100ff */
        /* <DEDUP_REMOVED lines=9> */
[----:B-1----:R-:W-:Y:S02]  /*1520*/  @!P0 FADD.FTZ R36, R36, R17 ;  /* 0x0000001124248221 */ /* 0x002fe40000010000 */
[----:B--2---:R-:W-:-:S03]  /*1530*/  @!P0 FADD.FTZ R37, R37, R16 ;  /* 0x0000001025258221 */ /* 0x004fc60000010000 */
        /* <DEDUP_REMOVED lines=19> */
[----:B------:R-:W-:Y:S02]  /*1670*/  FFMA.FTZ R17, R50, R27, R19 ;  /* 0x0000001b32117223 */ /* 0x000fe40000010013 */
[----:B-1----:R-:W-:Y:S01]  /*1680*/  @!P0 FADD.FTZ R37, R37, R16 ;  /* 0x0000001025258221 */ /* 0x002fe20000010000 */
[----:B------:R-:W-:Y:S01]  /*1690*/  ISETP.NE.AND P0, PT, R26, RZ, PT ;  /* 0x000000ff1a00720c */ /* 0x000fe20003f05270 */
[----:B------:R-:W-:Y:S01]  /*16a0*/  FFMA.FTZ R16, R51, R18, R3 ;  /* 0x0000001233107223 */ /* 0x000fe20000010003 */
[----:B------:R-:W-:Y:S01]  /*16b0*/  SHF.L.U32 R3, R39, 0x4, RZ ;  /* 0x0000000427037819 */ /* 0x000fe200000006ff */
        /* <DEDUP_REMOVED lines=24> */
.L_x_1612:
[----:B------:R-:W-:Y:S05]  /*1840*/  BSYNC B0 ;  /* 0x0000000000007941 */ /* 0x000fea0003800000 */
.L_x_1611:
        /* <DEDUP_REMOVED lines=158> */
.L_x_1614:
[----:B------:R-:W-:Y:S05]  /*2230*/  BSYNC B0 ;  /* 0x0000000000007941 */ /* 0x000fea0003800000 */
.L_x_1613:
        /* <DEDUP_REMOVED lines=19> */
.L_x_1616:
[----:B------:R-:W-:Y:S05]  /*2370*/  BSYNC B0 ;  /* 0x0000000000007941 */ /* 0x000fea0003800000 */
.L_x_1615:
        /* <DEDUP_REMOVED lines=23> */
[----:B0-----:R-:W-:Y:S01]  /*24f0*/  SEL R20, RZ, c[0x0][0xc], P0 ;  /* 0x00000300ff147a07 */ /* 0x001fe20000000000 */
[----:B------:R-:W-:-:S00]  /*2500*/  ERRBAR ;  /* 0x00000000000079ab */ /* 0x000fc00000000000 */
[----:B------:R-:W-:Y:S02]  /*2510*/  SEL R3, R3, 0xffffffff, !P0 ;  /* 0xffffffff03037807 */ /* 0x000fe40004000000 */
[----:B------:R-:W-:-:S02]  /*2520*/  ISETP.EQ.U32.AND P5, PT, R22, UR15, PT ;  /* 0x0000000f16007c0c */ /* 0x000fc4000bfa2070 */
[----:B------:R-:W-:Y:S01]  /*2530*/  ISETP.NE.AND P0, PT, R20, -0x1, PT ;  /* 0xffffffff1400780c */ /* 0x000fe20003f05270 */
[----:B------:R-:W-:-:S10]  /*2540*/  IMAD R3, R3, UR4, RZ ;  /* 0x0000000403037c24 */ /* 0x000fd4000f8e02ff */
[----:B------:R0:W-:Y:S02]  /*2550*/  @P5 RED.E.ADD.S32.STRONG.GPU [R18.64], R3 ;  /* 0x000000031200598e */ /* 0x0001e4000c10e38c */
[----:B------:R-:W-:Y:S05]  /*2560*/  @!P0 BRA `(.L_x_1618) ;  /* 0x0000005000008947 */ /* 0x000fea0003800000 */
.L_x_1619:
[----:B0-----:R-:W2:Y:S01]  /*2570*/  LDG.E.STRONG.GPU R3, [R18.64] ;  /* 0x0000000c12037981 */ /* 0x001ea2000c1ef900 */
[----:B------:R-:W-:Y:S01]  /*2580*/  YIELD ;  /* 0x0000000000007946 */ /* 0x000fe20003800000 */
[----:B--2---:R-:W-:Y:S01]  /*2590*/  ISETP.NE.AND P0, PT, R3, R20, PT ;  /* 0x000000140300720c */ /* 0x004fe20003f05270 */
[----:B------:R-:W-:-:S12]  /*25a0*/  CCTL.IVALL ;  /* 0x00000000ff00798f */ /* 0x000fd80002000000 */
[----:B------:R-:W-:Y:S05]  /*25b0*/  @P0 BRA `(.L_x_1619) ;  /* 0xffffffb000000947 */ /* 0x000fea000383ffff */
.L_x_1618:
[----:B------:R-:W-:Y:S01]  /*25c0*/  ISETP.NE.AND P0, PT, RZ, c[0x0][0xc], PT ;  /* 0x00000300ff007a0c */ /* 0x000fe20003f05270 */
[----:B------:R-:W-:Y:S01]  /*25d0*/  WARPSYNC 0xffffffff ;  /* 0xffffffff00007948 */ /* 0x000fe20003800000 */
[----:B------:R-:W-:Y:S11]  /*25e0*/  BAR.SYNC.DEFER_BLOCKING 0x0 ;  /* 0x0000000000007b1d */ /* 0x000ff60000010000 */
[----:B------:R-:W-:Y:S05]  /*25f0*/  @!P0 BRA `(.L_x_1617) ;  /* 0x0000100000008947 */ /* 0x000fea0003800000 */
[----:B------:R-:W-:Y:S01]  /*2600*/  UIADD3 UR4, UR5, -0x1, URZ ;  /* 0xffffffff05047890 */ /* 0x000fe2000fffe03f */
[----:B0-----:R-:W-:-:S03]  /*2610*/  HFMA2.MMA R3, -RZ, RZ, 0, 0 ;  /* 0x00000000ff037435 */ /* 0x001fc600000001ff */
        /* <DEDUP_REMOVED lines=14> */
.L_x_1623:
        /* <DEDUP_REMOVED lines=116> */
.L_x_1622:
        /* <DEDUP_REMOVED lines=62> */
.L_x_1624:
[----:B------:R-:W-:-:S13]  /*3220*/  ISETP.NE.OR P0, PT, RZ, UR4, P0 ;  /* 0x00000004ff007c0c */ /* 0x000fda0008705670 */
[----:B------:R-:W-:Y:S05]  /*3230*/  @!P0 BRA `(.L_x_1620) ;  /* 0x000001f000008947 */ /* 0x000fea0003800000 */
.L_x_1621:
        /* <DEDUP_REMOVED lines=31> */
.L_x_1620:
        /* <DEDUP_REMOVED lines=10> */
[----:B--2---:R-:W-:Y:S02]  /*34d0*/  FADD.FTZ R36, R36, R18 ;  /* 0x0000001224247221 */ /* 0x004fe40000010000 */
[----:B------:R-:W-:Y:S02]  /*34e0*/  FADD.FTZ R37, R37, R19 ;  /* 0x0000001325257221 */ /* 0x000fe40000010000 */
.L_x_1626:
[----:B------:R-:W-:Y:S05]  /*34f0*/  BSYNC B0 ;  /* 0x0000000000007941 */ /* 0x000fea0003800000 */
.L_x_1625:
        /* <DEDUP_REMOVED lines=16> */
.L_x_1617:
        /* <DEDUP_REMOVED lines=8> */
[----:B01----:R-:W0:Y:S02]  /*3680*/  LDS.64 R16, [0x50] ;  /* 0x00005000ff107984 */ /* 0x003e240000000a00 */
[----:B0-----:R-:W-:Y:S02]  /*3690*/  FMUL.FTZ R3, R16, c[0x0][0x20c] ;  /* 0x0000830010037a20 */ /* 0x001fe40000410000 */
[----:B------:R-:W-:Y:S01]  /*36a0*/  FMUL.FTZ R20, R17, c[0x0][0x20c] ;  /* 0x0000830011147a20 */ /* 0x000fe20000410000 */
        /* <DEDUP_REMOVED lines=19> */
.L_x_1627:
        /* <DEDUP_REMOVED lines=17> */
.L_x_1629:
[----:B------:R-:W-:Y:S05]  /*38f0*/  BSYNC B0 ;  /* 0x0000000000007941 */ /* 0x000fea0003800000 */
.L_x_1628:
        /* <DEDUP_REMOVED lines=19> */
.L_x_1630:
        /* <DEDUP_REMOVED lines=17> */
.L_x_1632:
[----:B------:R-:W-:Y:S05]  /*3b40*/  BSYNC B0 ;  /* 0x0000000000007941 */ /* 0x000fea0003800000 */
.L_x_1631:
        /* <DEDUP_REMOVED lines=19> */
.L_x_1633:
        /* <DEDUP_REMOVED lines=17> */
.L_x_1635:
[----:B------:R-:W-:Y:S05]  /*3d90*/  BSYNC B0 ;  /* 0x0000000000007941 */ /* 0x000fea0003800000 */
.L_x_1634:
        /* <DEDUP_REMOVED lines=19> */
.L_x_1636:
[----:B------:R-:W-:Y:S01]  /*3ed0*/  BSSY B0, `(.L_x_1637) ;  /* 0x0000010000007945 */ /* 0x000fe20003800000 */
[----:B------:R-:W-:Y:S05]  /*3ee0*/  @!P3 BRA `(.L_x_1638) ;  /* 0x000000e00000b947 */ /* 0x000fea0003800000 */
[----:B------:R-:W-:Y:S01]  /*3ef0*/  MOV R5, R7 ;  /* 0x0000000700057202 */ /* 0x000fe20000000f00 */
[----:B0-----:R-:W-:Y:S02]  /*3f00*/  IMAD R9, R56, c[0x0][0x1d8], RZ ;  /* 0x0000760038097a24 */ /* 0x001fe400078e02ff */
[----:B------:R-:W-:Y:S02]  /*3f10*/  FFMA.FTZ R51, R51, R3, R20 ;  /* 0x0000000333337223 */ /* 0x000fe40000010014 */
[----:B------:R-:W-:-:S04]  /*3f20*/  IMAD.WIDE.U32 R4, R42, c[0x0][0x1d8], R4 ;  /* 0x000076002a047a25 */ /* 0x000fc800078e0004 */
[----:B------:R-:W-:Y:S02]  /*3f30*/  IMAD R9, R42, c[0x0][0x1dc], R9 ;  /* 0x000077002a097a24 */ /* 0x000fe400078e0209 */
[----:B------:R-:W-:Y:S02]  /*3f40*/  FFMA.FTZ R3, R50, R3, R20 ;  /* 0x0000000332037223 */ /* 0x000fe40000010014 */
        /* <DEDUP_REMOVED lines=8> */
.L_x_1638:
[----:B------:R-:W-:Y:S05]  /*3fd0*/  BSYNC B0 ;  /* 0x0000000000007941 */ /* 0x000fea0003800000 */
.L_x_1637:
[----:B------:R-:W-:Y:S01]  /*3fe0*/  ULDC UR4, c[0x0][0x10] ;  /* 0x0000040000047ab9 */ /* 0x000fe20000000800 */
[----:B------:R-:W-:Y:S01]  /*3ff0*/  IADD3 R54, R54, 0x1, RZ ;  /* 0x0000000136367810 */ /* 0x000fe20007ffe0ff */
[----:B------:R-:W-:-:S04]  /*4000*/  UIADD3 UR14, UR14, UR4, URZ ;  /* 0x000000040e0e7290 */ /* 0x000fc8000fffe03f */
[----:B------:R-:W-:-:S06]  /*4010*/  UISETP.GE.AND UP0, UPT, UR14, UR6, UPT ;  /* 0x000000060e00728c */ /* 0x000fcc000bf06270 */
[----:B------:R-:W-:-:S13]  /*4020*/  PLOP3.LUT P0, PT, PT, PT, UP0, 0x80, 0x0 ;  /* 0x000000000000781c */ /* 0x000fda0003f0f008 */
[----:B------:R-:W-:Y:S01]  /*4030*/  @P0 CALL.REL.NOINC `(.L_x_1604) ;  /* 0x0000001000000944 */ /* 0x000fe20003c00000 */
[----:B------:R-:W-:Y:S05]  /*4040*/  BRA `(.L_x_1639) ;  /* 0xffffc29000007947 */ /* 0x000fea000383ffff */
.L_x_1604:
[----:B-12---:R-:W-:Y:S01]  /*4050*/  MOV R4, c[0x0][0xc] ;  /* 0x0000030000047a02 */ /* 0x006fe20000000f00 */
[----:B------:R-:W-:Y:S01]  /*4060*/  BSSY B0, `(.L_x_1640) ;  /* 0x0000015000007945 */ /* 0x000fe20003800000 */
[----:B0-----:R-:W-:Y:S02]  /*4070*/  MOV R2, c[0x0][0x10] ;  /* 0x0000040000027a02 */ /* 0x001fe40000000f00 */
        /* <DEDUP_REMOVED lines=19> */
.L_x_1641:
[----:B------:R-:W-:Y:S05]  /*41b0*/  BSYNC B0 ;  /* 0x0000000000007941 */ /* 0x000fea0003800000 */
.L_x_1640:
[----:B------:R-:W-:Y:S05]  /*41c0*/  @P0 EXIT ;  /* 0x000000000000094d */ /* 0x000fea0003800000 */
[----:B------:R-:W-:Y:S05]  /*41d0*/  @P2 BRA `(.L_x_1642) ;  /* 0x0000008000002947 */ /* 0x000fea0003800000 */
[----:B------:R-:W-:-:S05]  /*41e0*/  IMAD R0, R4, c[0x0][0x10], RZ ;  /* 0x0000040004007a24 */ /* 0x000fca00078e02ff */
[----:B------:R-:W-:-:S13]  /*41f0*/  ISETP.NE.AND P0, PT, R0, -0x1, PT ;  /* 0xffffffff0000780c */ /* 0x000fda0003f05270 */
[----:B------:R-:W-:Y:S05]  /*4200*/  @!P0 BRA `(.L_x_1642) ;  /* 0x0000005000008947 */ /* 0x000fea0003800000 */
.L_x_1643:
[----:B0-----:R-:W2:Y:S01]  /*4210*/  LDG.E.STRONG.GPU R5, [R2.64] ;  /* 0x0000000c02057981 */ /* 0x001ea2000c1ef900 */
[----:B------:R-:W-:Y:S01]  /*4220*/  YIELD ;  /* 0x0000000000007946 */ /* 0x000fe20003800000 */
[----:B--2---:R-:W-:Y:S01]  /*4230*/  ISETP.NE.AND P0, PT, R5, R0, PT ;  /* 0x000000000500720c */ /* 0x004fe20003f05270 */
[----:B------:R-:W-:-:S12]  /*4240*/  CCTL.IVALL ;  /* 0x00000000ff00798f */ /* 0x000fd80002000000 */
[----:B------:R-:W-:Y:S05]  /*4250*/  @P0 BRA `(.L_x_1643) ;  /* 0xffffffb000000947 */ /* 0x000fea000383ffff */
.L_x_1642:
        /* <DEDUP_REMOVED lines=25> */
.L_x_1644:
        /* <DEDUP_REMOVED lines=26> */
.L_x_1645:
        /* <DEDUP_REMOVED lines=15> */
.L_x_3361:


//--------------------- .text._Z35group_norm_nhwc_bwd_one_pass_kernelI11Fp32IOBf16WLi256ELi16ELi256EEv26Group_norm_nhwc_bwd_params --------------------------
	.section	.text._Z35group_norm_nhwc_bwd_one_pass_kernelI11Fp32IOBf16WLi256ELi16ELi256EEv26Group_norm_nhwc_bwd_params,"ax",@progbits
	.sectioninfo	@"SHI_REGISTERS=80"
	.align	128
        .global         _Z35group_norm_nhwc_bwd_one_pass_kernelI11Fp32IOBf16WLi256ELi16ELi256EEv26Group_norm_nhwc_bwd_params
        .type           _Z35group_norm_nhwc_bwd_one_pass_kernelI11Fp32IOBf16WLi256ELi16ELi256EEv26Group_norm_nhwc_bwd_params,@function
        .size           _Z35group_norm_nhwc_bwd_one_pass_kernelI11Fp32IOBf16WLi256ELi16ELi256EEv26Group_norm_nhwc_bwd_params,(.L_x_3362 - _Z35group_norm_nhwc_bwd_one_pass_kernelI11Fp32IOBf16WLi256ELi16ELi256EEv26Group_norm_nhwc_bwd_params)
        .other          _Z35group_norm_nhwc_bwd_one_pass_kernelI11Fp32IOBf16WLi256ELi16ELi256EEv26Group_norm_nhwc_bwd_params,@"STO_CUDA_ENTRY STV_DEFAULT"
_Z35group_norm_nhwc_bwd_one_pass_kernelI11Fp32IOBf16WLi256ELi16ELi256EEv26Group_norm_nhwc_bwd_params:
.text._Z35group_norm_nhwc_bwd_one_pass_kernelI11Fp32IOBf16WLi256ELi16ELi256EEv26Group_norm_nhwc_bwd_params:
        /* <DEDUP_REMOVED lines=30> */
.L_x_1698:
[----:B------:R-:W-:Y:S02]  /*01e0*/  UMOV UR12, 0x8 ;  /* 0x00000008000c7882 */ /* 0x000fe40000000000 */
[----:B------:R-:W-:Y:S02]  /*01f0*/  ULDC.64 UR4, c[0x0][0x198] ;  /* 0x0000660000047ab9 */ /* 0x000fe40000000a00 */
[----:B------:R-:W-:-:S06]  /*0200*/  UIMAD.WIDE UR4, UR7, UR12, UR4 ;  /* 0x0000000c070472a5 */ /* 0x000fcc000f8e0204 */
[----:B-1----:R-:W-:Y:S02]  /*0210*/  MOV R2, UR4 ;  /* 0x0000000400027c02 */ /* 0x002fe40008000f00 */
[----:B------:R-:W-:-:S06]  /*0220*/  MOV R3, UR5 ;  /* 0x0000000500037c02 */ /* 0x000fcc0008000f00 */
[----:B------:R-:W2:Y:S01]  /*0230*/  LDG.E.64 R2, [R2.64] ;  /* 0x0000000e02027981 */ /* 0x000ea2000c1e1b00 */
[----:B------:R-:W-:Y:S01]  /*0240*/  IABS R7, c[0x0][0x1f0] ;  /* 0x00007c0000077a13 */ /* 0x000fe20000000000 */
[----:B------:R-:W-:Y:S01]  /*0250*/  ULDC UR4, c[0x0][0x1f0] ;  /* 0x00007c0000047ab9 */ /* 0x000fe20000000800 */
[----:B------:R-:W-:Y:S01]  /*0260*/  ISETP.LE.AND P2, PT, RZ, UR7, PT ;  /* 0x00000007ff007c0c */ /* 0x000fe2000bf43270 */
[----:B------:R-:W-:Y:S01]  /*0270*/  ULOP3.LUT UR4, UR7, UR4, URZ, 0x3c, !UPT ;  /* 0x0000000407047292 */ /* 0x000fe2000f8e3c3f */
[----:B0-----:R-:W0:Y:S01]  /*0280*/  I2F.RP R0, R7 ;  /* 0x0000000700007306 */ /* 0x001e220000209400 */
        /* <DEDUP_REMOVED lines=10> */
[----:B------:R-:W-:-:S05]  /*0330*/  SHF.R.U32.HI R9, RZ, 0x3, R41 ;  /* 0x00000003ff097819 */ /* 0x000fca0000011629 */
[----:B------:R-:W-:-:S05]  /*0340*/  IMAD.HI.U32 R5, R5, R6, RZ ;  /* 0x0000000605057227 */ /* 0x000fca00078e00ff */
[----:B------:R-:W-:-:S05]  /*0350*/  IADD3 R0, -R5, RZ, RZ ;  /* 0x000000ff05007210 */ /* 0x000fca0007ffe1ff */
[C---:B------:R-:W-:Y:S02]  /*0360*/  IMAD R6, R7.reuse, R0, R6 ;  /* 0x0000000007067224 */ /* 0x040fe400078e0206 */
[----:B------:R-:W0:Y:S03]  /*0370*/  S2R R0, SR_CTAID.X ;  /* 0x0000000000007919 */ /* 0x000e260000002500 */
[----:B------:R-:W-:-:S13]  /*0380*/  ISETP.GT.U32.AND P1, PT, R7, R6, PT ;  /* 0x000000060700720c */ /* 0x000fda0003f24070 */
[-C--:B------:R-:W-:Y:S02]  /*0390*/  @!P1 IADD3 R6, R6, -R7.reuse, RZ ;  /* 0x8000000706069210 */ /* 0x080fe40007ffe0ff */
[----:B------:R-:W-:Y:S02]  /*03a0*/  @!P1 IADD3 R5, R5, 0x1, RZ ;  /* 0x0000000105059810 */ /* 0x000fe40007ffe0ff */
[CC--:B------:R-:W-:Y:S02]  /*03b0*/  ISETP.GE.U32.AND P0, PT, R6.reuse, R7.reuse, PT ;  /* 0x000000070600720c */ /* 0x0c0fe40003f06070 */
[----:B------:R-:W-:Y:S02]  /*03c0*/  ISETP.GT.U32.AND P1, PT, R7, R6, PT ;  /* 0x000000060700720c */ /* 0x000fe40003f24070 */
[----:B------:R-:W-:Y:S01]  /*03d0*/  IADD3 R7, R6, -R7, RZ ;  /* 0x8000000706077210 */ /* 0x000fe20007ffe0ff */
[----:B0-----:R-:W-:-:S03]  /*03e0*/  IMAD R42, R0, c[0x0][0x1fc], R9 ;  /* 0x00007f00002a7a24 */ /* 0x001fc600078e0209 */
[----:B------:R-:W-:Y:S02]  /*03f0*/  SEL R6, R7, R6, !P1 ;  /* 0x0000000607067207 */ /* 0x000fe40004800000 */
[----:B------:R-:W-:Y:S02]  /*0400*/  IADD3 R43, R42, 0xc0, RZ ;  /* 0x000000c02a2b7810 */ /* 0x000fe40007ffe0ff */
[----:B------:R-:W-:Y:S02]  /*0410*/  @!P2 IADD3 R6, -R6, RZ, RZ ;  /* 0x000000ff0606a210 */ /* 0x000fe40007ffe1ff */
[----:B------:R-:W-:Y:S02]  /*0420*/  @P0 IADD3 R5, R5, 0x1, RZ ;  /* 0x0000000105050810 */ /* 0x000fe40007ffe0ff */
[----:B------:R-:W-:Y:S02]  /*0430*/  ISETP.NE.AND P0, PT, RZ, c[0x0][0x1f0], PT ;  /* 0x00007c00ff007a0c */ /* 0x000fe40003f05270 */
[----:B------:R-:W-:-:S02]  /*0440*/  MOV R4, R5 ;  /* 0x0000000500047202 */ /* 0x000fc40000000f00 */
[----:B------:R-:W-:Y:S02]  /*0450*/  LOP3.LUT R5, RZ, c[0x0][0x1f0], RZ, 0x33, !PT ;  /* 0x00007c00ff057a12 */ /* 0x000fe400078e33ff */
[----:B------:R-:W-:Y:S02]  /*0460*/  @!P3 IADD3 R4, -R4, RZ, RZ ;  /* 0x000000ff0404b210 */ /* 0x000fe40007ffe1ff */
[----:B------:R-:W-:Y:S02]  /*0470*/  IADD3 R44, R42, 0xe0, RZ ;  /* 0x000000e02a2c7810 */ /* 0x000fe40007ffe0ff */
[----:B------:R-:W-:Y:S02]  /*0480*/  ISETP.GE.U32.AND P1, PT, R43, c[0x0][0x1e0], PT ;  /* 0x000078002b007a0c */ /* 0x000fe40003f26070 */
[----:B------:R-:W-:Y:S02]  /*0490*/  SHF.R.S32.HI R70, RZ, 0x1f, R43 ;  /* 0x0000001fff467819 */ /* 0x000fe4000001142b */
[----:B------:R-:W-:-:S02]  /*04a0*/  SHF.L.U32 R7, R41, 0x1, RZ ;  /* 0x0000000129077819 */ /* 0x000fc400000006ff */
[C---:B------:R-:W-:Y:S02]  /*04b0*/  SEL R66, R5.reuse, R6, !P0 ;  /* 0x0000000605427207 */ /* 0x040fe40004000000 */
[C---:B------:R-:W-:Y:S02]  /*04c0*/  IADD3 R49, R42.reuse, 0x20, RZ ;  /* 0x000000202a317810 */ /* 0x040fe40007ffe0ff */
[----:B------:R-:W-:Y:S02]  /*04d0*/  SEL R5, R5, R4, !P0 ;  /* 0x0000000405057207 */ /* 0x000fe40004000000 */
[----:B------:R-:W-:Y:S02]  /*04e0*/  ISETP.GT.U32.AND P0, PT, R41, 0xff, PT ;  /* 0x000000ff2900780c */ /* 0x000fe40003f04070 */
[----:B------:R-:W-:Y:S02]  /*04f0*/  ISETP.GE.U32.AND P2, PT, R42, c[0x0][0x1e0], PT ;  /* 0x000078002a007a0c */ /* 0x000fe40003f46070 */
[----:B------:R-:W-:-:S02]  /*0500*/  SHF.R.S32.HI R68, RZ, 0x1f, R42 ;  /* 0x0000001fff447819 */ /* 0x000fc4000001142a */
[----:B------:R-:W-:Y:S02]  /*0510*/  ISETP.GE.U32.AND P3, PT, R44, c[0x0][0x1e0], PT ;  /* 0x000078002c007a0c */ /* 0x000fe40003f66070 */
[----:B------:R-:W-:Y:S02]  /*0520*/  SHF.R.S32.HI R69, RZ, 0x1f, R44 ;  /* 0x0000001fff457819 */ /* 0x000fe4000001142c */
[----:B------:R-:W-:Y:S02]  /*0530*/  ISETP.GE.AND.EX P1, PT, R70, c[0x0][0x1e4], PT, P1 ;  /* 0x0000790046007a0c */ /* 0x000fe40003f26310 */
[----:B------:R-:W-:Y:S02]  /*0540*/  LOP3.LUT R7, R7, 0xe, RZ, 0xc0, !PT ;  /* 0x0000000e07077812 */ /* 0x000fe400078ec0ff */
[----:B------:R-:W-:Y:S02]  /*0550*/  ISETP.GE.U32.AND P5, PT, R49, c[0x0][0x1e0], PT ;  /* 0x0000780031007a0c */ /* 0x000fe40003fa6070 */
[----:B------:R-:W-:-:S02]  /*0560*/  SHF.R.S32.HI R71, RZ, 0x1f, R49 ;  /* 0x0000001fff477819 */ /* 0x000fc40000011431 */
[----:B------:R-:W-:Y:S02]  /*0570*/  ISETP.GE.OR.EX P6, PT, R68, c[0x0][0x1e4], P0, P2 ;  /* 0x0000790044007a0c */ /* 0x000fe400007c6720 */
[----:B------:R-:W-:Y:S02]  /*0580*/  ISETP.GE.AND.EX P3, PT, R69, c[0x0][0x1e4], PT, P3 ;  /* 0x0000790045007a0c */ /* 0x000fe40003f66330 */
[----:B------:R-:W-:Y:S02]  /*0590*/  ISETP.GT.U32.OR P2, PT, R41, 0xff, P1 ;  /* 0x000000ff2900780c */ /* 0x000fe40000f44470 */
[----:B------:R-:W-:Y:S02]  /*05a0*/  ISETP.GE.OR.EX P5, PT, R71, c[0x0][0x1e4], P0, P5 ;  /* 0x0000790047007a0c */ /* 0x000fe400007a6750 */
[----:B------:R-:W-:Y:S02]  /*05b0*/  LEA R38, R66, R7, 0x4 ;  /* 0x0000000742267211 */ /* 0x000fe400078e20ff */
[----:B------:R-:W-:-:S02]  /*05c0*/  SHF.R.S32.HI R4, RZ, 0x1f, R5 ;  /* 0x0000001fff047819 */ /* 0x000fc40000011405 */
[----:B------:R-:W-:Y:S02]  /*05d0*/  ISETP.GT.U32.OR P1, PT, R41, 0xff, P3 ;  /* 0x000000ff2900780c */ /* 0x000fe40001f24470 */
[----:B------:R-:W-:Y:S01]  /*05e0*/  SHF.R.S32.HI R39, RZ, 0x1f, R38 ;  /* 0x0000001fff277819 */ /* 0x000fe20000011426 */
[----:B------:R-:W-:Y:S01]  /*05f0*/  IMAD R4, R4, c[0x0][0x1e8], RZ ;  /* 0x00007a0004047a24 */ /* 0x000fe200078e02ff */
[----:B------:R-:W-:Y:S01]  /*0600*/  IADD3 R48, R42, 0x40, RZ ;  /* 0x000000402a307810 */ /* 0x000fe20007ffe0ff */
[----:B------:R-:W-:Y:S01]  /*0610*/  @!P2 IMAD R8, R70, c[0x0][0x1d8], RZ ;  /* 0x000076004608aa24 */ /* 0x000fe200078e02ff */
[C---:B------:R-:W-:Y:S01]  /*0620*/  IADD3 R47, R42.reuse, 0x60, RZ ;  /* 0x000000602a2f7810 */ /* 0x040fe20007ffe0ff */
[C---:B------:R-:W-:Y:S01]  /*0630*/  IMAD R9, R5.reuse, c[0x0][0x1ec], R4 ;  /* 0x00007b0005097a24 */ /* 0x040fe200078e0204 */
[----:B------:R-:W-:Y:S01]  /*0640*/  CS2R R26, SRZ ;  /* 0x00000000001a7805 */ /* 0x000fe2000001ff00 */
[----:B------:R-:W-:Y:S01]  /*0650*/  IMAD.WIDE.U32 R6, R5, c[0x0][0x1e8], R38 ;  /* 0x00007a0005067a25 */ /* 0x000fe200078e0026 */
[----:B------:R-:W-:-:S02]  /*0660*/  IADD3 R46, R42, 0x80, RZ ;  /* 0x000000802a2e7810 */ /* 0x000fc40007ffe0ff */
[----:B------:R-:W-:Y:S01]  /*0670*/  IADD3 R45, R42, 0xa0, RZ ;  /* 0x000000a02a2d7810 */ /* 0x000fe20007ffe0ff */
        /* <DEDUP_REMOVED lines=10> */
[----:B------:R-:W-:Y:S01]  /*0720*/  @!P5 IMAD R23, R49, c[0x0][0x1dc], R4 ;  /* 0x000077003117da24 */ /* 0x000fe200078e0204 */
[-C--:B------:R-:W-:Y:S01]  /*0730*/  @!P6 MOV R4, R6.reuse ;  /* 0x000000060004e202 */ /* 0x080fe20000000f00 */
[----:B------:R-:W-:Y:S01]  /*0740*/  @!P1 IMAD R21, R44, c[0x0][0x1dc], R11 ;  /* 0x000077002c159a24 */ /* 0x000fe200078e020b */
[----:B------:R-:W-:Y:S01]  /*0750*/  @!P5 MOV R10, R6 ;  /* 0x00000006000ad202 */ /* 0x000fe20000000f00 */
[----:B------:R-:W-:Y:S01]  /*0760*/  @!P2 IMAD.WIDE.U32 R12, R43, c[0x0][0x1d8], R8 ;  /* 0x000076002b0caa25 */ /* 0x000fe200078e0008 */
[----:B------:R-:W-:-:S02]  /*0770*/  @!P5 MOV R11, R9 ;  /* 0x00000009000bd202 */ /* 0x000fc40000000f00 */
[----:B------:R-:W-:Y:S01]  /*0780*/  P2R R76, PR, RZ, 0x40 ;  /* 0x00000040ff4c7803 */ /* 0x000fe20000000000 */
[----:B------:R-:W-:Y:S01]  /*0790*/  @!P1 IMAD.WIDE.U32 R14, R44, c[0x0][0x1d8], R14 ;  /* 0x000076002c0e9a25 */ /* 0x000fe200078e000e */
[----:B------:R-:W-:-:S03]  /*07a0*/  @!P2 IADD3 R17, R13, R17, RZ ;  /* 0x000000110d11a210 */ /* 0x000fc60007ffe0ff */
[----:B------:R-:W-:Y:S01]  /*07b0*/  @!P6 IMAD.WIDE.U32 R4, R42, c[0x0][0x1d8], R4 ;  /* 0x000076002a04ea25 */ /* 0x000fe200078e0004 */
[----:B------:R-:W-:Y:S02]  /*07c0*/  @!P1 IADD3 R13, R15, R21, RZ ;  /* 0x000000150f0d9210 */ /* 0x000fe40007ffe0ff */
[C---:B------:R-:W-:Y:S01]  /*07d0*/  @!P2 SHF.L.U32 R15, R12.reuse, 0x2, RZ ;  /* 0x000000020c0fa819 */ /* 0x040fe200000006ff */
[----:B------:R-:W-:Y:S01]  /*07e0*/  @!P5 IMAD.WIDE.U32 R10, R49, c[0x0][0x1d8], R10 ;  /* 0x00007600310ada25 */ /* 0x000fe200078e000a */
[----:B------:R-:W-:Y:S02]  /*07f0*/  @!P6 IADD3 R19, R5, R19, RZ ;  /* 0x000000130513e210 */ /* 0x000fe40007ffe0ff */
[----:B------:R-:W-:Y:S02]  /*0800*/  @!P2 SHF.L.U64.HI R17, R12, 0x2, R17 ;  /* 0x000000020c11a819 */ /* 0x000fe40000010211 */
[----:B------:R-:W-:Y:S02]  /*0810*/  @!P5 IADD3 R23, R11, R23, RZ ;  /* 0x000000170b17d210 */ /* 0x000fe40007ffe0ff */
[----:B------:R-:W-:-:S02]  /*0820*/  @!P1 SHF.L.U32 R12, R14, 0x2, RZ ;  /* 0x000000020e0c9819 */ /* 0x000fc400000006ff */
        /* <DEDUP_REMOVED lines=10> */
[----:B------:R-:W-:Y:S01]  /*08d0*/  ISETP.GE.U32.AND P4, PT, R48, c[0x0][0x1e0], PT ;  /* 0x0000780030007a0c */ /* 0x000fe20003f86070 */
[----:B------:R0:W5:Y:S01]  /*08e0*/  @!P2 LDG.E.64 R28, [R4.64] ;  /* 0x0000000e041ca981 */ /* 0x000162000c1e1b00 */
[----:B------:R-:W-:-:S03]  /*08f0*/  SHF.R.S32.HI R74, RZ, 0x1f, R48 ;  /* 0x0000001fff4a7819 */ /* 0x000fc60000011430 */
[----:B------:R1:W5:Y:S01]  /*0900*/  @!P2 LDG.E.64 R10, [R14.64] ;  /* 0x0000000e0e0aa981 */ /* 0x000362000c1e1b00 */
[----:B------:R-:W-:Y:S02]  /*0910*/  @!P1 IADD3 R20, P2, R12, c[0x0][0x180], RZ ;  /* 0x000060000c149a10 */ /* 0x000fe40007f5e0ff */
[----:B------:R-:W-:Y:S02]  /*0920*/  ISETP.GE.OR.EX P4, PT, R74, c[0x0][0x1e4], P0, P4 ;  /* 0x000079004a007a0c */ /* 0x000fe40000786740 */
[----:B------:R-:W-:Y:S02]  /*0930*/  @!P1 IADD3.X R21, R16, c[0x0][0x184], RZ, P2, !PT ;  /* 0x0000610010159a10 */ /* 0x000fe400017fe4ff */
[----:B0-----:R-:W-:Y:S02]  /*0940*/  @!P1 IADD3 R4, P2, R12, c[0x0][0x178], RZ ;  /* 0x00005e000c049a10 */ /* 0x001fe40007f5e0ff */
[----:B------:R-:W-:Y:S02]  /*0950*/  ISETP.GE.U32.AND P3, PT, R47, c[0x0][0x1e0], PT ;  /* 0x000078002f007a0c */ /* 0x000fe40003f66070 */
[----:B------:R-:W-:Y:S01]  /*0960*/  SHF.R.S32.HI R75, RZ, 0x1f, R47 ;  /* 0x0000001fff4b7819 */ /* 0x000fe2000001142f */
[----:B------:R-:W-:Y:S01]  /*0970*/  CS2R R12, SRZ ;  /* 0x00000000000c7805 */ /* 0x000fe2000001ff00 */
[----:B------:R-:W-:Y:S01]  /*0980*/  @!P1 IADD3.X R5, R16, c[0x0][0x17c], RZ, P2, !PT ;  /* 0x00005f0010059a10 */ /* 0x000fe200017fe4ff */
[----:B------:R0:W5:Y:S01]  /*0990*/  @!P1 LDG.E.64 R26, [R20.64] ;  /* 0x0000000e141a9981 */ /* 0x000162000c1e1b00 */
[----:B------:R-:W-:Y:S01]  /*09a0*/  ISETP.GE.OR.EX P3, PT, R75, c[0x0][0x1e4], P0, P3 ;  /* 0x000079004b007a0c */ /* 0x000fe20000766730 */
[----:B-1----:R-:W-:-:S02]  /*09b0*/  @!P4 IMAD R15, R74, c[0x0][0x1d8], RZ ;  /* 0x000076004a0fca24 */ /* 0x002fc400078e02ff */
[----:B------:R1:W5:Y:S01]  /*09c0*/  @!P1 LDG.E.64 R12, [R4.64] ;  /* 0x0000000e040c9981 */ /* 0x000362000c1e1b00 */
[----:B------:R-:W-:Y:S01]  /*09d0*/  @!P6 IADD3 R16, P1, R18, c[0x0][0x180], RZ ;  /* 0x000060001210ea10 */ /* 0x000fe20007f3e0ff */
[----:B------:R-:W-:Y:S01]  /*09e0*/  @!P4 IMAD R25, R48, c[0x0][0x1dc], R15 ;  /* 0x000077003019ca24 */ /* 0x000fe200078e020f */
[----:B------:R-:W-:Y:S02]  /*09f0*/  ISETP.GE.U32.AND P2, PT, R46, c[0x0][0x1e0], PT ;  /* 0x000078002e007a0c */ /* 0x000fe40003f46070 */
[----:B------:R-:W-:Y:S02]  /*0a00*/  @!P6 IADD3.X R17, R19, c[0x0][0x184], RZ, P1, !PT ;  /* 0x000061001311ea10 */ /* 0x000fe40000ffe4ff */
[----:B------:R-:W-:Y:S02]  /*0a10*/  @!P6 IADD3 R18, P1, R18, c[0x0][0x178], RZ ;  /* 0x00005e001212ea10 */ /* 0x000fe40007f3e0ff */
[----:B------:R-:W-:Y:S02]  /*0a20*/  SHF.R.S32.HI R73, RZ, 0x1f, R46 ;  /* 0x0000001fff497819 */ /* 0x000fe4000001142e */
[----:B------:R-:W-:-:S02]  /*0a30*/  @!P4 MOV R14, R6 ;  /* 0x00000006000ec202 */ /* 0x000fc40000000f00 */
[-C--:B------:R-:W-:Y:S02]  /*0a40*/  @!P4 MOV R15, R9.reuse ;  /* 0x00000009000fc202 */ /* 0x080fe40000000f00 */
[----:B-1----:R-:W-:Y:S02]  /*0a50*/  @!P3 MOV R4, R6 ;  /* 0x000000060004b202 */ /* 0x002fe40000000f00 */
[----:B------:R-:W-:Y:S02]  /*0a60*/  @!P3 MOV R5, R9 ;  /* 0x000000090005b202 */ /* 0x000fe40000000f00 */
[----:B------:R-:W-:Y:S01]  /*0a70*/  @!P6 IADD3.X R19, R19, c[0x0][0x17c], RZ, P1, !PT ;  /* 0x00005f001313ea10 */ /* 0x000fe20000ffe4ff */
[----:B------:R-:W-:Y:S01]  /*0a80*/  @!P4 IMAD.WIDE.U32 R14, R48, c[0x0][0x1d8], R14 ;  /* 0x00007600300eca25 */ /* 0x000fe200078e000e */
[----:B------:R-:W-:Y:S02]  /*0a90*/  ISETP.GE.OR.EX P2, PT, R73, c[0x0][0x1e4], P0, P2 ;  /* 0x0000790049007a0c */ /* 0x000fe40000746720 */
[----:B------:R-:W-:Y:S01]  /*0aa0*/  @!P5 IADD3 R36, P1, R22, c[0x0][0x180], RZ ;  /* 0x000060001624da10 */ /* 0x000fe20007f3e0ff */
[----:B------:R-:W-:Y:S01]  /*0ab0*/  @!P3 IMAD.WIDE.U32 R4, R47, c[0x0][0x1d8], R4 ;  /* 0x000076002f04ba25 */ /* 0x000fe200078e0004 */
[----:B------:R-:W-:-:S02]  /*0ac0*/  @!P4 IADD3 R15, R15, R25, RZ ;  /* 0x000000190f0fc210 */ /* 0x000fc40007ffe0ff */
[----:B------:R-:W-:Y:S02]  /*0ad0*/  @!P5 IADD3.X R37, R23, c[0x0][0x184], RZ, P1, !PT ;  /* 0x000061001725da10 */ /* 0x000fe40000ffe4ff */
[----:B0-----:R-:W-:Y:S01]  /*0ae0*/  @!P5 IADD3 R20, P1, R22, c[0x0][0x178], RZ ;  /* 0x00005e001614da10 */ /* 0x001fe20007f3e0ff */
[----:B--2---:R0:W1:Y:S01]  /*0af0*/  R2UR UR5, R2 ;  /* 0x00000000020573c2 */ /* 0x00406200000e0000 */
[----:B------:R-:W-:Y:S01]  /*0b00*/  @!P4 SHF.L.U32 R34, R14, 0x2, RZ ;  /* 0x000000020e22c819 */ /* 0x000fe200000006ff */
[----:B0-----:R-:W-:-:S04]  /*0b10*/  @!P3 IMAD R2, R75, c[0x0][0x1d8], RZ ;  /* 0x000076004b02ba24 */ /* 0x001fc800078e02ff */
[----:B------:R-:W-:Y:S01]  /*0b20*/  @!P3 IMAD R21, R47, c[0x0][0x1dc], R2 ;  /* 0x000077002f15ba24 */ /* 0x000fe200078e0202 */
[----:B------:R-:W-:-:S04]  /*0b30*/  @!P4 SHF.L.U64.HI R15, R14, 0x2, R15 ;  /* 0x000000020e0fc819 */ /* 0x000fc8000001020f */
[----:B------:R-:W-:Y:S02]  /*0b40*/  @!P3 IADD3 R5, R5, R21, RZ ;  /* 0x000000150505b210 */ /* 0x000fe40007ffe0ff */
[----:B------:R-:W-:Y:S02]  /*0b50*/  @!P5 IADD3.X R21, R23, c[0x0][0x17c], RZ, P1, !PT ;  /* 0x00005f001715da10 */ /* 0x000fe40000ffe4ff */
[----:B------:R-:W-:Y:S02]  /*0b60*/  @!P4 IADD3 R32, P1, R34, c[0x0][0x180], RZ ;  /* 0x000060002220ca10 */ /* 0x000fe40007f3e0ff */
[C---:B------:R-:W-:Y:S02]  /*0b70*/  @!P3 SHF.L.U32 R24, R4.reuse, 0x2, RZ ;  /* 0x000000020418b819 */ /* 0x040fe400000006ff */
[----:B------:R-:W-:Y:S01]  /*0b80*/  @!P3 SHF.L.U64.HI R14, R4, 0x2, R5 ;  /* 0x00000002040eb819 */ /* 0x000fe20000010205 */
[----:B------:R-:W-:Y:S01]  /*0b90*/  @!P2 IMAD R23, R73, c[0x0][0x1d8], RZ ;  /* 0x000076004917aa24 */ /* 0x000fe200078e02ff */
[----:B------:R-:W-:-:S02]  /*0ba0*/  @!P2 MOV R4, R6 ;  /* 0x000000060004a202 */ /* 0x000fc40000000f00 */
[----:B------:R-:W-:Y:S02]  /*0bb0*/  @!P2 MOV R5, R9 ;  /* 0x000000090005a202 */ /* 0x000fe40000000f00 */
[C---:B------:R-:W-:Y:S02]  /*0bc0*/  @!P4 IADD3.X R33, R15.reuse, c[0x0][0x184], RZ, P1, !PT ;  /* 0x000061000f21ca10 */ /* 0x040fe40000ffe4ff */
[----:B------:R-:W-:Y:S01]  /*0bd0*/  @!P4 IADD3 R34, P1, R34, c[0x0][0x178], RZ ;  /* 0x00005e002222ca10 */ /* 0x000fe20007f3e0ff */
[C---:B------:R-:W-:Y:S02]  /*0be0*/  @!P2 IMAD R23, R46.reuse, c[0x0][0x1dc], R23 ;  /* 0x000077002e17aa24 */ /* 0x040fe400078e0217 */
[----:B------:R-:W-:Y:S01]  /*0bf0*/  @!P2 IMAD.WIDE.U32 R4, R46, c[0x0][0x1d8], R4 ;  /* 0x000076002e04aa25 */ /* 0x000fe200078e0004 */
[----:B------:R-:W-:Y:S02]  /*0c00*/  @!P4 IADD3.X R35, R15, c[0x0][0x17c], RZ, P1, !PT ;  /* 0x00005f000f23ca10 */ /* 0x000fe40000ffe4ff */
[----:B------:R-:W-:-:S02]  /*0c10*/  @!P3 IADD3 R22, P1, R24, c[0x0][0x180], RZ ;  /* 0x000060001816ba10 */ /* 0x000fc40007f3e0ff */
[----:B------:R-:W-:Y:S02]  /*0c20*/  @!P2 IADD3 R5, R5, R23, RZ ;  /* 0x000000170505a210 */ /* 0x000fe40007ffe0ff */
[----:B------:R-:W-:Y:S02]  /*0c30*/  @!P3 IADD3.X R23, R14, c[0x0][0x184], RZ, P1, !PT ;  /* 0x000061000e17ba10 */ /* 0x000fe40000ffe4ff */
[----:B------:R-:W-:Y:S02]  /*0c40*/  @!P3 IADD3 R24, P1, R24, c[0x0][0x178], RZ ;  /* 0x00005e001818ba10 */ /* 0x000fe40007f3e0ff */
[----:B------:R-:W-:Y:S02]  /*0c50*/  @!P2 SHF.L.U32 R2, R4, 0x2, RZ ;  /* 0x000000020402a819 */ /* 0x000fe400000006ff */
[----:B------:R-:W-:Y:S02]  /*0c60*/  @!P3 IADD3.X R25, R14, c[0x0][0x17c], RZ, P1, !PT ;  /* 0x00005f000e19ba10 */ /* 0x000fe40000ffe4ff */
[----:B------:R-:W-:-:S02]  /*0c70*/  @!P2 SHF.L.U64.HI R4, R4, 0x2, R5 ;  /* 0x000000020404a819 */ /* 0x000fc40000010205 */
[----:B-1----:R-:W-:Y:S02]  /*0c80*/  MOV R40, UR5 ;  /* 0x0000000500287c02 */ /* 0x002fe40008000f00 */
[----:B------:R-:W-:-:S03]  /*0c90*/  @!P2 IADD3 R30, P1, R2, c[0x0][0x180], RZ ;  /* 0x00006000021eaa10 */ /* 0x000fc60007f3e0ff */
[----:B------:R-:W-:Y:S01]  /*0ca0*/  FFMA.FTZ R14, -R40, UR5, R3 ;  /* 0x00000005280e7c23 */ /* 0x000fe20008010103 */
[----:B------:R-:W-:Y:S02]  /*0cb0*/  @!P2 IADD3.X R31, R4, c[0x0][0x184], RZ, P1, !PT ;  /* 0x00006100041faa10 */ /* 0x000fe40000ffe4ff */
[----:B------:R-:W-:-:S04]  /*0cc0*/  @!P2 IADD3 R2, P1, R2, c[0x0][0x178], RZ ;  /* 0x00005e000202aa10 */ /* 0x000fc80007f3e0ff */
[----:B------:R-:W-:Y:S02]  /*0cd0*/  @!P2 IADD3.X R3, R4, c[0x0][0x17c], RZ, P1, !PT ;  /* 0x00005f000403aa10 */ /* 0x000fe40000ffe4ff */
[----:B------:R-:W-:-:S13]  /*0ce0*/  FSETP.GTU.FTZ.AND P1, PT, R14, RZ, PT ;  /* 0x000000ff0e00720b */ /* 0x000fda0003f3c000 */
[----:B------:R-:W-:Y:S01]  /*0cf0*/  VOTEU.ANY UP0, P1 ;  /* 0x00000000003f7886 */ /* 0x000fe20000800100 */
[----:B------:R-:W-:-:S13]  /*0d00*/  PLOP3.LUT P1, PT, PT, PT, UP0, 0x80, 0x0 ;  /* 0x000000000000781c */ /* 0x000fda0003f2f008 */
[----:B------:R-:W-:-:S04]  /*0d10*/  @P1 FADD.FTZ R14, R14, c[0x0][0x1a0] ;  /* 0x000068000e0e1621 */ /* 0x000fc80000010000 */
        /* <DEDUP_REMOVED lines=43> */
[----:B------:R0:W5:Y:S01]  /*0fd0*/  @!P2 LDG.E.64 R22, [R2.64] ;  /* 0x0000000e0216a981 */ /* 0x000162000c1e1b00 */
[----:B------:R-:W-:-:S03]  /*0fe0*/  MOV R40, RZ ;  /* 0x000000ff00287202 */ /* 0x000fc60000000f00 */
[----:B------:R2:W5:Y:S01]  /*0ff0*/  @!P1 LDG.E.64 R30, [R4.64] ;  /* 0x0000000e041e9981 */ /* 0x000562000c1e1b00 */
[----:B0-----:R-:W-:Y:S01]  /*1000*/  CS2R R2, SRZ ;  /* 0x0000000000027805 */ /* 0x001fe2000001ff00 */
[----:B--2---:R-:W-:Y:S01]  /*1010*/  MOV R4, RZ ;  /* 0x000000ff00047202 */ /* 0x004fe20000000f00 */
[----:B------:R-:W-:Y:S05]  /*1020*/  @P0 BRA `(.L_x_1648) ;  /* 0x000000f000000947 */ /* 0x000fea0003800000 */
[C---:B-1----:R-:W-:Y:S02]  /*1030*/  SHF.L.U32 R2, R38.reuse, 0x1, RZ ;  /* 0x0000000126027819 */ /* 0x042fe400000006ff */
[----:B------:R-:W-:Y:S02]  /*1040*/  SHF.L.U64.HI R39, R38, 0x1, R39 ;  /* 0x0000000126277819 */ /* 0x000fe40000010227 */
[----:B------:R-:W-:-:S04]  /*1050*/  IADD3 R4, P0, R2, c[0x0][0x188], RZ ;  /* 0x0000620002047a10 */ /* 0x000fc80007f1e0ff */
[----:B------:R-:W-:Y:S02]  /*1060*/  IADD3.X R5, R39, c[0x0][0x18c], RZ, P0, !PT ;  /* 0x0000630027057a10 */ /* 0x000fe400007fe4ff */
[----:B------:R-:W-:-:S03]  /*1070*/  ISETP.NE.AND P0, PT, RZ, UR16, PT ;  /* 0x00000010ff007c0c */ /* 0x000fc6000bf05270 */
[----:B------:R-:W2:Y:S10]  /*1080*/  LDG.E.U16 R54, [R4.64+0x2] ;  /* 0x0000020e04367981 */ /* 0x000eb4000c1e1500 */
[----:B------:R-:W-:-:S02]  /*1090*/  @P0 IADD3 R38, P6, R2, c[0x0][0x190], RZ ;  /* 0x0000640002260a10 */ /* 0x000fc40007fde0ff */
[----:B------:R2:W3:Y:S02]  /*10a0*/  LDG.E.U16 R2, [R4.64] ;  /* 0x0000000e04027981 */ /* 0x0004e4000c1e1500 */
[----:B------:R-:W-:-:S05]  /*10b0*/  @P0 IADD3.X R39, R39, c[0x0][0x194], RZ, P6, !PT ;  /* 0x0000650027270a10 */ /* 0x000fca00037fe4ff */
[----:B------:R-:W4:Y:S04]  /*10c0*/  @P0 LDG.E.U16 R56, [R38.64] ;  /* 0x0000000e26380981 */ /* 0x000f28000c1e1500 */
[----:B------:R-:W4:Y:S01]  /*10d0*/  @P0 LDG.E.U16 R55, [R38.64+0x2] ;  /* 0x0000020e26370981 */ /* 0x000f22000c1e1500 */
[----:B--2---:R-:W-:Y:S02]  /*10e0*/  PRMT R4, RZ, 0x5410, R54 ;  /* 0x00005410ff047816 */ /* 0x004fe40000000036 */
[----:B---3--:R-:W-:Y:S02]  /*10f0*/  PRMT R2, RZ, 0x5410, R2 ;  /* 0x00005410ff027816 */ /* 0x008fe40000000002 */
[----:B----4-:R-:W-:Y:S02]  /*1100*/  @P0 PRMT R40, RZ, 0x5410, R56 ;  /* 0x00005410ff280816 */ /* 0x010fe40000000038 */
[----:B------:R-:W-:-:S02]  /*1110*/  @P0 PRMT R3, RZ, 0x5410, R55 ;  /* 0x00005410ff030816 */ /* 0x000fc40000000037 */
.L_x_1648:
[----:B-1----:R-:W-:Y:S05]  /*1120*/  BSYNC B0 ;  /* 0x0000000000007941 */ /* 0x002fea0003800000 */
.L_x_1647:
[----:B------:R-:W-:Y:S01]  /*1130*/  ISETP.NE.AND P0, PT, RZ, UR16, PT ;  /* 0x00000010ff007c0c */ /* 0x000fe2000bf05270 */
[----:B-----5:R-:W-:Y:S01]  /*1140*/  FADD.FTZ R63, R50, -UR5 ;  /* 0x80000005323f7e21 */ /* 0x020fe20008010000 */
[----:B------:R-:W-:Y:S01]  /*1150*/  MOV R38, R14 ;  /* 0x0000000e00267202 */ /* 0x000fe20000000f00 */
[----:B------:R-:W-:Y:S01]  /*1160*/  FADD.FTZ R51, R51, -UR5 ;  /* 0x8000000533337e21 */ /* 0x000fe20008010000 */
[----:B------:R-:W-:Y:S01]  /*1170*/  MOV R5, R15 ;  /* 0x0000000f00057202 */ /* 0x000fe20000000f00 */
[----:B------:R-:W-:Y:S01]  /*1180*/  FADD.FTZ R52, R52, -UR5 ;  /* 0x8000000534347e21 */ /* 0x000fe20008010000 */
[----:B------:R-:W-:Y:S01]  /*1190*/  MOV R50, R16 ;  /* 0x0000001000327202 */ /* 0x000fe20000000f00 */
[----:B------:R-:W-:-:S02]  /*11a0*/  FADD.FTZ R53, R53, -UR5 ;  /* 0x8000000535357e21 */ /* 0x000fc40008010000 */
        /* <DEDUP_REMOVED lines=21> */
.L_x_1649:
        /* <DEDUP_REMOVED lines=20> */
[----:B-1----:R-:W-:-:S04]  /*1440*/  FADD.FTZ R50, -R58, 1 ;  /* 0x3f8000003a327421 */ /* 0x002fc80000010100 */
[----:B------:R-:W-:Y:S02]  /*1450*/  FFMA.FTZ R54, R53, R50, 1 ;  /* 0x3f80000035367423 */ /* 0x000fe40000010032 */
[----:B------:R-:W-:Y:S02]  /*1460*/  FMUL.FTZ R50, R16, R55 ;  /* 0x0000003710327220 */ /* 0x000fe40000410000 */
[----:B------:R-:W-:Y:S02]  /*1470*/  FMUL.FTZ R55, R17, R58 ;  /* 0x0000003a11377220 */ /* 0x000fe40000410000 */
[----:B------:R-:W-:Y:S02]  /*1480*/  FMUL.FTZ R50, R50, R59 ;  /* 0x0000003b32327220 */ /* 0x000fe40000410000 */
[----:B------:R-:W-:Y:S02]  /*1490*/  FMUL.FTZ R55, R55, R54 ;  /* 0x0000003637377220 */ /* 0x000fe40000410000 */
.L_x_1650:
[----:B------:R-:W-:Y:S02]  /*14a0*/  FADD.FTZ R53, RZ, R38 ;  /* 0x00000026ff357221 */ /* 0x000fe40000010000 */
[----:B------:R-:W-:-:S02]  /*14b0*/  FADD.FTZ R57, R39, R52 ;  /* 0x0000003427397221 */ /* 0x000fc40000010000 */
[----:B------:R-:W-:Y:S02]  /*14c0*/  FFMA.FTZ R51, R62, R39, R51 ;  /* 0x000000273e337223 */ /* 0x000fe40000010033 */
[----:B------:R-:W-:Y:S02]  /*14d0*/  FMUL.FTZ R52, R50, R2 ;  /* 0x0000000232347220 */ /* 0x000fe40000410000 */
[----:B------:R-:W-:Y:S02]  /*14e0*/  FFMA.FTZ R54, R63, R38, RZ ;  /* 0x000000263f367223 */ /* 0x000fe400000100ff */
[----:B------:R-:W-:Y:S02]  /*14f0*/  FADD.FTZ R39, R53, R50 ;  /* 0x0000003235277221 */ /* 0x000fe40000010000 */
[----:B------:R-:W-:Y:S02]  /*1500*/  FFMA.FTZ R51, R61, R52, R51 ;  /* 0x000000343d337223 */ /* 0x000fe40000010033 */
[----:B------:R-:W-:-:S02]  /*1510*/  FADD.FTZ R53, R57, R52 ;  /* 0x0000003439357221 */ /* 0x000fc40000010000 */
[----:B------:R-:W-:Y:S02]  /*1520*/  FFMA.FTZ R38, R61, R50, R54 ;  /* 0x000000323d267223 */ /* 0x000fe40000010036 */
[----:B------:R-:W-:Y:S02]  /*1530*/  FMUL.FTZ R52, R55, R4 ;  /* 0x0000000437347220 */ /* 0x000fe40000410000 */
[----:B------:R-:W-:Y:S02]  /*1540*/  FFMA.FTZ R54, R62, R5, RZ ;  /* 0x000000053e367223 */ /* 0x000fe400000100ff */
[----:B------:R-:W-:Y:S02]  /*1550*/  FADD.FTZ R50, RZ, R5 ;  /* 0x00000005ff327221 */ /* 0x000fe40000010000 */
[----:B------:R-:W-:Y:S02]  /*1560*/  FADD.FTZ R59, R36, -UR5 ;  /* 0x80000005243b7e21 */ /* 0x000fe40008010000 */
[----:B------:R-:W-:-:S02]  /*1570*/  FADD.FTZ R58, R37, -UR5 ;  /* 0x80000005253a7e21 */ /* 0x000fc40008010000 */
[----:B------:R-:W-:Y:S01]  /*1580*/  FFMA.FTZ R36, R60, R52, R51 ;  /* 0x000000343c247223 */ /* 0x000fe20000010033 */
[----:B------:R-:W-:Y:S01]  /*1590*/  MOV R51, R19 ;  /* 0x0000001300337202 */ /* 0x000fe20000000f00 */
[----:B------:R-:W-:Y:S01]  /*15a0*/  FADD.FTZ R37, R52, R53 ;  /* 0x0000003534257221 */ /* 0x000fe20000010000 */
[----:B------:R-:W-:Y:S01]  /*15b0*/  MOV R52, R18 ;  /* 0x0000001200347202 */ /* 0x000fe20000000f00 */
[----:B------:R-:W-:Y:S02]  /*15c0*/  FFMA.FTZ R5, R60, R55, R54 ;  /* 0x000000373c057223 */ /* 0x000fe40000010036 */
        /* <DEDUP_REMOVED lines=22> */
.L_x_1651:
        /* <DEDUP_REMOVED lines=35> */
.L_x_1652:
[----:B------:R-:W-:Y:S02]  /*1960*/  FMUL.FTZ R52, R36, R2 ;  /* 0x0000000224347220 */ /* 0x000fe40000410000 */
[----:B------:R-:W-:-:S02]  /*1970*/  FADD.FTZ R55, R32, -UR5 ;  /* 0x8000000520377e21 */ /* 0x000fc40008010000 */
[----:B------:R-:W-:Y:S02]  /*1980*/  FFMA.FTZ R51, R57, R52, R34 ;  /* 0x0000003439337223 */ /* 0x000fe40000010022 */
[----:B------:R-:W-:Y:S02]  /*1990*/  FADD.FTZ R35, R35, R52 ;  /* 0x0000003423237221 */ /* 0x000fe40000010000 */
[----:B------:R-:W-:Y:S02]  /*19a0*/  FMUL.FTZ R34, R37, R4 ;  /* 0x0000000425227220 */ /* 0x000fe40000410000 */
[----:B------:R-:W-:Y:S02]  /*19b0*/  FADD.FTZ R54, R33, -UR5 ;  /* 0x8000000521367e21 */ /* 0x000fe40008010000 */
[----:B------:R-:W-:Y:S02]  /*19c0*/  FFMA.FTZ R32, R56, R34, R51 ;  /* 0x0000002238207223 */ /* 0x000fe40000010033 */
[----:B------:R-:W-:Y:S01]  /*19d0*/  FADD.FTZ R33, R34, R35 ;  /* 0x0000002322217221 */ /* 0x000fe20000010000 */
[----:B------:R-:W-:Y:S01]  /*19e0*/  MOV R34, R22 ;  /* 0x0000001600227202 */ /* 0x000fe20000000f00 */
[----:B------:R-:W-:Y:S01]  /*19f0*/  FADD.FTZ R39, R39, R36 ;  /* 0x0000002427277221 */ /* 0x000fe20000010000 */
[----:B------:R-:W-:Y:S01]  /*1a00*/  MOV R35, R23 ;  /* 0x0000001700237202 */ /* 0x000fe20000000f00 */
[----:B------:R-:W-:-:S02]  /*1a10*/  FFMA.FTZ R38, R57, R36, R38 ;  /* 0x0000002439267223 */ /* 0x000fc40000010026 */
[----:B------:R-:W-:Y:S02]  /*1a20*/  FADD.FTZ R50, R50, R37 ;  /* 0x0000002532327221 */ /* 0x000fe40000010000 */
[----:B------:R-:W-:Y:S02]  /*1a30*/  FFMA.FTZ R5, R56, R37, R5 ;  /* 0x0000002538057223 */ /* 0x000fe40000010005 */
        /* <DEDUP_REMOVED lines=21> */
.L_x_1653:
[----:B------:R-:W-:Y:S02]  /*1b90*/  FMUL.FTZ R36, R34, R2 ;  /* 0x0000000222247220 */ /* 0x000fe40000410000 */
[----:B------:R-:W-:-:S02]  /*1ba0*/  FADD.FTZ R30, R30, -UR5 ;  /* 0x800000051e1e7e21 */ /* 0x000fc40008010000 */
[----:B------:R-:W-:Y:S02]  /*1bb0*/  FFMA.FTZ R37, R55, R36, R32 ;  /* 0x0000002437257223 */ /* 0x000fe40000010020 */
[----:B------:R-:W-:Y:S02]  /*1bc0*/  FADD.FTZ R36, R33, R36 ;  /* 0x0000002421247221 */ /* 0x000fe40000010000 */
[----:B------:R-:W-:Y:S02]  /*1bd0*/  FFMA.FTZ R33, R54, R35, R5 ;  /* 0x0000002336217223 */ /* 0x000fe40000010005 */
[----:B------:R-:W-:Y:S02]  /*1be0*/  FMUL.FTZ R5, R35, R4 ;  /* 0x0000000423057220 */ /* 0x000fe40000410000 */
[----:B------:R-:W-:Y:S02]  /*1bf0*/  FADD.FTZ R52, R31, -UR5 ;  /* 0x800000051f347e21 */ /* 0x000fe40008010000 */
[----:B------:R-:W-:-:S02]  /*1c00*/  FADD.FTZ R39, R39, R34 ;  /* 0x0000002227277221 */ /* 0x000fc40000010000 */
        /* <DEDUP_REMOVED lines=22> */
[----:B-1----:R-:W-:-:S04]  /*1d70*/  FADD.FTZ R5, -R34, 1 ;  /* 0x3f80000022057421 */ /* 0x002fc80000010100 */
[----:B------:R-:W-:Y:S02]  /*1d80*/  FFMA.FTZ R30, R30, R5, 1 ;  /* 0x3f8000001e1e7423 */ /* 0x000fe40000010005 */
[----:B------:R-:W-:Y:S02]  /*1d90*/  FMUL.FTZ R5, R25, R34 ;  /* 0x0000002219057220 */ /* 0x000fe40000410000 */
[----:B------:R-:W-:Y:S02]  /*1da0*/  FMUL.FTZ R34, R35, R65 ;  /* 0x0000004123227220 */ /* 0x000fe40000410000 */
[----:B------:R-:W-:Y:S02]  /*1db0*/  FMUL.FTZ R35, R5, R30 ;  /* 0x0000001e05237220 */ /* 0x000fe40000410000 */
.L_x_1654:
[----:B------:R-:W-:Y:S02]  /*1dc0*/  FMUL.FTZ R36, R34, R2 ;  /* 0x0000000222247220 */ /* 0x000fe40000410000 */
[----:B------:R-:W-:Y:S02]  /*1dd0*/  FADD.FTZ R5, R39, R34 ;  /* 0x0000002227057221 */ /* 0x000fe40000010000 */
[----:B------:R-:W-:-:S02]  /*1de0*/  FFMA.FTZ R30, R53, R34, R38 ;  /* 0x00000022351e7223 */ /* 0x000fc40000010026 */
[----:B------:R-:W-:Y:S02]  /*1df0*/  FFMA.FTZ R37, R53, R36, R32 ;  /* 0x0000002435257223 */ /* 0x000fe40000010020 */
[----:B------:R-:W-:Y:S02]  /*1e00*/  FMUL.FTZ R34, R35, R4 ;  /* 0x0000000423227220 */ /* 0x000fe40000410000 */
[----:B------:R-:W-:Y:S02]  /*1e10*/  FADD.FTZ R29, R29, -UR5 ;  /* 0x800000051d1d7e21 */ /* 0x000fe40008010000 */
[----:B------:R-:W-:Y:S02]  /*1e20*/  FADD.FTZ R39, R31, R36 ;  /* 0x000000241f277221 */ /* 0x000fe40000010000 */
[----:B------:R-:W-:Y:S01]  /*1e30*/  FADD.FTZ R51, R28, -UR5 ;  /* 0x800000051c337e21 */ /* 0x000fe20008010000 */
[----:B------:R-:W-:Y:S01]  /*1e40*/  MOV R28, R10 ;  /* 0x0000000a001c7202 */ /* 0x000fe20000000f00 */
[----:B------:R-:W-:-:S02]  /*1e50*/  FADD.FTZ R31, R50, R35 ;  /* 0x00000023321f7221 */ /* 0x000fc40000010000 */
[C---:B------:R-:W-:Y:S02]  /*1e60*/  FFMA.FTZ R32, R52.reuse, R34, R37 ;  /* 0x0000002234207223 */ /* 0x040fe40000010025 */
[----:B------:R-:W-:Y:S01]  /*1e70*/  FMUL.FTZ R50, R29, UR12 ;  /* 0x0000000c1d327c20 */ /* 0x000fe20008410000 */
[----:B------:R-:W-:Y:S01]  /*1e80*/  MOV R29, R11 ;  /* 0x0000000b001d7202 */ /* 0x000fe20000000f00 */
[----:B------:R-:W-:Y:S02]  /*1e90*/  FFMA.FTZ R33, R52, R35, R33 ;  /* 0x0000002334217223 */ /* 0x000fe40000010021 */
        /* <DEDUP_REMOVED lines=21> */
.L_x_1655:
[----:B------:R-:W-:Y:S02]  /*1ff0*/  FMUL.FTZ R35, R28, R2 ;  /* 0x000000021c237220 */ /* 0x000fe40000410000 */
[----:B------:R-:W-:-:S02]  /*2000*/  FADD.FTZ R26, R26, -UR5 ;  /* 0x800000051a1a7e21 */ /* 0x000fc40008010000 */
[----:B------:R-:W-:Y:S02]  /*2010*/  FFMA.FTZ R37, R51, R35, R32 ;  /* 0x0000002333257223 */ /* 0x000fe40000010020 */
[----:B------:R-:W-:Y:S02]  /*2020*/  FADD.FTZ R35, R34, R35 ;  /* 0x0000002322237221 */ /* 0x000fe40000010000 */
[----:B------:R-:W-:Y:S02]  /*2030*/  FMUL.FTZ R34, R29, R4 ;  /* 0x000000041d227220 */ /* 0x000fe40000410000 */
[----:B------:R-:W-:Y:S02]  /*2040*/  FADD.FTZ R27, R27, -UR5 ;  /* 0x800000051b1b7e21 */ /* 0x000fe40008010000 */
[----:B------:R-:W-:Y:S02]  /*2050*/  FFMA.FTZ R32, R50, R34, R37 ;  /* 0x0000002232207223 */ /* 0x000fe40000010025 */
[----:B------:R-:W-:Y:S01]  /*2060*/  FMUL.FTZ R65, R26, UR12 ;  /* 0x0000000c1a417c20 */ /* 0x000fe20008410000 */
[----:B------:R-:W-:Y:S01]  /*2070*/  MOV R26, R12 ;  /* 0x0000000c001a7202 */ /* 0x000fe20000000f00 */
[----:B------:R-:W-:Y:S01]  /*2080*/  FMUL.FTZ R64, R27, UR12 ;  /* 0x0000000c1b407c20 */ /* 0x000fe20008410000 */
[----:B------:R-:W-:Y:S01]  /*2090*/  MOV R27, R13 ;  /* 0x0000000d001b7202 */ /* 0x000fe20000000f00 */
[----:B------:R-:W-:Y:S01]  /*20a0*/  FADD.FTZ R34, R34, R35 ;  /* 0x0000002322227221 */ /* 0x000fe20000010000 */
        /* <DEDUP_REMOVED lines=19> */
.L_x_1656:
[----:B------:R-:W-:Y:S01]  /*21e0*/  FMUL.FTZ R35, R26, R2 ;  /* 0x000000021a237220 */ /* 0x000fe20000410000 */
[----:B------:R-:W0:Y:S01]  /*21f0*/  S2R R38, SR_LANEID ;  /* 0x0000000000267919 */ /* 0x000e220000000000 */
[----:B------:R-:W-:Y:S01]  /*2200*/  FFMA.FTZ R30, R51, R28, R30 ;  /* 0x0000001c331e7223 */ /* 0x000fe2000001001e */
[----:B------:R-:W-:Y:S01]  /*2210*/  ULDC UR5, c[0x0][0xc] ;  /* 0x0000030000057ab9 */ /* 0x000fe20000000800 */
[----:B------:R-:W-:Y:S01]  /*2220*/  FFMA.FTZ R37, R65, R35, R32 ;  /* 0x0000002341257223 */ /* 0x000fe20000010020 */
[----:B------:R-:W-:Y:S01]  /*2230*/  BSSY B0, `(.L_x_1657) ;  /* 0x0000040000007945 */ /* 0x000fe20003800000 */
[----:B------:R-:W-:Y:S02]  /*2240*/  FMUL.FTZ R32, R27, R4 ;  /* 0x000000041b207220 */ /* 0x000fe40000410000 */
[----:B------:R-:W-:Y:S02]  /*2250*/  FADD.FTZ R35, R34, R35 ;  /* 0x0000002322237221 */ /* 0x000fe40000010000 */
[----:B------:R-:W-:-:S02]  /*2260*/  FFMA.FTZ R34, R64, R32, R37 ;  /* 0x0000002040227223 */ /* 0x000fc40000010025 */
[----:B------:R-:W-:Y:S02]  /*2270*/  FADD.FTZ R32, R32, R35 ;  /* 0x0000002320207221 */ /* 0x000fe40000010000 */
[----:B------:R-:W-:Y:S01]  /*2280*/  FADD.FTZ R5, R5, R28 ;  /* 0x0000001c05057221 */ /* 0x000fe20000010000 */
[----:B------:R-:W1:Y:S01]  /*2290*/  SHFL.DOWN PT, R35, R34, 0x1, 0x1f ;  /* 0x08201f0022237f89 */ /* 0x000e6200000e0000 */
[----:B------:R-:W-:Y:S02]  /*22a0*/  FFMA.FTZ R33, R50, R29, R33 ;  /* 0x0000001d32217223 */ /* 0x000fe40000010021 */
[----:B------:R-:W-:Y:S01]  /*22b0*/  FADD.FTZ R36, R31, R29 ;  /* 0x0000001d1f247221 */ /* 0x000fe20000010000 */
[----:B------:R-:W2:Y:S01]  /*22c0*/  SHFL.DOWN PT, R37, R32, 0x1, 0x1f ;  /* 0x08201f0020257f89 */ /* 0x000ea200000e0000 */
[----:B------:R-:W-:Y:S02]  /*22d0*/  FFMA.FTZ R28, R65, R26, R30 ;  /* 0x0000001a411c7223 */ /* 0x000fe4000001001e */
[----:B------:R-:W-:Y:S01]  /*22e0*/  FADD.FTZ R30, R5, R26 ;  /* 0x0000001a051e7221 */ /* 0x000fe20000010000 */
[----:B------:R-:W-:Y:S01]  /*22f0*/  SHF.L.U32 R5, R41, 0x4, RZ ;  /* 0x0000000429057819 */ /* 0x000fe200000006ff */
[----:B------:R-:W-:Y:S01]  /*2300*/  FFMA.FTZ R29, R64, R27, R33 ;  /* 0x0000001b401d7223 */ /* 0x000fe20000010021 */
[----:B0-----:R-:W-:Y:S01]  /*2310*/  ISETP.GT.AND P0, PT, R38, 0x1e, PT ;  /* 0x0000001e2600780c */ /* 0x001fe20003f04270 */
[----:B------:R-:W-:-:S05]  /*2320*/  FADD.FTZ R31, R36, R27 ;  /* 0x0000001b241f7221 */ /* 0x000fca0000010000 */
[----:B------:R-:W-:Y:S07]  /*2330*/  STS.128 [R41.X16+0x60], R28 ;  /* 0x0000601c29007388 */ /* 0x000fee000000cc00 */
        /* <DEDUP_REMOVED lines=29> */
[----:B0-----:R-:W0:Y:S02]  /*2510*/  LDS.128 R32, [0x10] ;  /* 0x00001000ff207984 */ /* 0x001e240000000c00 */
[----:B0-----:R-:W-:Y:S02]  /*2520*/  FADD.FTZ R37, R26, R32 ;  /* 0x000000201a257221 */ /* 0x001fe40000010000 */
[----:B------:R-:W-:Y:S02]  /*2530*/  FADD.FTZ R26, R27, R33 ;  /* 0x000000211b1a7221 */ /* 0x000fe40000010000 */
[----:B------:R-:W-:Y:S02]  /*2540*/  FADD.FTZ R27, R37, R34 ;  /* 0x00000022251b7221 */ /* 0x000fe40000010000 */
[----:B------:R-:W0:Y:S01]  /*2550*/  LDS.128 R36, [0x20] ;  /* 0x00002000ff247984 */ /* 0x000e220000000c00 */
[----:B------:R-:W-:-:S03]  /*2560*/  FADD.FTZ R26, R26, R35 ;  /* 0x000000231a1a7221 */ /* 0x000fc60000010000 */
[----:B------:R-:W1:Y:S01]  /*2570*/  LDS.128 R32, [0x30] ;  /* 0x00003000ff207984 */ /* 0x000e620000000c00 */
[----:B0-----:R-:W-:Y:S02]  /*2580*/  FADD.FTZ R27, R27, R36 ;  /* 0x000000241b1b7221 */ /* 0x001fe40000010000 */
[----:B------:R-:W-:Y:S02]  /*2590*/  FADD.FTZ R26, R26, R37 ;  /* 0x000000251a1a7221 */ /* 0x000fe40000010000 */
[----:B------:R-:W-:Y:S02]  /*25a0*/  FADD.FTZ R27, R27, R38 ;  /* 0x000000261b1b7221 */ /* 0x000fe40000010000 */
[----:B------:R-:W-:Y:S02]  /*25b0*/  FADD.FTZ R36, R26, R39 ;  /* 0x000000271a247221 */ /* 0x000fe40000010000 */
[----:B-1----:R-:W-:Y:S02]  /*25c0*/  FADD.FTZ R37, R27, R32 ;  /* 0x000000201b257221 */ /* 0x002fe40000010000 */
[----:B------:R-:W0:Y:S01]  /*25d0*/  LDS.64 R26, [0x40] ;  /* 0x00004000ff1a7984 */ /* 0x000e220000000a00 */
[----:B------:R-:W-:-:S02]  /*25e0*/  FADD.FTZ R36, R36, R33 ;  /* 0x0000002124247221 */ /* 0x000fc40000010000 */
[----:B------:R-:W-:Y:S02]  /*25f0*/  FADD.FTZ R37, R37, R34 ;  /* 0x0000002225257221 */ /* 0x000fe40000010000 */
[----:B------:R-:W-:Y:S02]  /*2600*/  FADD.FTZ R36, R36, R35 ;  /* 0x0000002324247221 */ /* 0x000fe40000010000 */
[----:B0-----:R-:W-:Y:S02]  /*2610*/  FADD.FTZ R26, R37, R26 ;  /* 0x0000001a251a7221 */ /* 0x001fe40000010000 */
[----:B------:R-:W-:Y:S02]  /*2620*/  FADD.FTZ R27, R36, R27 ;  /* 0x0000001b241b7221 */ /* 0x000fe40000010000 */
.L_x_1658:
[----:B0-----:R-:W-:Y:S05]  /*2630*/  BSYNC B0 ;  /* 0x0000000000007941 */ /* 0x001fea0003800000 */
.L_x_1657:
        /* <DEDUP_REMOVED lines=159> */
.L_x_1660:
[----:B------:R-:W-:Y:S05]  /*3030*/  BSYNC B0 ;  /* 0x0000000000007941 */ /* 0x000fea0003800000 */
.L_x_1659:
        /* <DEDUP_REMOVED lines=19> */
.L_x_1662:
[----:B------:R-:W-:Y:S05]  /*3170*/  BSYNC B0 ;  /* 0x0000000000007941 */ /* 0x000fea0003800000 */
.L_x_1661:
        /* <DEDUP_REMOVED lines=32> */
.L_x_1665:
[----:B------:R-:W2:Y:S01]  /*3380*/  LDG.E.STRONG.GPU R5, [R28.64] ;  /* 0x0000000e1c057981 */ /* 0x000ea2000c1ef900 */
[----:B------:R-:W-:Y:S01]  /*3390*/  YIELD ;  /* 0x0000000000007946 */ /* 0x000fe20003800000 */
[----:B--2---:R-:W-:Y:S01]  /*33a0*/  ISETP.NE.AND P6, PT, R5, R32, PT ;  /* 0x000000200500720c */ /* 0x004fe20003fc5270 */
[----:B------:R-:W-:-:S12]  /*33b0*/  CCTL.IVALL ;  /* 0x00000000ff00798f */ /* 0x000fd80002000000 */
[----:B------:R-:W-:Y:S05]  /*33c0*/  @P6 BRA `(.L_x_1665) ;  /* 0xffffffb000006947 */ /* 0x000fea000383ffff */
.L_x_1664:
        /* <DEDUP_REMOVED lines=25> */
.L_x_1669:
        /* <DEDUP_REMOVED lines=117> */
.L_x_1668:
        /* <DEDUP_REMOVED lines=63> */
.L_x_1670:
[----:B------:R-:W-:-:S04]  /*40a0*/  ISETP.NE.AND P6, PT, R5, RZ, PT ;  /* 0x000000ff0500720c */ /* 0x000fc80003fc5270 */
[----:B------:R-:W-:-:S13]  /*40b0*/  ISETP.NE.OR P6, PT, RZ, UR4, P6 ;  /* 0x00000004ff007c0c */ /* 0x000fda000b7c5670 */
[----:B------:R-:W-:Y:S05]  /*40c0*/  @!P6 BRA `(.L_x_1666) ;  /* 0x000002200000e947 */ /* 0x000fea0003800000 */
.L_x_1667:
[----:B------:R-:W0:Y:S02]  /*40d0*/  S2R R5, SR_CTAID.X ;  /* 0x0000000000057919 */ /* 0x000e240000002500 */
.L_x_1671:
        /* <DEDUP_REMOVED lines=33> */
.L_x_1666:
        /* <DEDUP_REMOVED lines=11> */
.L_x_1673:
[----:B------:R-:W-:Y:S05]  /*43a0*/  BSYNC B0 ;  /* 0x0000000000007941 */ /* 0x000fea0003800000 */
.L_x_1672:
        /* <DEDUP_REMOVED lines=17> */
.L_x_1663:
        /* <DEDUP_REMOVED lines=28> */
.L_x_1674:
        /* <DEDUP_REMOVED lines=18> */
.L_x_1676:
[----:B------:R-:W-:Y:S05]  /*47a0*/  BSYNC B0 ;  /* 0x0000000000007941 */ /* 0x000fea0003800000 */
.L_x_1675:
[----:B------:R-:W-:Y:S02]  /*47b0*/  ISETP.NE.AND P6, PT, RZ, UR16, PT ;  /* 0x00000010ff007c0c */ /* 0x000fe4000bfc5270 */
[----:B------:R-:W-:Y:S02]  /*47c0*/  ISETP.GE.U32.AND P0, PT, R0, c[0x0][0x1e0], PT ;  /* 0x0000780000007a0c */ /* 0x000fe40003f06070 */
[----:B------:R-:W-:-:S09]  /*47d0*/  IADD3 R31, R31, 0xe0, RZ ;  /* 0x000000e01f1f7810 */ /* 0x000fd20007ffe0ff */
        /* <DEDUP_REMOVED lines=19> */
.L_x_1677:
        /* <DEDUP_REMOVED lines=17> */
.L_x_1679:
[----:B------:R-:W-:Y:S05]  /*4a20*/  BSYNC B0 ;  /* 0x0000000000007941 */ /* 0x000fea0003800000 */
.L_x_1678:
        /* <DEDUP_REMOVED lines=9> */
[----:B0-----:R-:W-:Y:S02]  /*4ac0*/  FFMA.FTZ R14, R58, R4, R3 ;  /* 0x000000043a0e7223 */ /* 0x001fe40000010003 */
        /* <DEDUP_REMOVED lines=16> */
.L_x_1680:
        /* <DEDUP_REMOVED lines=17> */
.L_x_1682:
[----:B------:R-:W-:Y:S05]  /*4ce0*/  BSYNC B0 ;  /* 0x0000000000007941 */ /* 0x000fea0003800000 */
.L_x_1681:
[----:B------:R-:W-:Y:S05]  /*4cf0*/  @!P6 BRA `(.L_x_1683) ;  /* 0x000001200000e947 */ /* 0x000fea0003800000 */
        /* <DEDUP_REMOVED lines=18> */
.L_x_1683:
        /* <DEDUP_REMOVED lines=17> */
.L_x_1685:
[----:B------:R-:W-:Y:S05]  /*4f30*/  BSYNC B0 ;  /* 0x0000000000007941 */ /* 0x000fea0003800000 */
.L_x_1684:
        /* <DEDUP_REMOVED lines=19> */
.L_x_1686:
[----:B------:R-:W-:Y:S01]  /*5070*/  BSSY B0, `(.L_x_1687) ;  /* 0x0000011000007945 */ /* 0x000fe20003800000 */
[----:B------:R-:W-:Y:S05]  /*5080*/  @P2 BRA `(.L_x_1688) ;  /* 0x000000f000002947 */ /* 0x000fea0003800000 */
[----:B------:R-:W-:Y:S01]  /*5090*/  IMAD R73, R73, c[0x0][0x1d8], RZ ;  /* 0x0000760049497a24 */ /* 0x000fe200078e02ff */
[----:B0-----:R-:W-:Y:S01]  /*50a0*/  MOV R14, R6 ;  /* 0x00000006000e7202 */ /* 0x001fe20000000f00 */
        /* <DEDUP_REMOVED lines=13> */
.L_x_1688:
[----:B------:R-:W-:Y:S05]  /*5180*/  BSYNC B0 ;  /* 0x0000000000007941 */ /* 0x000fea0003800000 */
.L_x_1687:
        /* <DEDUP_REMOVED lines=19> */
.L_x_1689:
        /* <DEDUP_REMOVED lines=17> */
.L_x_1691:
[----:B------:R-:W-:Y:S05]  /*53d0*/  BSYNC B0 ;  /* 0x0000000000007941 */ /* 0x000fea0003800000 */
.L_x_1690:
        /* <DEDUP_REMOVED lines=19> */
.L_x_1692:
        /* <DEDUP_REMOVED lines=17> */
.L_x_1694:
[----:B------:R-:W-:Y:S05]  /*5620*/  BSYNC B0 ;  /* 0x0000000000007941 */ /* 0x000fea0003800000 */
.L_x_1693:
        /* <DEDUP_REMOVED lines=19> */
.L_x_1695:
[----:B------:R-:W-:Y:S01]  /*5760*/  BSSY B0, `(.L_x_1696) ;  /* 0x0000010000007945 */ /* 0x000fe20003800000 */
[----:B------:R-:W-:Y:S05]  /*5770*/  @P5 BRA `(.L_x_1697) ;  /* 0x000000e000005947 */ /* 0x000fea0003800000 */
[----:B------:R-:W-:Y:S01]  /*5780*/  MOV R7, R9 ;  /* 0x0000000900077202 */ /* 0x000fe20000000f00 */
[----:B------:R-:W-:Y:S02]  /*5790*/  IMAD R69, R69, c[0x0][0x1d8], RZ ;  /* 0x0000760045457a24 */ /* 0x000fe400078e02ff */
        /* <DEDUP_REMOVED lines=12> */
.L_x_1697:
[----:B------:R-:W-:Y:S05]  /*5860*/  BSYNC B0 ;  /* 0x0000000000007941 */ /* 0x000fea0003800000 */
.L_x_1696:
[----:B------:R-:W-:Y:S01]  /*5870*/  ULDC UR4, c[0x0][0x10] ;  /* 0x0000040000047ab9 */ /* 0x000fe20000000800 */
[----:B------:R-:W-:Y:S01]  /*5880*/  IADD3 R67, R67, 0x1, RZ ;  /* 0x0000000143437810 */ /* 0x000fe20007ffe0ff */
[----:B------:R-:W-:-:S04]  /*5890*/  UIADD3 UR7, UR7, UR4, URZ ;  /* 0x0000000407077290 */ /* 0x000fc8000fffe03f */
[----:B------:R-:W-:-:S06]  /*58a0*/  UISETP.GE.AND UP0, UPT, UR7, UR6, UPT ;  /* 0x000000060700728c */ /* 0x000fcc000bf06270 */
[----:B------:R-:W-:-:S13]  /*58b0*/  PLOP3.LUT P0, PT, PT, PT, UP0, 0x80, 0x0 ;  /* 0x000000000000781c */ /* 0x000fda0003f0f008 */
[----:B------:R-:W-:Y:S01]  /*58c0*/  @P0 CALL.REL.NOINC `(.L_x_1646) ;  /* 0x0000001000000944 */ /* 0x000fe20003c00000 */
[----:B------:R-:W-:Y:S05]  /*58d0*/  BRA `(.L_x_1698) ;  /* 0xffffa90000007947 */ /* 0x000fea000383ffff */
.L_x_1646:
[----:B-1----:R-:W-:Y:S01]  /*58e0*/  ISETP.NE.AND P1, PT, R41, RZ, PT ;  /* 0x000000ff2900720c */ /* 0x002fe20003f25270 */
[----:B------:R-:W-:Y:S01]  /*58f0*/  HFMA2.MMA R3, -RZ, RZ, 0, 2.384185791015625e-07 ;  /* 0x00000004ff037435 */ /* 0x000fe200000001ff */
[----:B------:R-:W-:Y:S01]  /*5900*/  MOV R6, c[0x0][0xc] ;  /* 0x0000030000067a02 */ /* 0x000fe20000000f00 */
        /* <DEDUP_REMOVED lines=15> */
.L_x_1700:
[----:B------:R-:W-:Y:S05]  /*5a00*/  BSYNC B0 ;  /* 0x0000000000007941 */ /* 0x000fea0003800000 */
.L_x_1699:
[----:B------:R-:W2:Y:S01]  /*5a10*/  S2UR UR4, SR_CTAID.X ;  /* 0x00000000000479c3 */ /* 0x000ea20000002500 */
[----:B-1----:R-:W-:Y:S02]  /*5a20*/  IADD3 R5, R6, -0x1, RZ ;  /* 0xffffffff06057810 */ /* 0x002fe40007ffe0ff */
[----:B------:R-:W-:-:S05]  /*5a30*/  IADD3 R0, R4, -0x1, RZ ;  /* 0xffffffff04007810 */ /* 0x000fca0007ffe0ff */
[----:B------:R-:W1:Y:S01]  /*5a40*/  S2UR UR5, SR_CTAID.Y ;  /* 0x00000000000579c3 */ /* 0x000e620000002600 */
[----:B--2---:R-:W-:-:S04]  /*5a50*/  ISETP.NE.AND P0, PT, R5, UR4, PT ;  /* 0x0000000405007c0c */ /* 0x004fc8000bf05270 */
[----:B-1----:R-:W-:-:S13]  /*5a60*/  ISETP.NE.OR P0, PT, R0, UR5, P0 ;  /* 0x0000000500007c0c */ /* 0x002fda0008705670 */
[----:B------:R-:W-:Y:S05]  /*5a70*/  @P0 EXIT ;  /* 0x000000000000094d */ /* 0x000fea0003800000 */
[----:B------:R-:W-:Y:S05]  /*5a80*/  @P1 BRA `(.L_x_1701) ;  /* 0x0000008000001947 */ /* 0x000fea0003800000 */
[----:B------:R-:W-:-:S05]  /*5a90*/  IMAD R0, R6, c[0x0][0x10], RZ ;  /* 0x0000040006007a24 */ /* 0x000fca00078e02ff */
[----:B------:R-:W-:-:S13]  /*5aa0*/  ISETP.NE.AND P0, PT, R0, -0x1, PT ;  /* 0xffffffff0000780c */ /* 0x000fda0003f05270 */
[----:B------:R-:W-:Y:S05]  /*5ab0*/  @!P0 BRA `(.L_x_1701) ;  /* 0x0000005000008947 */ /* 0x000fea0003800000 */
.L_x_1702:
[----:B------:R-:W2:Y:S01]  /*5ac0*/  LDG.E.STRONG.GPU R5, [R2.64] ;  /* 0x0000000e02057981 */ /* 0x000ea2000c1ef900 */
[----:B------:R-:W-:Y:S01]  /*5ad0*/  YIELD ;  /* 0x0000000000007946 */ /* 0x000fe20003800000 */
[----:B--2---:R-:W-:Y:S01]  /*5ae0*/  ISETP.NE.AND P0, PT, R5, R0, PT ;  /* 0x000000000500720c */ /* 0x004fe20003f05270 */
[----:B------:R-:W-:-:S12]  /*5af0*/  CCTL.IVALL ;  /* 0x00000000ff00798f */ /* 0x000fd80002000000 */
[----:B------:R-:W-:Y:S05]  /*5b00*/  @P0 BRA `(.L_x_1702) ;  /* 0xffffffb000000947 */ /* 0x000fea000383ffff */
.L_x_1701:
[----:B------:R-:W-:Y:S02]  /*5b10*/  WARPSYNC 0xffffffff ;  /* 0xffffffff00007948 */ /* 0x000fe40003800000 */
[----:B0-----:R-:W-:Y:S01]  /*5b20*/  MOV R19, c[0x0][0x1dc] ;  /* 0x0000770000137a02 */ /* 0x001fe20000000f00 */
[----:B------:R-:W-:Y:S03]  /*5b30*/  BAR.SYNC.DEFER_BLOCKING 0x0 ;  /* 0x0000000000007b1d */ /* 0x000fe60000010000 */
[----:B------:R-:W-:-:S04]  /*5b40*/  LEA.HI R0, P0, R19, c[0x0][0x1d8], RZ, 0x1 ;  /* 0x0000760013007a11 */ /* 0x000fc800078108ff */
        /* <DEDUP_REMOVED lines=21> */
.L_x_1703:
        /* <DEDUP_REMOVED lines=26> */
.L_x_1704:
        /* <DEDUP_REMOVED lines=12> */
.L_x_3362:


//--------------------- .text._Z35group_norm_nhwc_bwd_one_pass_kernelI11Fp32IOBf16WLi512ELi16ELi256EEv26Group_norm_nhwc_bwd_params --------------------------
	.section	.text._Z35group_norm_nhwc_bwd_one_pass_kernelI11Fp32IOBf16WLi512ELi16ELi256EEv26Group_norm_nhwc_bwd_params,"ax",@progbits
	.sectioninfo	@"SHI_REGISTERS=128"
	.align	128
        .global         _Z35group_norm_nhwc_bwd_one_pass_kernelI11Fp32IOBf16WLi512ELi16ELi256EEv26Group_norm_nhwc_bwd_params
        .type           _Z35group_norm_nhwc_bwd_one_pass_kernelI11Fp32IOBf16WLi512ELi16ELi256EEv26Group_norm_nhwc_bwd_params,@function
        .size           _Z35group_norm_nhwc_bwd_one_pass_kernelI11Fp32IOBf16WLi512ELi16ELi256EEv26Group_norm_nhwc_bwd_params,(.L_x_3363 - _Z35group_norm_nhwc_bwd_one_pass_kernelI11Fp32IOBf16WLi512ELi16ELi256EEv26Group_norm_nhwc_bwd_params)
        .other          _Z35group_norm_nhwc_bwd_one_pass_kernelI11Fp32IOBf16WLi512ELi16ELi256EEv26Group_norm_nhwc_bwd_params,@"STO_CUDA_ENTRY STV_DEFAULT"
_Z35group_norm_nhwc_bwd_one_pass_kernelI11Fp32IOBf16WLi512ELi16ELi256EEv26Group_norm_nhwc_bwd_params:
.text._Z35group_norm_nhwc_bwd_one_pass_kernelI11Fp32IOBf16WLi512ELi16ELi256EEv26Group_norm_nhwc_bwd_params:
        /* <DEDUP_REMOVED lines=109> */
.L_x_1788:
        /* <DEDUP_REMOVED lines=12> */
[----:B------:R-:W-:Y:S01]  /*0790*/  CS2R R50, SRZ ;  /* 0x0000000000327805 */ /* 0x000fe2000001ff00 */
[----:B------:R-:W-:Y:S01]  /*07a0*/  ISETP.NE.AND P3, PT, R111, RZ, PT ;  /* 0x000000ff6f00720c */ /* 0x000fe20003f65270 */
[----:B------:R-:W-:Y:S01]  /*07b0*/  CS2R R48, SRZ ;  /* 0x0000000000307805 */ /* 0x000fe2000001ff00 */
[----:B------:R-:W-:-:S02]  /*07c0*/  ISETP.NE.AND P2, PT, R110, RZ, PT ;  /* 0x000000ff6e00720c */ /* 0x000fc40003f45270 */
[----:B------:R-:W-:Y:S02]  /*07d0*/  P2R R36, PR, RZ, 0x2 ;  /* 0x00000002ff247803 */ /* 0x000fe40000000000 */
        /* <DEDUP_REMOVED lines=53> */
[----:B0-----:R-:W-:-:S04]  /*0b30*/  IMAD.WIDE.U32 R12, R7, c[0x0][0x1e8], R76 ;  /* 0x00007a00070c7a25 */ /* 0x001fc800078e004c */
[----:B---3--:R-:W-:Y:S01]  /*0b40*/  @P0 IMAD R6, R16, c[0x0][0x1d8], RZ ;  /* 0x0000760010060a24 */ /* 0x008fe200078e02ff */
[----:B------:R-:W-:Y:S02]  /*0b50*/  IADD3 R15, R13, R15, RZ ;  /* 0x0000000f0d0f7210 */ /* 0x000fe40007ffe0ff */
[----:B------:R-:W-:Y:S01]  /*0b60*/  @P0 MOV R14, R12 ;  /* 0x0000000c000e0202 */ /* 0x000fe20000000f00 */
        /* <DEDUP_REMOVED lines=8> */
[----:B------:R-:W-:Y:S02]  /*0bf0*/  CS2R R16, SRZ ;  /* 0x0000000000107805 */ /* 0x000fe4000001ff00 */
[----:B------:R0:W5:Y:S01]  /*0c00*/  @P0 LDG.E.64 R52, [R6.64] ;  /* 0x0000000c06340981 */ /* 0x000162000c1e1b00 */
[----:B------:R-:W-:Y:S02]  /*0c10*/  @P0 IADD3.X R11, R8, c[0x0][0x17c], RZ, P6, !PT ;  /* 0x00005f00080b0a10 */ /* 0x000fe400037fe4ff */
[----:B------:R-:W-:-:S03]  /*0c20*/  IADD3 R8, R22, 0x1a0, RZ ;  /* 0x000001a016087810 */ /* 0x000fc60007ffe0ff */
[----:B------:R2:W5:Y:S01]  /*0c30*/  @P0 LDG.E.64 R16, [R10.64] ;  /* 0x0000000c0a100981 */ /* 0x000562000c1e1b00 */
[----:B------:R-:W-:Y:S02]  /*0c40*/  SHF.R.S32.HI R9, RZ, 0x1f, R8 ;  /* 0x0000001fff097819 */ /* 0x000fe40000011408 */
        /* <DEDUP_REMOVED lines=8> */
[----:B0-----:R-:W-:Y:S02]  /*0cd0*/  @P0 IADD3 R7, R9, R19, RZ ;  /* 0x0000001309070210 */ /* 0x001fe40007ffe0ff */
[C---:B--2---:R-:W-:Y:S02]  /*0ce0*/  @P0 SHF.L.U32 R10, R8.reuse, 0x2, RZ ;  /* 0x00000002080a0819 */ /* 0x044fe400000006ff */
        /* <DEDUP_REMOVED lines=18> */
[----:B0-----:R-:W-:Y:S02]  /*0e10*/  @P0 IADD3 R9, R7, R21, RZ ;  /* 0x0000001507090210 */ /* 0x001fe40007ffe0ff */
[C---:B------:R-:W-:Y:S02]  /*0e20*/  @P0 SHF.L.U32 R8, R6.reuse, 0x2, RZ ;  /* 0x0000000206080819 */ /* 0x040fe400000006ff */
[----:B------:R-:W-:Y:S02]  /*0e30*/  @P0 SHF.L.U64.HI R9, R6, 0x2, R9 ;  /* 0x0000000206090819 */ /* 0x000fe40000010209 */
[----:B------:R-:W-:-:S04]  /*0e40*/  @P0 IADD3 R6, P6, R8, c[0x0][0x180], RZ ;  /* 0x0000600008060a10 */ /* 0x000fc80007fde0ff */
[C---:B------:R-:W-:Y:S02]  /*0e50*/  @P0 IADD3.X R7, R9.reuse, c[0x0][0x184], RZ, P6, !PT ;  /* 0x0000610009070a10 */ /* 0x040fe400037fe4ff */
[----:B------:R-:W-:Y:S01]  /*0e60*/  @P0 IADD3 R8, P6, R8, c[0x0][0x178], RZ ;  /* 0x00005e0008080a10 */ /* 0x000fe20007fde0ff */
[----:B--2---:R-:W-:Y:S01]  /*0e70*/  CS2R R10, SRZ ;  /* 0x00000000000a7805 */ /* 0x004fe2000001ff00 */
[----:B------:R-:W-:Y:S02]  /*0e80*/  CS2R R20, SRZ ;  /* 0x0000000000147805 */ /* 0x000fe4000001ff00 */
[----:B------:R-:W-:Y:S02]  /*0e90*/  @P0 IADD3.X R9, R9, c[0x0][0x17c], RZ, P6, !PT ;  /* 0x00005f0009090a10 */ /* 0x000fe400037fe4ff */
[----:B------:R-:W-:Y:S01]  /*0ea0*/  IADD3 R22, R22, 0x1e0, RZ ;  /* 0x000001e016167810 */ /* 0x000fe20007ffe0ff */
[----:B------:R0:W5:Y:S03]  /*0eb0*/  @P0 LDG.E.64 R10, [R6.64] ;  /* 0x0000000c060a0981 */ /* 0x000166000c1e1b00 */
[----:B------:R-:W-:Y:S01]  /*0ec0*/  SHF.R.S32.HI R23, RZ, 0x1f, R22 ;  /* 0x0000001fff177819 */ /* 0x000fe20000011416 */
        /* <DEDUP_REMOVED lines=10> */
[C---:B--2---:R-:W-:Y:S02]  /*0f70*/  @P0 SHF.L.U32 R8, R22.reuse, 0x2, RZ ;  /* 0x0000000216080819 */ /* 0x044fe400000006ff */
[----:B------:R-:W-:Y:S02]  /*0f80*/  @P0 SHF.L.U64.HI R22, R22, 0x2, R7 ;  /* 0x0000000216160819 */ /* 0x000fe40000010207 */
[----:B------:R-:W-:-:S04]  /*0f90*/  @P0 IADD3 R6, P6, R8, c[0x0][0x180], RZ ;  /* 0x0000600008060a10 */ /* 0x000fc80007fde0ff */
[----:B------:R-:W-:Y:S02]  /*0fa0*/  @P0 IADD3.X R7, R22, c[0x0][0x184], RZ, P6, !PT ;  /* 0x0000610016070a10 */ /* 0x000fe400037fe4ff */
[----:B------:R-:W-:Y:S01]  /*0fb0*/  @P0 IADD3 R8, P6, R8, c[0x0][0x178], RZ ;  /* 0x00005e0008080a10 */ /* 0x000fe20007fde0ff */
[----:B------:R-:W-:Y:S02]  /*0fc0*/  @P3 IMAD R25, R123, c[0x0][0x1d8], RZ ;  /* 0x000076007b193a24 */ /* 0x000fe400078e02ff */
[----:B------:R0:W5:Y:S01]  /*0fd0*/  @P0 LDG.E.64 R48, [R6.64] ;  /* 0x0000000c06300981 */ /* 0x000162000c1e1b00 */
[----:B------:R-:W-:Y:S01]  /*0fe0*/  @P0 IADD3.X R9, R22, c[0x0][0x17c], RZ, P6, !PT ;  /* 0x00005f0016090a10 */ /* 0x000fe200037fe4ff */
[----:B------:R-:W-:Y:S01]  /*0ff0*/  @P3 IMAD R27, R88, c[0x0][0x1dc], R25 ;  /* 0x00007700581b3a24 */ /* 0x000fe200078e0219 */
[----:B------:R-:W-:Y:S01]  /*1000*/  CS2R R22, SRZ ;  /* 0x0000000000167805 */ /* 0x000fe2000001ff00 */
[----:B------:R-:W-:-:S05]  /*1010*/  ISETP.NE.AND P6, PT, R24, RZ, PT ;  /* 0x000000ff1800720c */ /* 0x000fca0003fc5270 */
[----:B------:R2:W5:Y:S01]  /*1020*/  @P0 LDG.E.64 R22, [R8.64] ;  /* 0x0000000c08160981 */ /* 0x000562000c1e1b00 */
[----:B0-----:R-:W-:Y:S02]  /*1030*/  @P3 MOV R6, R12 ;  /* 0x0000000c00063202 */ /* 0x001fe40000000f00 */
[----:B------:R-:W-:-:S05]  /*1040*/  @P3 MOV R7, R15 ;  /* 0x0000000f00073202 */ /* 0x000fca0000000f00 */
[----:B------:R-:W-:-:S04]  /*1050*/  @P3 IMAD.WIDE.U32 R24, R88, c[0x0][0x1d8], R6 ;  /* 0x0000760058183a25 */ /* 0x000fc800078e0006 */
[----:B------:R-:W-:Y:S01]  /*1060*/  @P2 IMAD R6, R122, c[0x0][0x1d8], RZ ;  /* 0x000076007a062a24 */ /* 0x000fe200078e02ff */
[----:B------:R-:W-:Y:S02]  /*1070*/  @P3 IADD3 R25, R25, R27, RZ ;  /* 0x0000001b19193210 */ /* 0x000fe40007ffe0ff */
[C---:B------:R-:W-:Y:S01]  /*1080*/  @P3 SHF.L.U32 R72, R24.reuse, 0x2, RZ ;  /* 0x0000000218483819 */ /* 0x040fe200000006ff */
[C---:B--2---:R-:W-:Y:S01]  /*1090*/  @P2 IMAD R9, R101.reuse, c[0x0][0x1dc], R6 ;  /* 0x0000770065092a24 */ /* 0x044fe200078e0206 */
[----:B------:R-:W-:Y:S02]  /*10a0*/  @P2 MOV R6, R12 ;  /* 0x0000000c00062202 */ /* 0x000fe40000000f00 */
[----:B------:R-:W-:Y:S02]  /*10b0*/  @P2 MOV R7, R15 ;  /* 0x0000000f00072202 */ /* 0x000fe40000000f00 */
[----:B------:R-:W-:Y:S02]  /*10c0*/  @P3 SHF.L.U64.HI R26, R24, 0x2, R25 ;  /* 0x00000002181a3819 */ /* 0x000fe40000010219 */
[----:B------:R-:W-:Y:S01]  /*10d0*/  @P3 IADD3 R24, P0, R72, c[0x0][0x180], RZ ;  /* 0x0000600048183a10 */ /* 0x000fe20007f1e0ff */
[----:B------:R-:W-:-:S03]  /*10e0*/  @P2 IMAD.WIDE.U32 R6, R101, c[0x0][0x1d8], R6 ;  /* 0x0000760065062a25 */ /* 0x000fc600078e0006 */
        /* <DEDUP_REMOVED lines=43> */
[----:B------:R-:W-:Y:S02]  /*13a0*/  @P2 SHF.L.U32 R64, R6, 0x2, RZ ;  /* 0x0000000206402819 */ /* 0x000fe400000006ff */
[----:B------:R-:W-:Y:S02]  /*13b0*/  ISETP.NE.AND P3, PT, R32, RZ, PT ;  /* 0x000000ff2000720c */ /* 0x000fe40003f65270 */
        /* <DEDUP_REMOVED lines=68> */
[----:B------:R-:W-:Y:S02]  /*1800*/  P2R R80, PR, RZ, 0x40 ;  /* 0x00000040ff507803 */ /* 0x000fe40000000000 */
[----:B------:R-:W-:Y:S02]  /*1810*/  @P3 IADD3.X R55, R6, c[0x0][0x17c], RZ, P0, !PT ;  /* 0x00005f0006373a10 */ /* 0x000fe400007fe4ff */
[----:B------:R-:W-:Y:S02]  /*1820*/  @P2 MOV R6, R12 ;  /* 0x0000000c00062202 */ /* 0x000fe40000000f00 */
[----:B------:R-:W-:-:S02]  /*1830*/  @P2 MOV R7, R15 ;  /* 0x0000000f00072202 */ /* 0x000fc40000000f00 */
[----:B------:R-:W-:-:S03]  /*1840*/  ISETP.NE.AND P6, PT, R107, RZ, PT ;  /* 0x000000ff6b00720c */ /* 0x000fc60003fc5270 */
[----:B------:R-:W-:Y:S01]  /*1850*/  @P2 IMAD.WIDE.U32 R6, R92, c[0x0][0x1d8], R6 ;  /* 0x000076005c062a25 */ /* 0x000fe200078e0006 */
[----:B------:R-:W-:Y:S02]  /*1860*/  P2R R81, PR, RZ, 0x40 ;  /* 0x00000040ff517803 */ /* 0x000fe40000000000 */
[----:B------:R-:W-:Y:S02]  /*1870*/  ISETP.NE.AND P6, PT, R108, RZ, PT ;  /* 0x000000ff6c00720c */ /* 0x000fe40003fc5270 */
[----:B------:R-:W-:Y:S02]  /*1880*/  @P2 IADD3 R7, R7, R9, RZ ;  /* 0x0000000907072210 */ /* 0x000fe40007ffe0ff */
[----:B------:R-:W-:Y:S02]  /*1890*/  P2R R82, PR, RZ, 0x40 ;  /* 0x00000040ff527803 */ /* 0x000fe40000000000 */
[----:B------:R-:W-:Y:S02]  /*18a0*/  @P2 SHF.L.U32 R46, R6, 0x2, RZ ;  /* 0x00000002062e2819 */ /* 0x000fe400000006ff */
[----:B------:R-:W-:-:S02]  /*18b0*/  ISETP.NE.AND P6, PT, R109, RZ, PT ;  /* 0x000000ff6d00720c */ /* 0x000fc40003fc5270 */
[----:B------:R-:W-:Y:S02]  /*18c0*/  @P2 SHF.L.U64.HI R6, R6, 0x2, R7 ;  /* 0x0000000206062819 */ /* 0x000fe40000010207 */
[----:B------:R-:W-:Y:S02]  /*18d0*/  @P2 IADD3 R44, P0, R46, c[0x0][0x180], RZ ;  /* 0x000060002e2c2a10 */ /* 0x000fe40007f1e0ff */
[----:B------:R-:W-:Y:S02]  /*18e0*/  P2R R83, PR, RZ, 0x40 ;  /* 0x00000040ff537803 */ /* 0x000fe40000000000 */
[----:B------:R-:W-:Y:S02]  /*18f0*/  ISETP.NE.AND P6, PT, R110, RZ, PT ;  /* 0x000000ff6e00720c */ /* 0x000fe40003fc5270 */
[----:B------:R-:W-:Y:S02]  /*1900*/  @P2 IADD3.X R45, R6, c[0x0][0x184], RZ, P0, !PT ;  /* 0x00006100062d2a10 */ /* 0x000fe400007fe4ff */
[----:B------:R-:W-:-:S02]  /*1910*/  @P2 IADD3 R46, P0, R46, c[0x0][0x178], RZ ;  /* 0x00005e002e2e2a10 */ /* 0x000fc40007f1e0ff */
[----:B------:R-:W-:Y:S02]  /*1920*/  P2R R74, PR, RZ, 0x40 ;  /* 0x00000040ff4a7803 */ /* 0x000fe40000000000 */
[----:B------:R-:W-:Y:S02]  /*1930*/  ISETP.NE.AND P6, PT, R111, RZ, PT ;  /* 0x000000ff6f00720c */ /* 0x000fe40003fc5270 */
[----:B------:R-:W-:Y:S01]  /*1940*/  @P2 IADD3.X R47, R6, c[0x0][0x17c], RZ, P0, !PT ;  /* 0x00005f00062f2a10 */ /* 0x000fe200007fe4ff */
[----:B------:R-:W-:Y:S01]  /*1950*/  @P1 IMAD R8, R112, c[0x0][0x1d8], RZ ;  /* 0x0000760070081a24 */ /* 0x000fe200078e02ff */
[----:B------:R-:W-:Y:S02]  /*1960*/  @P1 MOV R6, R12 ;  /* 0x0000000c00061202 */ /* 0x000fe40000000f00 */
[----:B------:R-:W-:Y:S01]  /*1970*/  @P1 MOV R7, R15 ;  /* 0x0000000f00071202 */ /* 0x000fe20000000f00 */
[----:B------:R-:W-:Y:S01]  /*1980*/  CS2R R78, SRZ ;  /* 0x00000000004e7805 */ /* 0x000fe2000001ff00 */
[----:B------:R-:W-:-:S03]  /*1990*/  @P1 IMAD R8, R91, c[0x0][0x1dc], R8 ;  /* 0x000077005b081a24 */ /* 0x000fc600078e0208 */
[----:B------:R-:W-:Y:S02]  /*19a0*/  @P1 IMAD.WIDE.U32 R6, R91, c[0x0][0x1d8], R6 ;  /* 0x000076005b061a25 */ /* 0x000fe400078e0006 */
[----:B------:R0:W5:Y:S03]  /*19b0*/  @P6 LDG.E.64 R78, [R24.64] ;  /* 0x0000000c184e6981 */ /* 0x000166000c1e1b00 */
[----:B------:R-:W-:Y:S02]  /*19c0*/  @P1 IADD3 R75, R7, R8, RZ ;  /* 0x00000008074b1210 */ /* 0x000fe40007ffe0ff */
[C---:B------:R-:W-:Y:S01]  /*19d0*/  @P1 SHF.L.U32 R7, R6.reuse, 0x2, RZ ;  /* 0x0000000206071819 */ /* 0x040fe200000006ff */
[----:B0-----:R-:W-:Y:S01]  /*19e0*/  CS2R R24, SRZ ;  /* 0x0000000000187805 */ /* 0x001fe2000001ff00 */
[----:B------:R-:W-:Y:S02]  /*19f0*/  @P1 SHF.L.U64.HI R75, R6, 0x2, R75 ;  /* 0x00000002064b1819 */ /* 0x000fe4000001024b */
[----:B------:R-:W-:-:S03]  /*1a00*/  @P1 IADD3 R8, P0, R7, c[0x0][0x180], RZ ;  /* 0x0000600007081a10 */ /* 0x000fc60007f1e0ff */
[----:B------:R0:W5:Y:S01]  /*1a10*/  @P6 LDG.E.64 R24, [R72.64] ;  /* 0x0000000c48186981 */ /* 0x000162000c1e1b00 */
[----:B------:R-:W-:Y:S02]  /*1a20*/  ISETP.NE.AND P6, PT, R74, RZ, PT ;  /* 0x000000ff4a00720c */ /* 0x000fe40003fc5270 */
[----:B------:R-:W-:Y:S02]  /*1a30*/  @P1 IADD3.X R9, R75, c[0x0][0x184], RZ, P0, !PT ;  /* 0x000061004b091a10 */ /* 0x000fe400007fe4ff */
[----:B------:R-:W-:-:S04]  /*1a40*/  @P1 IADD3 R6, P0, R7, c[0x0][0x178], RZ ;  /* 0x00005e0007061a10 */ /* 0x000fc80007f1e0ff */
[----:B------:R-:W-:Y:S02]  /*1a50*/  @P1 IADD3.X R7, R75, c[0x0][0x17c], RZ, P0, !PT ;  /* 0x00005f004b071a10 */ /* 0x000fe400007fe4ff */
[----:B------:R-:W-:-:S06]  /*1a60*/  CS2R R74, SRZ ;  /* 0x00000000004a7805 */ /* 0x000fcc000001ff00 */
[----:B------:R2:W5:Y:S02]  /*1a70*/  @P6 LDG.E.64 R74, [R26.64] ;  /* 0x0000000c1a4a6981 */ /* 0x000564000c1e1b00 */
[----:B--2---:R-:W-:-:S06]  /*1a80*/  CS2R R26, SRZ ;  /* 0x00000000001a7805 */ /* 0x004fcc000001ff00 */
[----:B------:R2:W5:Y:S01]  /*1a90*/  @P6 LDG.E.64 R26, [R70.64] ;  /* 0x0000000c461a6981 */ /* 0x000562000c1e1b00 */
[----:B------:R-:W-:Y:S01]  /*1aa0*/  ISETP.NE.AND P6, PT, R83, RZ, PT ;  /* 0x000000ff5300720c */ /* 0x000fe20003fc5270 */
[----:B0-----:R-:W-:-:S12]  /*1ab0*/  CS2R R72, SRZ ;  /* 0x0000000000487805 */ /* 0x001fd8000001ff00 */
[----:B------:R0:W5:Y:S02]  /*1ac0*/  @P6 LDG.E.64 R72, [R28.64] ;  /* 0x0000000c1c486981 */ /* 0x000164000c1e1b00 */
[----:B0-----:R-:W-:-:S06]  /*1ad0*/  CS2R R28, SRZ ;  /* 0x00000000001c7805 */ /* 0x001fcc000001ff00 */
[----:B------:R0:W5:Y:S01]  /*1ae0*/  @P6 LDG.E.64 R28, [R68.64] ;  /* 0x0000000c441c6981 */ /* 0x000162000c1e1b00 */
[----:B------:R-:W-:Y:S01]  /*1af0*/  ISETP.NE.AND P6, PT, R82, RZ, PT ;  /* 0x000000ff5200720c */ /* 0x000fe20003fc5270 */
[----:B--2---:R-:W-:-:S12]  /*1b00*/  CS2R R70, SRZ ;  /* 0x0000000000467805 */ /* 0x004fd8000001ff00 */
[----:B------:R2:W5:Y:S02]  /*1b10*/  @P6 LDG.E.64 R70, [R30.64] ;  /* 0x0000000c1e466981 */ /* 0x000564000c1e1b00 */
[----:B--2---:R-:W-:-:S06]  /*1b20*/  CS2R R30, SRZ ;  /* 0x00000000001e7805 */ /* 0x004fcc000001ff00 */
[----:B------:R2:W5:Y:S01]  /*1b30*/  @P6 LDG.E.64 R30, [R66.64] ;  /* 0x0000000c421e6981 */ /* 0x000562000c1e1b00 */
[----:B------:R-:W-:Y:S01]  /*1b40*/  ISETP.NE.AND P6, PT, R81, RZ, PT ;  /* 0x000000ff5100720c */ /* 0x000fe20003fc5270 */
[----:B0-----:R-:W-:Y:S01]  /*1b50*/  CS2R R68, SRZ ;  /* 0x0000000000447805 */ /* 0x001fe2000001ff00 */
[----:B------:R-:W-:-:S11]  /*1b60*/  ISETP.NE.AND P0, PT, R106, RZ, PT ;  /* 0x000000ff6a00720c */ /* 0x000fd60003f05270 */
[----:B------:R0:W5:Y:S02]  /*1b70*/  @P6 LDG.E.64 R68, [R32.64] ;  /* 0x0000000c20446981 */ /* 0x000164000c1e1b00 */
[----:B0-----:R-:W-:-:S06]  /*1b80*/  CS2R R32, SRZ ;  /* 0x0000000000207805 */ /* 0x001fcc000001ff00 */
[----:B------:R0:W5:Y:S01]  /*1b90*/  @P6 LDG.E.64 R32, [R64.64] ;  /* 0x0000000c40206981 */ /* 0x000162000c1e1b00 */
[----:B------:R-:W-:Y:S01]  /*1ba0*/  ISETP.NE.AND P6, PT, R80, RZ, PT ;  /* 0x000000ff5000720c */ /* 0x000fe20003fc5270 */
[----:B--2---:R-:W-:-:S06]  /*1bb0*/  CS2R R66, SRZ ;  /* 0x0000000000427805 */ /* 0x004fcc000001ff00 */
[----:B------:R2:W5:Y:S01]  /*1bc0*/  @P0 LDG.E.64 R66, [R34.64] ;  /* 0x0000000c22420981 */ /* 0x000562000c1e1b00 */
[----:B0-----:R-:W-:-:S06]  /*1bd0*/  CS2R R64, SRZ ;  /* 0x0000000000407805 */ /* 0x001fcc000001ff00 */
[----:B------:R0:W5:Y:S01]  /*1be0*/  @P6 LDG.E.64 R64, [R36.64] ;  /* 0x0000000c24406981 */ /* 0x000162000c1e1b00 */
        /* <DEDUP_REMOVED lines=12> */
[----:B--2---:R-:W-:Y:S01]  /*1cb0*/  CS2R R58, SRZ ;  /* 0x00000000003a7805 */ /* 0x004fe2000001ff00 */
[----:B------:R-:W-:-:S05]  /*1cc0*/  ISETP.GT.U32.AND P0, PT, R3, 0xff, PT ;  /* 0x000000ff0300780c */ /* 0x000fca0003f04070 */
[----:B------:R2:W5:Y:S01]  /*1cd0*/  @P3 LDG.E.64 R58, [R42.64] ;  /* 0x0000000c2a3a3981 */ /* 0x000562000c1e1b00 */
[----:B0-----:R-:W-:-:S06]  /*1ce0*/  CS2R R56, SRZ ;  /* 0x0000000000387805 */ /* 0x001fcc000001ff00 */
[----:B------:R0:W5:Y:S01]  /*1cf0*/  @P2 LDG.E.64 R56, [R44.64] ;  /* 0x0000000c2c382981 */ /* 0x000162000c1e1b00 */
[----:B--2---:R-:W-:Y:S01]  /*1d00*/  CS2R R42, SRZ ;  /* 0x00000000002a7805 */ /* 0x004fe2000001ff00 */
[----:B------:R-:W-:Y:S05]  /*1d10*/  BSSY B0, `(.L_x_1706) ;  /* 0x000001a000007945 */ /* 0x000fea0003800000 */
        /* <DEDUP_REMOVED lines=8> */
[----:B0-----:R-:W-:Y:S01]  /*1da0*/  CS2R R6, SRZ ;  /* 0x0000000000067805 */ /* 0x001fe2000001ff00 */
[----:B------:R-:W-:Y:S05]  /*1db0*/  @P0 BRA `(.L_x_1707) ;  /* 0x000000f000000947 */ /* 0x000fea0003800000 */
[----:B-1----:R-:W-:Y:S02]  /*1dc0*/  ISETP.NE.AND P0, PT, RZ, UR16, PT ;  /* 0x00000010ff007c0c */ /* 0x002fe4000bf05270 */
[C---:B------:R-:W-:Y:S02]  /*1dd0*/  SHF.L.U32 R80, R76.reuse, 0x1, RZ ;  /* 0x000000014c507819 */ /* 0x040fe400000006ff */
[----:B------:R-:W-:-:S09]  /*1de0*/  SHF.L.U64.HI R6, R76, 0x1, R77 ;  /* 0x000000014c067819 */ /* 0x000fd2000001024d */
[----:B------:R-:W-:-:S04]  /*1df0*/  @P0 IADD3 R76, P6, R80, c[0x0][0x190], RZ ;  /* 0x00006400504c0a10 */ /* 0x000fc80007fde0ff */
[----:B------:R-:W-:Y:S02]  /*1e00*/  @P0 IADD3.X R77, R6, c[0x0][0x194], RZ, P6, !PT ;  /* 0x00006500064d0a10 */ /* 0x000fe400037fe4ff */
[----:B------:R-:W-:-:S03]  /*1e10*/  IADD3 R80, P6, R80, c[0x0][0x188], RZ ;  /* 0x0000620050507a10 */ /* 0x000fc60007fde0ff */
[----:B------:R-:W2:Y:S01]  /*1e20*/  @P0 LDG.E.U16 R9, [R76.64+0x2] ;  /* 0x0000020c4c090981 */ /* 0x000ea2000c1e1500 */
[----:B------:R-:W-:-:S03]  /*1e30*/  IADD3.X R81, R6, c[0x0][0x18c], RZ, P6, !PT ;  /* 0x0000630006517a10 */ /* 0x000fc600037fe4ff */
[----:B------:R-:W3:Y:S01]  /*1e40*/  @P0 LDG.E.U16 R6, [R76.64] ;  /* 0x0000000c4c060981 */ /* 0x000ee2000c1e1500 */
[----:B--2---:R-:W-:-:S03]  /*1e50*/  @P0 PRMT R8, RZ, 0x5410, R9 ;  /* 0x00005410ff080816 */ /* 0x004fc60000000009 */
[----:B------:R-:W2:Y:S01]  /*1e60*/  LDG.E.U16 R9, [R80.64+0x2] ;  /* 0x0000020c50097981 */ /* 0x000ea2000c1e1500 */
[----:B---3--:R-:W-:-:S03]  /*1e70*/  @P0 PRMT R7, RZ, 0x5410, R6 ;  /* 0x00005410ff070816 */ /* 0x008fc60000000006 */
[----:B------:R-:W3:Y:S01]  /*1e80*/  LDG.E.U16 R6, [R80.64] ;  /* 0x0000000c50067981 */ /* 0x000ee2000c1e1500 */
[----:B--2---:R-:W-:Y:S02]  /*1e90*/  PRMT R9, RZ, 0x5410, R9 ;  /* 0x00005410ff097816 */ /* 0x004fe40000000009 */
[----:B---3--:R-:W-:Y:S02]  /*1ea0*/  PRMT R6, RZ, 0x5410, R6 ;  /* 0x00005410ff067816 */ /* 0x008fe40000000006 */
.L_x_1707:
[----:B-1----:R-:W-:Y:S05]  /*1eb0*/  BSYNC B0 ;  /* 0x0000000000007941 */ /* 0x002fea0003800000 */
.L_x_1706:
        /* <DEDUP_REMOVED lines=26> */
.L_x_1708:
        /* <DEDUP_REMOVED lines=31> */
.L_x_1709:
        /* <DEDUP_REMOVED lines=39> */
.L_x_1710:
        /* <DEDUP_REMOVED lines=35> */
.L_x_1711:
        /* <DEDUP_REMOVED lines=35> */
.L_x_1712:
        /* <DEDUP_REMOVED lines=35> */
.L_x_1713:
        /* <DEDUP_REMOVED lines=35> */
.L_x_1714:
        /* <DEDUP_REMOVED lines=35> */
.L_x_1715:
        /* <DEDUP_REMOVED lines=35> */
.L_x_1716:
        /* <DEDUP_REMOVED lines=35> */
.L_x_1717:
        /* <DEDUP_REMOVED lines=35> */
.L_x_1718:
        /* <DEDUP_REMOVED lines=35> */
.L_x_1719:
        /* <DEDUP_REMOVED lines=35> */
.L_x_1720:
        /* <DEDUP_REMOVED lines=35> */
.L_x_1721:
        /* <DEDUP_REMOVED lines=9> */
[----:B------:R-:W-:Y:S02]  /*3d60*/  FFMA.FTZ R54, R58, R57, R55 ;  /* 0x000000393a367223 */ /* 0x000fe40000010037 */
[----:B------:R-:W-:Y:S01]  /*3d70*/  FADD.FTZ R55, R57, R56 ;  /* 0x0000003839377221 */ /* 0x000fe20000010000 */
[----:B------:R-:W-:Y:S01]  /*3d80*/  MOV R57, R20 ;  /* 0x0000001400397202 */ /* 0x000fe20000000f00 */
[----:B------:R-:W-:-:S02]  /*3d90*/  FADD.FTZ R56, R11, -UR4 ;  /* 0x800000040b387e21 */ /* 0x000fc40008010000 */
[----:B------:R-:W-:Y:S02]  /*3da0*/  FMUL.FTZ R11, R10, UR14 ;  /* 0x0000000e0a0b7c20 */ /* 0x000fe40008410000 */
        /* <DEDUP_REMOVED lines=21> */
.L_x_1722:
[----:B------:R-:W-:Y:S02]  /*3f00*/  FADD.FTZ R50, R50, R57 ;  /* 0x0000003932327221 */ /* 0x000fe40000010000 */
[----:B------:R-:W-:Y:S02]  /*3f10*/  FFMA.FTZ R53, R11, R57, R53 ;  /* 0x000000390b357223 */ /* 0x000fe40000010035 */
[----:B------:R-:W-:Y:S02]  /*3f20*/  FMUL.FTZ R57, R57, R6 ;  /* 0x0000000639397220 */ /* 0x000fe40000410000 */
[----:B------:R-:W-:Y:S02]  /*3f30*/  FADD.FTZ R48, R48, -UR4 ;  /* 0x8000000430307e21 */ /* 0x000fe40008010000 */
[----:B------:R-:W-:Y:S02]  /*3f40*/  FFMA.FTZ R54, R11, R57, R54 ;  /* 0x000000390b367223 */ /* 0x000fe40000010036 */
[----:B------:R-:W-:-:S02]  /*3f50*/  FADD.FTZ R55, R55, R57 ;  /* 0x0000003937377221 */ /* 0x000fc40000010000 */
[----:B------:R-:W-:Y:S02]  /*3f60*/  FMUL.FTZ R57, R56, R9 ;  /* 0x0000000938397220 */ /* 0x000fe40000410000 */
[----:B------:R-:W-:Y:S02]  /*3f70*/  FADD.FTZ R49, R49, -UR4 ;  /* 0x8000000431317e21 */ /* 0x000fe40008010000 */
[----:B------:R-:W-:Y:S02]  /*3f80*/  FADD.FTZ R51, R51, R56 ;  /* 0x0000003833337221 */ /* 0x000fe40000010000 */
[C---:B------:R-:W-:Y:S02]  /*3f90*/  FFMA.FTZ R52, R10.reuse, R56, R52 ;  /* 0x000000380a347223 */ /* 0x040fe40000010034 */
[----:B------:R-:W-:Y:S01]  /*3fa0*/  FFMA.FTZ R56, R10, R57, R54 ;  /* 0x000000390a387223 */ /* 0x000fe20000010036 */
[----:B------:R-:W-:Y:S01]  /*3fb0*/  MOV R54, R23 ;  /* 0x0000001700367202 */ /* 0x000fe20000000f00 */
[----:B------:R-:W-:Y:S01]  /*3fc0*/  FADD.FTZ R55, R57, R55 ;  /* 0x0000003739377221 */ /* 0x000fe20000010000 */
[----:B------:R-:W-:Y:S01]  /*3fd0*/  MOV R57, R22 ;  /* 0x0000001600397202 */ /* 0x000fe20000000f00 */
[----:B------:R-:W-:-:S02]  /*3fe0*/  FMUL.FTZ R87, R48, UR14 ;  /* 0x0000000e30577c20 */ /* 0x000fc40008410000 */
        /* <DEDUP_REMOVED lines=20> */
.L_x_1723:
[----:B------:R-:W-:-:S04]  /*4130*/  FMUL.FTZ R48, R57, R6 ;  /* 0x0000000639307220 */ /* 0x000fc80000410000 */
[----:B------:R-:W-:Y:S02]  /*4140*/  FFMA.FTZ R49, R87, R48, R56 ;  /* 0x0000003057317223 */ /* 0x000fe40000010038 */
[----:B------:R-:W-:Y:S02]  /*4150*/  FADD.FTZ R55, R55, R48 ;  /* 0x0000003037377221 */ /* 0x000fe40000010000 */
[----:B------:R-:W-:Y:S02]  /*4160*/  FFMA.FTZ R48, R87, R57, R53 ;  /* 0x0000003957307223 */ /* 0x000fe40000010035 */
[----:B------:R-:W2:Y:S01]  /*4170*/  LDL R53, [R1+0x10] ;  /* 0x0000100001357983 */ /* 0x000ea20000100800 */
[----:B------:R-:W-:Y:S01]  /*4180*/  FMUL.FTZ R56, R54, R9 ;  /* 0x0000000936387220 */ /* 0x000fe20000410000 */
[----:B------:R-:W-:Y:S01]  /*4190*/  BSSY B0, `(.L_x_1724) ;  /* 0x0000039000007945 */ /* 0x000fe20003800000 */
[----:B------:R-:W-:Y:S01]  /*41a0*/  FADD.FTZ R50, R50, R57 ;  /* 0x0000003932327221 */ /* 0x000fe20000010000 */
[----:B------:R-:W-:Y:S01]  /*41b0*/  LEA R103, R103, R3, 0x3 ;  /* 0x0000000367677211 */ /* 0x000fe200078e18ff */
[----:B------:R-:W-:-:S02]  /*41c0*/  FADD.FTZ R57, R56, R55 ;  /* 0x0000003738397221 */ /* 0x000fc40000010000 */
[----:B------:R-:W0:Y:S01]  /*41d0*/  S2R R55, SR_LANEID ;  /* 0x0000000000377919 */ /* 0x000e220000000000 */
[----:B------:R-:W-:Y:S02]  /*41e0*/  FFMA.FTZ R56, R86, R56, R49 ;  /* 0x0000003856387223 */ /* 0x000fe40000010031 */
[----:B------:R-:W-:Y:S01]  /*41f0*/  FADD.FTZ R51, R51, R54 ;  /* 0x0000003633337221 */ /* 0x000fe20000010000 */
        /* <DEDUP_REMOVED lines=26> */
[----:B------:R-:W-:-:S05]  /*43a0*/  FFMA.FTZ R49, R86, R54, R52 ;  /* 0x0000003656317223 */ /* 0x000fca0000010034 */
        /* <DEDUP_REMOVED lines=18> */
[----:B------:R-:W0:Y:S01]  /*44d0*/  LDS.64 R56, [0x40] ;  /* 0x00004000ff387984 */ /* 0x000e220000000a00 */
[----:B------:R-:W-:Y:S02]  /*44e0*/  FADD.FTZ R52, R52, R54 ;  /* 0x0000003634347221 */ /* 0x000fe40000010000 */
[----:B------:R-:W-:Y:S02]  /*44f0*/  FADD.FTZ R53, R53, R55 ;  /* 0x0000003735357221 */ /* 0x000fe40000010000 */
[----:B0-----:R-:W-:Y:S02]  /*4500*/  FADD.FTZ R56, R52, R56 ;  /* 0x0000003834387221 */ /* 0x001fe40000010000 */
[----:B------:R-:W-:Y:S02]  /*4510*/  FADD.FTZ R57, R53, R57 ;  /* 0x0000003935397221 */ /* 0x000fe40000010000 */
.L_x_1725:
[----:B0-----:R-:W-:Y:S05]  /*4520*/  BSYNC B0 ;  /* 0x0000000000007941 */ /* 0x001fea0003800000 */
.L_x_1724:
        /* <DEDUP_REMOVED lines=159> */
.L_x_1727:
[----:B------:R-:W-:Y:S05]  /*4f20*/  BSYNC B0 ;  /* 0x0000000000007941 */ /* 0x000fea0003800000 */
.L_x_1726:
        /* <DEDUP_REMOVED lines=18> */
.L_x_1729:
[----:B------:R-:W-:Y:S05]  /*5050*/  BSYNC B0 ;  /* 0x0000000000007941 */ /* 0x000fea0003800000 */
.L_x_1728:
        /* <DEDUP_REMOVED lines=33> */
.L_x_1732:
[----:B------:R-:W2:Y:S01]  /*5270*/  LDG.E.STRONG.GPU R53, [R48.64] ;  /* 0x0000000c30357981 */ /* 0x000ea2000c1ef900 */
[----:B------:R-:W-:Y:S01]  /*5280*/  YIELD ;  /* 0x0000000000007946 */ /* 0x000fe20003800000 */
[----:B--2---:R-:W-:Y:S01]  /*5290*/  ISETP.NE.AND P6, PT, R53, R52, PT ;  /* 0x000000343500720c */ /* 0x004fe20003fc5270 */
[----:B------:R-:W-:-:S12]  /*52a0*/  CCTL.IVALL ;  /* 0x00000000ff00798f */ /* 0x000fd80002000000 */
[----:B------:R-:W-:Y:S05]  /*52b0*/  @P6 BRA `(.L_x_1732) ;  /* 0xffffffb000006947 */ /* 0x000fea000383ffff */
.L_x_1731:
        /* <DEDUP_REMOVED lines=17> */
.L_x_1736:
        /* <DEDUP_REMOVED lines=116> */
.L_x_1735:
        /* <DEDUP_REMOVED lines=62> */
.L_x_1737:
[----:B------:R-:W-:-:S06]  /*5ef0*/  UISETP.NE.OR UP0, UPT, UR4, URZ, UP0 ;  /* 0x0000003f0400728c */ /* 0x000fcc0008705670 */
[----:B------:R-:W-:-:S13]  /*5f00*/  PLOP3.LUT P6, PT, PT, PT, UP0, 0x80, 0x0 ;  /* 0x000000000000781c */ /* 0x000fda0003fcf008 */
[----:B------:R-:W-:Y:S05]  /*5f10*/  @!P6 BRA `(.L_x_1733) ;  /* 0x000001f00000e947 */ /* 0x000fea0003800000 */
.L_x_1734:
        /* <DEDUP_REMOVED lines=31> */
.L_x_1733:
        /* <DEDUP_REMOVED lines=10> */
.L_x_1739:
[----:B------:R-:W-:Y:S05]  /*61b0*/  BSYNC B0 ;  /* 0x0000000000007941 */ /* 0x000fea0003800000 */
.L_x_1738:
        /* <DEDUP_REMOVED lines=19> */
.L_x_1730:
        /* <DEDUP_REMOVED lines=11> */
[----:B------:R-:W-:-:S02]  /*63a0*/  FFMA.FTZ R50, R85, R6, R7 ;  /* 0x0000000655327223 */ /* 0x000fc40000010007 */
        /* <DEDUP_REMOVED lines=16> */
.L_x_1740:
        /* <DEDUP_REMOVED lines=18> */
.L_x_1742:
[----:B------:R-:W-:Y:S05]  /*65d0*/  BSYNC B0 ;  /* 0x0000000000007941 */ /* 0x000fea0003800000 */
.L_x_1741:
        /* <DEDUP_REMOVED lines=22> */
.L_x_1743:
        /* <DEDUP_REMOVED lines=18> */
.L_x_1745:
[----:B------:R-:W-:Y:S05]  /*6860*/  BSYNC B0 ;  /* 0x0000000000007941 */ /* 0x000fea0003800000 */
.L_x_1744:
        /* <DEDUP_REMOVED lines=20> */
.L_x_1746:
        /* <DEDUP_REMOVED lines=18> */
.L_x_1748:
[----:B------:R-:W-:Y:S05]  /*6ad0*/  BSYNC B0 ;  /* 0x0000000000007941 */ /* 0x000fea0003800000 */
.L_x_1747:
        /* <DEDUP_REMOVED lines=20> */
.L_x_1749:
        /* <DEDUP_REMOVED lines=18> */
.L_x_1751:
[----:B------:R-:W-:Y:S05]  /*6d40*/  BSYNC B0 ;  /* 0x0000000000007941 */ /* 0x000fea0003800000 */
.L_x_1750:
        /* <DEDUP_REMOVED lines=20> */
.L_x_1752:
        /* <DEDUP_REMOVED lines=18> */
.L_x_1754:
[----:B------:R-:W-:Y:S05]  /*6fb0*/  BSYNC B0 ;  /* 0x0000000000007941 */ /* 0x000fea0003800000 */
.L_x_1753:
        /* <DEDUP_REMOVED lines=20> */
.L_x_1755:
        /* <DEDUP_REMOVED lines=18> */
.L_x_1757:
[----:B------:R-:W-:Y:S05]  /*7220*/  BSYNC B0 ;  /* 0x0000000000007941 */ /* 0x000fea0003800000 */
.L_x_1756:
        /* <DEDUP_REMOVED lines=20> */
.L_x_1758:
        /* <DEDUP_REMOVED lines=19> */
.L_x_1760:
[----:B------:R-:W-:Y:S05]  /*74a0*/  BSYNC B0 ;  /* 0x0000000000007941 */ /* 0x000fea0003800000 */
.L_x_1759:
        /* <DEDUP_REMOVED lines=20> */
.L_x_1761:
        /* <DEDUP_REMOVED lines=17> */
.L_x_1763:
[----:B------:R-:W-:Y:S05]  /*7700*/  BSYNC B0 ;  /* 0x0000000000007941 */ /* 0x000fea0003800000 */
.L_x_1762:
        /* <DEDUP_REMOVED lines=19> */
.L_x_1764:
        /* <DEDUP_REMOVED lines=17> */
.L_x_1766:
[----:B------:R-:W-:Y:S05]  /*7950*/  BSYNC B0 ;  /* 0x0000000000007941 */ /* 0x000fea0003800000 */
.L_x_1765:
        /* <DEDUP_REMOVED lines=19> */
.L_x_1767:
        /* <DEDUP_REMOVED lines=17> */
.L_x_1769:
[----:B------:R-:W-:Y:S05]  /*7ba0*/  BSYNC B0 ;  /* 0x0000000000007941 */ /* 0x000fea0003800000 */
.L_x_1768:
        /* <DEDUP_REMOVED lines=19> */
.L_x_1770:
        /* <DEDUP_REMOVED lines=17> */
.L_x_1772:
[----:B------:R-:W-:Y:S05]  /*7df0*/  BSYNC B0 ;  /* 0x0000000000007941 */ /* 0x000fea0003800000 */
.L_x_1771:
        /* <DEDUP_REMOVED lines=19> */
.L_x_1773:
        /* <DEDUP_REMOVED lines=17> */
.L_x_1775:
[----:B------:R-:W-:Y:S05]  /*8040*/  BSYNC B0 ;  /* 0x0000000000007941 */ /* 0x000fea0003800000 */
.L_x_1774:
        /* <DEDUP_REMOVED lines=19> */
.L_x_1776:
        /* <DEDUP_REMOVED lines=23> */
.L_x_1778:
[----:B------:R-:W-:Y:S05]  /*82f0*/  BSYNC B0 ;  /* 0x0000000000007941 */ /* 0x000fea0003800000 */
.L_x_1777:
        /* <DEDUP_REMOVED lines=19> */
.L_x_1779:
[----:B------:R-:W-:Y:S01]  /*8430*/  ISETP.GE.U32.AND P0, PT, R31, c[0x0][0x1e0], PT ;  /* 0x000078001f007a0c */ /* 0x000fe20003f06070 */
[----:B------:R-:W-:Y:S01]  /*8440*/  BSSY B0, `(.L_x_1780) ;  /* 0x0000016000007945 */ /* 0x000fe20003800000 */
[----:B------:R-:W-:Y:S02]  /*8450*/  IADD3 R29, R52, 0x1c0, RZ ;  /* 0x000001c0341d7810 */ /* 0x000fe40007ffe0ff */
[----:B------:R-:W-:Y:S02]  /*8460*/  ISETP.GE.AND.EX P0, PT, R32, c[0x0][0x1e4], PT, P0 ;  /* 0x0000790020007a0c */ /* 0x000fe40003f06300 */
[----:B------:R-:W-:Y:S02]  /*8470*/  SHF.R.S32.HI R30, RZ, 0x1f, R29 ;  /* 0x0000001fff1e7819 */ /* 0x000fe4000001141d */
[----:B------:R-:W-:-:S13]  /*8480*/  ISETP.LT.U32.AND P0, PT, R3, 0x100, !P0 ;  /* 0x000001000300780c */ /* 0x000fda0004701070 */
[----:B------:R-:W-:Y:S05]  /*8490*/  @!P0 BRA `(.L_x_1781) ;  /* 0x0000010000008947 */ /* 0x000fea0003800000 */
[----:B0-----:R-:W2:Y:S01]  /*84a0*/  LDL R16, [R1] ;  /* 0x0000000001107983 */ /* 0x001ea20000100800 */
[----:B------:R-:W-:Y:S01]  /*84b0*/  MOV R17, R15 ;  /* 0x0000000f00117202 */ /* 0x000fe20000000f00 */
[--C-:B-1----:R-:W-:Y:S02]  /*84c0*/  FFMA.FTZ R59, R59, UR4, R53.reuse ;  /* 0x000000043b3b7c23 */ /* 0x102fe40008010035 */
[----:B------:R-:W-:Y:S02]  /*84d0*/  FFMA.FTZ R58, R58, UR4, R53 ;  /* 0x000000043a3a7c23 */ /* 0x000fe40008010035 */
[----:B--2---:R-:W-:Y:S01]  /*84e0*/  IMAD R24, R16, c[0x0][0x1d8], RZ ;  /* 0x0000760010187a24 */ /* 0x004fe200078e02ff */
[----:B------:R-:W-:-:S03]  /*84f0*/  MOV R16, R12 ;  /* 0x0000000c00107202 */ /* 0x000fc60000000f00 */
[C---:B------:R-:W-:Y:S02]  /*8500*/  IMAD R25, R105.reuse, c[0x0][0x1dc], R24 ;  /* 0x0000770069197a24 */ /* 0x040fe400078e0218 */
[----:B------:R-:W-:-:S05]  /*8510*/  IMAD.WIDE.U32 R16, R105, c[0x0][0x1d8], R16 ;  /* 0x0000760069107a25 */ /* 0x000fca00078e0010 */
[----:B------:R-:W-:Y:S01]  /*8520*/  IADD3 R25, R17, R25, RZ ;  /* 0x0000001911197210 */ /* 0x000fe20007ffe0ff */
[----:B------:R-:W-:Y:S01]  /*8530*/  FFMA.FTZ R17, R9, R19, -R58 ;  /* 0x0000001309117223 */ /* 0x000fe2000001083a */
[----:B------:R-:W-:-:S03]  /*8540*/  LEA R24, P0, R16, c[0x0][0x160], 0x2 ;  /* 0x0000580010187a11 */ /* 0x000fc600078010ff */
[----:B------:R-:W-:Y:S01]  /*8550*/  FMUL.FTZ R17, R17, UR14 ;  /* 0x0000000e11117c20 */ /* 0x000fe20008410000 */
[----:B------:R-:W-:Y:S01]  /*8560*/  LEA.HI.X R25, R16, c[0x0][0x164], R25, 0x2, P0 ;  /* 0x0000590010197a11 */ /* 0x000fe200000f1419 */
[----:B------:R-:W-:-:S04]  /*8570*/  FFMA.FTZ R16, R6, R18, -R59 ;  /* 0x0000001206107223 */ /* 0x000fc8000001083b */
[----:B------:R-:W-:-:S05]  /*8580*/  FMUL.FTZ R16, R16, UR14 ;  /* 0x0000000e10107c20 */ /* 0x000fca0008410000 */
[----:B------:R0:W-:Y:S02]  /*8590*/  STG.E.64 [R24.64], R16 ;  /* 0x0000001018007986 */ /* 0x0001e4000c101b0c */
.L_x_1781:
[----:B------:R-:W-:Y:S05]  /*85a0*/  BSYNC B0 ;  /* 0x0000000000007941 */ /* 0x000fea0003800000 */
.L_x_1780:
        /* <DEDUP_REMOVED lines=19> */
.L_x_1782:
        /* <DEDUP_REMOVED lines=12> */
[----:B------:R-:W-:-:S05]  /*87a0*/  IMAD.WIDE.U32 R16, R104, c[0x0][0x1d8], R16 ;  /* 0x0000760068107a25 */ /* 0x000fca00078e0010 */
[----:B------:R-:W-:Y:S02]  /*87b0*/  IADD3 R19, R17, R19, RZ ;  /* 0x0000001311137210 */ /* 0x000fe40007ffe0ff */
[----:B------:R-:W-:-:S04]  /*87c0*/  LEA R18, P0, R16, c[0x0][0x160], 0x2 ;  /* 0x0000580010127a11 */ /* 0x000fc800078010ff */
[----:B------:R-:W-:Y:S01]  /*87d0*/  LEA.HI.X R19, R16, c[0x0][0x164], R19, 0x2, P0 ;  /* 0x0000590010137a11 */ /* 0x000fe200000f1413 */
[----:B------:R-:W-:Y:S02]  /*87e0*/  FFMA.FTZ R16, R10, UR4, R53 ;  /* 0x000000040a107c23 */ /* 0x000fe40008010035 */
[----:B------:R-:W-:Y:S02]  /*87f0*/  FFMA.FTZ R10, R6, R20, -R11 ;  /* 0x00000014060a7223 */ /* 0x000fe4000001080b */
[----:B------:R-:W-:Y:S02]  /*8800*/  FFMA.FTZ R11, R9, R21, -R16 ;  /* 0x00000015090b7223 */ /* 0x000fe40000010810 */
[----:B------:R-:W-:Y:S02]  /*8810*/  FMUL.FTZ R10, R10, UR14 ;  /* 0x0000000e0a0a7c20 */ /* 0x000fe40008410000 */
[----:B------:R-:W-:-:S05]  /*8820*/  FMUL.FTZ R11, R11, UR14 ;  /* 0x0000000e0b0b7c20 */ /* 0x000fca0008410000 */
[----:B------:R0:W-:Y:S02]  /*8830*/  STG.E.64 [R18.64], R10 ;  /* 0x0000000a12007986 */ /* 0x0001e4000c101b0c */
.L_x_1784:
[----:B------:R-:W-:Y:S05]  /*8840*/  BSYNC B0 ;  /* 0x0000000000007941 */ /* 0x000fea0003800000 */
.L_x_1783:
        /* <DEDUP_REMOVED lines=19> */
.L_x_1785:
[----:B------:R-:W-:Y:S01]  /*8980*/  ISETP.GE.U32.AND P0, PT, R52, c[0x0][0x1e0], PT ;  /* 0x0000780034007a0c */ /* 0x000fe20003f06070 */
[----:B------:R-:W-:Y:S03]  /*8990*/  BSSY B0, `(.L_x_1786) ;  /* 0x0000012000007945 */ /* 0x000fe60003800000 */
[----:B------:R-:W-:-:S04]  /*89a0*/  ISETP.GE.AND.EX P0, PT, R24, c[0x0][0x1e4], PT, P0 ;  /* 0x0000790018007a0c */ /* 0x000fc80003f06300 */
[----:B------:R-:W-:-:S13]  /*89b0*/  ISETP.LT.U32.AND P0, PT, R3, 0x100, !P0 ;  /* 0x000001000300780c */ /* 0x000fda0004701070 */
[----:B------:R-:W-:Y:S05]  /*89c0*/  @!P0 BRA `(.L_x_1787) ;  /* 0x000000e000008947 */ /* 0x000fea0003800000 */
[----:B------:R-:W-:Y:S01]  /*89d0*/  MOV R13, R15 ;  /* 0x0000000f000d7202 */ /* 0x000fe20000000f00 */
[----:B------:R-:W-:Y:S02]  /*89e0*/  IMAD R7, R124, c[0x0][0x1d8], RZ ;  /* 0x000076007c077a24 */ /* 0x000fe400078e02ff */
[----:B-1----:R-:W-:Y:S02]  /*89f0*/  FFMA.FTZ R87, R87, UR4, R53 ;  /* 0x0000000457577c23 */ /* 0x002fe40008010035 */
[----:B------:R-:W-:-:S04]  /*8a00*/  IMAD.WIDE.U32 R12, R102, c[0x0][0x1d8], R12 ;  /* 0x00007600660c7a25 */ /* 0x000fc800078e000c */
[----:B------:R-:W-:Y:S01]  /*8a10*/  IMAD R7, R102, c[0x0][0x1dc], R7 ;  /* 0x0000770066077a24 */ /* 0x000fe200078e0207 */
[----:B0-----:R-:W-:Y:S01]  /*8a20*/  LEA R10, P0, R12, c[0x0][0x160], 0x2 ;  /* 0x000058000c0a7a11 */ /* 0x001fe200078010ff */
        /* <DEDUP_REMOVED lines=8> */
.L_x_1787:
[----:B------:R-:W-:Y:S05]  /*8ab0*/  BSYNC B0 ;  /* 0x0000000000007941 */ /* 0x000fea0003800000 */
.L_x_1786:
[----:B------:R-:W-:Y:S02]  /*8ac0*/  IADD3 R5, R5, c[0x0][0x10], RZ ;  /* 0x0000040005057a10 */ /* 0x000fe40007ffe0ff */
[----:B------:R-:W-:Y:S02]  /*8ad0*/  IADD3 R90, R90, 0x1, RZ ;  /* 0x000000015a5a7810 */ /* 0x000fe40007ffe0ff */
[----:B------:R-:W-:-:S13]  /*8ae0*/  ISETP.GE.AND P0, PT, R5, UR6, PT ;  /* 0x0000000605007c0c */ /* 0x000fda000bf06270 */
[----:B------:R-:W-:Y:S01]  /*8af0*/  @P0 CALL.REL.NOINC `(.L_x_1705) ;  /* 0x0000001000000944 */ /* 0x000fe20003c00000 */
[----:B------:R-:W-:Y:S05]  /*8b00*/  BRA `(.L_x_1788) ;  /* 0xffff7bc000007947 */ /* 0x000fea000383ffff */
.L_x_1705:
        /* <DEDUP_REMOVED lines=22> */
.L_x_1790:
[----:B------:R-:W-:Y:S05]  /*8c70*/  BSYNC B0 ;  /* 0x0000000000007941 */ /* 0x000fea0003800000 */
.L_x_1789:
[----:B------:R-:W-:Y:S05]  /*8c80*/  @P0 EXIT ;  /* 0x000000000000094d */ /* 0x000fea0003800000 */
[----:B------:R-:W-:Y:S05]  /*8c90*/  @P2 BRA `(.L_x_1791) ;  /* 0x0000008000002947 */ /* 0x000fea0003800000 */
[----:B------:R-:W-:-:S05]  /*8ca0*/  IMAD R0, R6, c[0x0][0x10], RZ ;  /* 0x0000040006007a24 */ /* 0x000fca00078e02ff */
[----:B------:R-:W-:-:S13]  /*8cb0*/  ISETP.NE.AND P0, PT, R0, -0x1, PT ;  /* 0xffffffff0000780c */ /* 0x000fda0003f05270 */
[----:B------:R-:W-:Y:S05]  /*8cc0*/  @!P0 BRA `(.L_x_1791) ;  /* 0x0000005000008947 */ /* 0x000fea0003800000 */
.L_x_1792:
[----:B0-----:R-:W2:Y:S01]  /*8cd0*/  LDG.E.STRONG.GPU R7, [R4.64] ;  /* 0x0000000c04077981 */ /* 0x001ea2000c1ef900 */
[----:B------:R-:W-:Y:S01]  /*8ce0*/  YIELD ;  /* 0x0000000000007946 */ /* 0x000fe20003800000 */
[----:B--2---:R-:W-:Y:S01]  /*8cf0*/  ISETP.NE.AND P0, PT, R7, R0, PT ;  /* 0x000000000700720c */ /* 0x004fe20003f05270 */
[----:B------:R-:W-:-:S12]  /*8d00*/  CCTL.IVALL ;  /* 0x00000000ff00798f */ /* 0x000fd80002000000 */
[----:B------:R-:W-:Y:S05]  /*8d10*/  @P0 BRA `(.L_x_1792) ;  /* 0xffffffb000000947 */ /* 0x000fea000383ffff */
.L_x_1791:
        /* <DEDUP_REMOVED lines=25> */
.L_x_1793:
        /* <DEDUP_REMOVED lines=26> */
.L_x_1794:
        /* <DEDUP_REMOVED lines=11> */
.L_x_3363:


//--------------------- .text._Z35group_norm_nhwc_bwd_one_pass_kernelI11Fp32IOFp16WLi64ELi16ELi256EEv26Group_norm_nhwc_bwd_params --------------------------
	.section	.text._Z35group_norm_nhwc_bwd_one_pass_kernelI11Fp32IOFp16WLi64ELi16ELi256EEv26Group_norm_nhwc_bwd_params,"ax",@progbits
	.sectioninfo	@"SHI_REGISTERS=64"
	.align	128
        .global         _Z35group_norm_nhwc_bwd_one_pass_kernelI11Fp32IOFp16WLi64ELi16ELi256EEv26Group_norm_nhwc_bwd_params
        .type           _Z35group_norm_nhwc_bwd_one_pass_kernelI11Fp32IOFp16WLi64ELi16ELi256EEv26Group_norm_nhwc_bwd_params,@function
        .size           _Z35group_norm_nhwc_bwd_one_pass_kernelI11Fp32IOFp16WLi64ELi16ELi256EEv26Group_norm_nhwc_bwd_params,(.L_x_3364 - _Z35group_norm_nhwc_bwd_one_pass_kernelI11Fp32IOFp16WLi64ELi16ELi256EEv26Group_norm_nhwc_bwd_params)
        .other          _Z35group_norm_nhwc_bwd_one_pass_kernelI11Fp32IOFp16WLi64ELi16ELi256EEv26Group_norm_nhwc_bwd_params,@"STO_CUDA_ENTRY STV_DEFAULT"
_Z35group_norm_nhwc_bwd_one_pass_kernelI11Fp32IOFp16WLi64ELi16ELi256EEv26Group_norm_nhwc_bwd_params:
.text._Z35group_norm_nhwc_bwd_one_pass_kernelI11Fp32IOFp16WLi64ELi16ELi256EEv26Group_norm_nhwc_bwd_params:
        /* <DEDUP_REMOVED lines=46> */
.L_x_1822:
        /* <DEDUP_REMOVED lines=104> */
[----:B--2---:R-:W-:-:S02]  /*0960*/  HADD2.F32 R49, -RZ, R49.H0_H0 ;  /* 0x20000031ff317230 */ /* 0x004fc40000004100 */
[----:B---3--:R-:W-:Y:S02]  /*0970*/  HADD2.F32 R46, -RZ, R46.H0_H0 ;  /* 0x2000002eff2e7230 */ /* 0x008fe40000004100 */
[----:B----4-:R-:W-:Y:S02]  /*0980*/  @P0 HADD2.F32 R47, -RZ, R16.H0_H0 ;  /* 0x20000010ff2f0230 */ /* 0x010fe40000004100 */
[----:B------:R-:W-:Y:S02]  /*0990*/  @P0 HADD2.F32 R45, -RZ, R3.H0_H0 ;  /* 0x20000003ff2d0230 */ /* 0x000fe40000004100 */
.L_x_1797:
[----:B0-----:R-:W-:Y:S05]  /*09a0*/  BSYNC B0 ;  /* 0x0000000000007941 */ /* 0x001fea0003800000 */
.L_x_1796:
        /* <DEDUP_REMOVED lines=29> */
.L_x_1798:
        /* <DEDUP_REMOVED lines=26> */
.L_x_1799:
        /* <DEDUP_REMOVED lines=70> */
.L_x_1801:
[----:B------:R-:W-:Y:S05]  /*1180*/  BSYNC B0 ;  /* 0x0000000000007941 */ /* 0x000fea0003800000 */
.L_x_1800:
        /* <DEDUP_REMOVED lines=158> */
.L_x_1803:
[----:B------:R-:W-:Y:S05]  /*1b70*/  BSYNC B0 ;  /* 0x0000000000007941 */ /* 0x000fea0003800000 */
.L_x_1802:
        /* <DEDUP_REMOVED lines=21> */
.L_x_1805:
[----:B------:R-:W-:Y:S05]  /*1cd0*/  BSYNC B0 ;  /* 0x0000000000007941 */ /* 0x000fea0003800000 */
.L_x_1804:
        /* <DEDUP_REMOVED lines=27> */
.L_x_1808:
[----:B------:R-:W2:Y:S01]  /*1e90*/  LDG.E.STRONG.GPU R0, [R12.64] ;  /* 0x0000000c0c007981 */ /* 0x000ea2000c1ef900 */
[----:B------:R-:W-:Y:S01]  /*1ea0*/  YIELD ;  /* 0x0000000000007946 */ /* 0x000fe20003800000 */
[----:B--2---:R-:W-:Y:S01]  /*1eb0*/  ISETP.NE.AND P0, PT, R0, R17, PT ;  /* 0x000000110000720c */ /* 0x004fe20003f05270 */
[----:B------:R-:W-:-:S12]  /*1ec0*/  CCTL.IVALL ;  /* 0x00000000ff00798f */ /* 0x000fd80002000000 */
[----:B------:R-:W-:Y:S05]  /*1ed0*/  @P0 BRA `(.L_x_1808) ;  /* 0xffffffb000000947 */ /* 0x000fea000383ffff */
.L_x_1807:
        /* <DEDUP_REMOVED lines=17> */
.L_x_1812:
        /* <DEDUP_REMOVED lines=116> */
.L_x_1811:
        /* <DEDUP_REMOVED lines=62> */
.L_x_1813:
[----:B------:R-:W-:-:S13]  /*2b10*/  ISETP.NE.OR P0, PT, RZ, UR4, P0 ;  /* 0x00000004ff007c0c */ /* 0x000fda0008705670 */
[----:B------:R-:W-:Y:S05]  /*2b20*/  @!P0 BRA `(.L_x_1809) ;  /* 0x000001f000008947 */ /* 0x000fea0003800000 */
.L_x_1810:
        /* <DEDUP_REMOVED lines=31> */
.L_x_1809:
        /* <DEDUP_REMOVED lines=10> */
.L_x_1815:
[----:B------:R-:W-:Y:S05]  /*2dc0*/  BSYNC B0 ;  /* 0x0000000000007941 */ /* 0x000fea0003800000 */
.L_x_1814:
        /* <DEDUP_REMOVED lines=19> */
.L_x_1806:
        /* <DEDUP_REMOVED lines=31> */
.L_x_1816:
        /* <DEDUP_REMOVED lines=17> */
.L_x_1818:
[----:B------:R-:W-:Y:S05]  /*3200*/  BSYNC B0 ;  /* 0x0000000000007941 */ /* 0x000fea0003800000 */
.L_x_1817:
        /* <DEDUP_REMOVED lines=19> */
.L_x_1819:
        /* <DEDUP_REMOVED lines=16> */
.L_x_1821:
[----:B------:R-:W-:Y:S05]  /*3440*/  BSYNC B0 ;  /* 0x0000000000007941 */ /* 0x000fea0003800000 */
.L_x_1820:
[----:B------:R-:W-:Y:S02]  /*3450*/  IADD3 R48, R48, c[0x0][0x10], RZ ;  /* 0x0000040030307a10 */ /* 0x000fe40007ffe0ff */
[----:B------:R-:W-:Y:S02]  /*3460*/  IADD3 R50, R50, 0x1, RZ ;  /* 0x0000000132327810 */ /* 0x000fe40007ffe0ff */
[----:B------:R-:W-:-:S13]  /*3470*/  ISETP.GE.AND P0, PT, R48, UR6, PT ;  /* 0x0000000630007c0c */ /* 0x000fda000bf06270 */
[----:B------:R-:W-:Y:S01]  /*3480*/  @P0 CALL.REL.NOINC `(.L_x_1795) ;  /* 0x0000001000000944 */ /* 0x000fe20003c00000 */
[----:B------:R-:W-:Y:S05]  /*3490*/  BRA `(.L_x_1822) ;  /* 0xffffce4000007947 */ /* 0x000fea000383ffff */
.L_x_1795:
        /* <DEDUP_REMOVED lines=22> */
.L_x_1824:
[----:B------:R-:W-:Y:S05]  /*3600*/  BSYNC B0 ;  /* 0x0000000000007941 */ /* 0x000fea0003800000 */
.L_x_1823:
[----:B------:R-:W-:Y:S05]  /*3610*/  @P0 EXIT ;  /* 0x000000000000094d */ /* 0x000fea0003800000 */
[----:B------:R-:W-:Y:S05]  /*3620*/  @P2 BRA `(.L_x_1825) ;  /* 0x0000008000002947 */ /* 0x000fea0003800000 */
[----:B------:R-:W-:-:S05]  /*3630*/  IMAD R0, R4, c[0x0][0x10], RZ ;  /* 0x0000040004007a24 */ /* 0x000fca00078e02ff */
[----:B------:R-:W-:-:S13]  /*3640*/  ISETP.NE.AND P0, PT, R0, -0x1, PT ;  /* 0xffffffff0000780c */ /* 0x000fda0003f05270 */
[----:B------:R-:W-:Y:S05]  /*3650*/  @!P0 BRA `(.L_x_1825) ;  /* 0x0000005000008947 */ /* 0x000fea0003800000 */
.L_x_1826:
[----:B0-----:R-:W2:Y:S01]  /*3660*/  LDG.E.STRONG.GPU R5, [R2.64] ;  /* 0x0000000c02057981 */ /* 0x001ea2000c1ef900 */
[----:B------:R-:W-:Y:S01]  /*3670*/  YIELD ;  /* 0x0000000000007946 */ /* 0x000fe20003800000 */
[----:B--2---:R-:W-:Y:S01]  /*3680*/  ISETP.NE.AND P0, PT, R5, R0, PT ;  /* 0x000000000500720c */ /* 0x004fe20003f05270 */
[----:B------:R-:W-:-:S12]  /*3690*/  CCTL.IVALL ;  /* 0x00000000ff00798f */ /* 0x000fd80002000000 */
[----:B------:R-:W-:Y:S05]  /*36a0*/  @P0 BRA `(.L_x_1826) ;  /* 0xffffffb000000947 */ /* 0x000fea000383ffff */
.L_x_1825:
        /* <DEDUP_REMOVED lines=25> */
.L_x_1827:
        /* <DEDUP_REMOVED lines=26> */
.L_x_1828:
        /* <DEDUP_REMOVED lines=10> */
.L_x_3364:


//--------------------- .text._Z35group_norm_nhwc_bwd_one_pass_kernelI11Fp32IOFp16WLi128ELi16ELi256EEv26Group_norm_nhwc_bwd_params --------------------------
	.section	.text._Z35group_norm_nhwc_bwd_one_pass_kernelI11Fp32IOFp16WLi128ELi16ELi256EEv26Group_norm_nhwc_bwd_params,"ax",@progbits
	.sectioninfo	@"SHI_REGISTERS=64"
	.align	128
        .global         _Z35group_norm_nhwc_bwd_one_pass_kernelI11Fp32IOFp16WLi128ELi16ELi256EEv26Group_norm_nhwc_bwd_params
        .type           _Z35group_norm_nhwc_bwd_one_pass_kernelI11Fp32IOFp16WLi128ELi16ELi256EEv26Group_norm_nhwc_bwd_params,@function
        .size           _Z35group_norm_nhwc_bwd_one_pass_kernelI11Fp32IOFp16WLi128ELi16ELi256EEv26Group_norm_nhwc_bwd_params,(.L_x_3365 - _Z35group_norm_nhwc_bwd_one_pass_kernelI11Fp32IOFp16WLi128ELi16ELi256EEv26Group_norm_nhwc_bwd_params)
        .other          _Z35group_norm_nhwc_bwd_one_pass_kernelI11Fp32IOFp16WLi128ELi16ELi256EEv26Group_norm_nhwc_bwd_params,@"STO_CUDA_ENTRY STV_DEFAULT"
_Z35group_norm_nhwc_bwd_one_pass_kernelI11Fp32IOFp16WLi128ELi16ELi256EEv26Group_norm_nhwc_bwd_params:
.text._Z35group_norm_nhwc_bwd_one_pass_kernelI11Fp32IOFp16WLi128ELi16ELi256EEv26Group_norm_nhwc_bwd_params:
        /* <DEDUP_REMOVED lines=46> */
.L_x_1864:
        /* <DEDUP_REMOVED lines=146> */
.L_x_1831:
[----:B0-----:R-:W-:Y:S05]  /*0c00*/  BSYNC B0 ;  /* 0x0000000000007941 */ /* 0x001fea0003800000 */
.L_x_1830:
        /* <DEDUP_REMOVED lines=29> */
.L_x_1832:
        /* <DEDUP_REMOVED lines=26> */
.L_x_1833:
        /* <DEDUP_REMOVED lines=31> */
.L_x_1834:
        /* <DEDUP_REMOVED lines=31> */
.L_x_1835:
        /* <DEDUP_REMOVED lines=78> */
.L_x_1837:
[----:B------:R-:W-:Y:S05]  /*1840*/  BSYNC B0 ;  /* 0x0000000000007941 */ /* 0x000fea0003800000 */
.L_x_1836:
        /* <DEDUP_REMOVED lines=158> */
.L_x_1839:
[----:B------:R-:W-:Y:S05]  /*2230*/  BSYNC B0 ;  /* 0x0000000000007941 */ /* 0x000fea0003800000 */
.L_x_1838:
        /* <DEDUP_REMOVED lines=19> */
.L_x_1841:
[----:B------:R-:W-:Y:S05]  /*2370*/  BSYNC B0 ;  /* 0x0000000000007941 */ /* 0x000fea0003800000 */
.L_x_1840:
        /* <DEDUP_REMOVED lines=31> */
.L_x_1844:
[----:B0-----:R-:W2:Y:S01]  /*2570*/  LDG.E.STRONG.GPU R3, [R18.64] ;  /* 0x0000000c12037981 */ /* 0x001ea2000c1ef900 */
[----:B------:R-:W-:Y:S01]  /*2580*/  YIELD ;  /* 0x0000000000007946 */ /* 0x000fe20003800000 */
[----:B--2---:R-:W-:Y:S01]  /*2590*/  ISETP.NE.AND P0, PT, R3, R20, PT ;  /* 0x000000140300720c */ /* 0x004fe20003f05270 */
[----:B------:R-:W-:-:S12]  /*25a0*/  CCTL.IVALL ;  /* 0x00000000ff00798f */ /* 0x000fd80002000000 */
[----:B------:R-:W-:Y:S05]  /*25b0*/  @P0 BRA `(.L_x_1844) ;  /* 0xffffffb000000947 */ /* 0x000fea000383ffff */
.L_x_1843:
        /* <DEDUP_REMOVED lines=20> */
.L_x_1848:
        /* <DEDUP_REMOVED lines=116> */
.L_x_1847:
        /* <DEDUP_REMOVED lines=62> */
.L_x_1849:
[----:B------:R-:W-:-:S13]  /*3220*/  ISETP.NE.OR P0, PT, RZ, UR4, P0 ;  /* 0x00000004ff007c0c */ /* 0x000fda0008705670 */
[----:B------:R-:W-:Y:S05]  /*3230*/  @!P0 BRA `(.L_x_1845) ;  /* 0x000001f000008947 */ /* 0x000fea0003800000 */
.L_x_1846:
        /* <DEDUP_REMOVED lines=31> */
.L_x_1845:
        /* <DEDUP_REMOVED lines=12> */
.L_x_1851:
[----:B------:R-:W-:Y:S05]  /*34f0*/  BSYNC B0 ;  /* 0x0000000000007941 */ /* 0x000fea0003800000 */
.L_x_1850:
        /* <DEDUP_REMOVED lines=16> */
.L_x_1842:
        /* <DEDUP_REMOVED lines=30> */
.L_x_1852:
        /* <DEDUP_REMOVED lines=17> */
.L_x_1854:
[----:B------:R-:W-:Y:S05]  /*38f0*/  BSYNC B0 ;  /* 0x0000000000007941 */ /* 0x000fea0003800000 */
.L_x_1853:
        /* <DEDUP_REMOVED lines=19> */
.L_x_1855:
        /* <DEDUP_REMOVED lines=17> */
.L_x_1857:
[----:B------:R-:W-:Y:S05]  /*3b40*/  BSYNC B0 ;  /* 0x0000000000007941 */ /* 0x000fea0003800000 */
.L_x_1856:
        /* <DEDUP_REMOVED lines=19> */
.L_x_1858:
        /* <DEDUP_REMOVED lines=17> */
.L_x_1860:
[----:B------:R-:W-:Y:S05]  /*3d90*/  BSYNC B0 ;  /* 0x0000000000007941 */ /* 0x000fea0003800000 */
.L_x_1859:
        /* <DEDUP_REMOVED lines=19> */
.L_x_1861:
        /* <DEDUP_REMOVED lines=16> */
.L_x_1863:
[----:B------:R-:W-:Y:S05]  /*3fd0*/  BSYNC B0 ;  /* 0x0000000000007941 */ /* 0x000fea0003800000 */
.L_x_1862:
[----:B------:R-:W-:Y:S01]  /*3fe0*/  ULDC UR4, c[0x0][0x10] ;  /* 0x0000040000047ab9 */ /* 0x000fe20000000800 */
[----:B------:R-:W-:Y:S01]  /*3ff0*/  IADD3 R54, R54, 0x1, RZ ;  /* 0x0000000136367810 */ /* 0x000fe20007ffe0ff */
[----:B------:R-:W-:-:S04]  /*4000*/  UIADD3 UR14, UR14, UR4, URZ ;  /* 0x000000040e0e7290 */ /* 0x000fc8000fffe03f */
[----:B------:R-:W-:-:S06]  /*4010*/  UISETP.GE.AND UP0, UPT, UR14, UR6, UPT ;  /* 0x000000060e00728c */ /* 0x000fcc000bf06270 */
[----:B------:R-:W-:-:S13]  /*4020*/  PLOP3.LUT P0, PT, PT, PT, UP0, 0x80, 0x0 ;  /* 0x000000000000781c */ /* 0x000fda0003f0f008 */
[----:B------:R-:W-:Y:S01]  /*4030*/  @P0 CALL.REL.NOINC `(.L_x_1829) ;  /* 0x0000001000000944 */ /* 0x000fe20003c00000 */
[----:B------:R-:W-:Y:S05]  /*4040*/  BRA `(.L_x_1864) ;  /* 0xffffc29000007947 */ /* 0x000fea000383ffff */
.L_x_1829:
        /* <DEDUP_REMOVED lines=22> */
.L_x_1866:
[----:B------:R-:W-:Y:S05]  /*41b0*/  BSYNC B0 ;  /* 0x0000000000007941 */ /* 0x000fea0003800000 */
.L_x_1865:
[----:B------:R-:W-:Y:S05]  /*41c0*/  @P0 EXIT ;  /* 0x000000000000094d */ /* 0x000fea0003800000 */
[----:B------:R-:W-:Y:S05]  /*41d0*/  @P2 BRA `(.L_x_1867) ;  /* 0x0000008000002947 */ /* 0x000fea0003800000 */
[----:B------:R-:W-:-:S05]  /*41e0*/  IMAD R0, R4, c[0x0][0x10], RZ ;  /* 0x0000040004007a24 */ /* 0x000fca00078e02ff */
[----:B------:R-:W-:-:S13]  /*41f0*/  ISETP.NE.AND P0, PT, R0, -0x1, PT ;  /* 0xffffffff0000780c */ /* 0x000fda0003f05270 */
[----:B------:R-:W-:Y:S05]  /*4200*/  @!P0 BRA `(.L_x_1867) ;  /* 0x0000005000008947 */ /* 0x000fea0003800000 */
.L_x_1868:
[----:B0-----:R-:W2:Y:S01]  /*4210*/  LDG.E.STRONG.GPU R5, [R2.64] ;  /* 0x0000000c02057981 */ /* 0x001ea2000c1ef900 */
[----:B------:R-:W-:Y:S01]  /*4220*/  YIELD ;  /* 0x0000000000007946 */ /* 0x000fe20003800000 */
[----:B--2---:R-:W-:Y:S01]  /*4230*/  ISETP.NE.AND P0, PT, R5, R0, PT ;  /* 0x000000000500720c */ /* 0x004fe20003f05270 */
[----:B------:R-:W-:-:S12]  /*4240*/  CCTL.IVALL ;  /* 0x00000000ff00798f */ /* 0x000fd80002000000 */
[----:B------:R-:W-:Y:S05]  /*4250*/  @P0 BRA `(.L_x_1868) ;  /* 0xffffffb000000947 */ /* 0x000fea000383ffff */
.L_x_1867:
        /* <DEDUP_REMOVED lines=25> */
.L_x_1869:
        /* <DEDUP_REMOVED lines=26> */
.L_x_1870:
        /* <DEDUP_REMOVED lines=15> */
.L_x_3365:


//--------------------- .text._Z35group_norm_nhwc_bwd_one_pass_kernelI11Fp32IOFp16WLi256ELi16ELi256EEv26Group_norm_nhwc_bwd_params --------------------------
	.section	.text._Z35group_norm_nhwc_bwd_one_pass_kernelI11Fp32IOFp16WLi256ELi16ELi256EEv26Group_norm_nhwc_bwd_params,"ax",@progbits
	.sectioninfo	@"SHI_REGISTERS=80"
	.align	128
        .global         _Z35group_norm_nhwc_bwd_one_pass_kernelI11Fp32IOFp16WLi256ELi16ELi256EEv26Group_norm_nhwc_bwd_params
        .type           _Z35group_norm_nhwc_bwd_one_pass_kernelI11Fp32IOFp16WLi256ELi16ELi256EEv26Group_norm_nhwc_bwd_params,@function
        .size           _Z35group_norm_nhwc_bwd_one_pass_kernelI11Fp32IOFp16WLi256ELi16ELi256EEv26Group_norm_nhwc_bwd_params,(.L_x_3366 - _Z35group_norm_nhwc_bwd_one_pass_kernelI11Fp32IOFp16WLi256ELi16ELi256EEv26Group_norm_nhwc_bwd_params)
        .other          _Z35group_norm_nhwc_bwd_one_pass_kernelI11Fp32IOFp16WLi256ELi16ELi256EEv26Group_norm_nhwc_bwd_params,@"STO_CUDA_ENTRY STV_DEFAULT"
_Z35group_norm_nhwc_bwd_one_pass_kernelI11Fp32IOFp16WLi256ELi16ELi256EEv26Group_norm_nhwc_bwd_params:
.text._Z35group_norm_nhwc_bwd_one_pass_kernelI11Fp32IOFp16WLi256ELi16ELi256EEv26Group_norm_nhwc_bwd_params:
        /* <DEDUP_REMOVED lines=30> */
.L_x_1923:
        /* <DEDUP_REMOVED lines=240> */
[----:B--2---:R-:W-:Y:S02]  /*10e0*/  HADD2.F32 R4, -RZ, R54.H0_H0 ;  /* 0x20000036ff047230 */ /* 0x004fe40000004100 */
[----:B---3--:R-:W-:Y:S02]  /*10f0*/  HADD2.F32 R2, -RZ, R2.H0_H0 ;  /* 0x20000002ff027230 */ /* 0x008fe40000004100 */
[----:B----4-:R-:W-:Y:S02]  /*1100*/  @P0 HADD2.F32 R40, -RZ, R56.H0_H0 ;  /* 0x20000038ff280230 */ /* 0x010fe40000004100 */
[----:B------:R-:W-:-:S02]  /*1110*/  @P0 HADD2.F32 R3, -RZ, R55.H0_H0 ;  /* 0x20000037ff030230 */ /* 0x000fc40000004100 */
.L_x_1873:
[----:B-1----:R-:W-:Y:S05]  /*1120*/  BSYNC B0 ;  /* 0x0000000000007941 */ /* 0x002fea0003800000 */
.L_x_1872:
        /* <DEDUP_REMOVED lines=29> */
.L_x_1874:
        /* <DEDUP_REMOVED lines=26> */
.L_x_1875:
        /* <DEDUP_REMOVED lines=41> */
.L_x_1876:
        /* <DEDUP_REMOVED lines=35> */
.L_x_1877:
        /* <DEDUP_REMOVED lines=35> */
.L_x_1878:
        /* <DEDUP_REMOVED lines=35> */
.L_x_1879:
        /* <DEDUP_REMOVED lines=35> */
.L_x_1880:
        /* <DEDUP_REMOVED lines=31> */
.L_x_1881:
        /* <DEDUP_REMOVED lines=69> */
.L_x_1883:
[----:B0-----:R-:W-:Y:S05]  /*2630*/  BSYNC B0 ;  /* 0x0000000000007941 */ /* 0x001fea0003800000 */
.L_x_1882:
        /* <DEDUP_REMOVED lines=159> */
.L_x_1885:
[----:B------:R-:W-:Y:S05]  /*3030*/  BSYNC B0 ;  /* 0x0000000000007941 */ /* 0x000fea0003800000 */
.L_x_1884:
        /* <DEDUP_REMOVED lines=19> */
.L_x_1887:
[----:B------:R-:W-:Y:S05]  /*3170*/  BSYNC B0 ;  /* 0x0000000000007941 */ /* 0x000fea0003800000 */
.L_x_1886:
        /* <DEDUP_REMOVED lines=32> */
.L_x_1890:
[----:B------:R-:W2:Y:S01]  /*3380*/  LDG.E.STRONG.GPU R5, [R28.64] ;  /* 0x0000000e1c057981 */ /* 0x000ea2000c1ef900 */
[----:B------:R-:W-:Y:S01]  /*3390*/  YIELD ;  /* 0x0000000000007946 */ /* 0x000fe20003800000 */
[----:B--2---:R-:W-:Y:S01]  /*33a0*/  ISETP.NE.AND P6, PT, R5, R32, PT ;  /* 0x000000200500720c */ /* 0x004fe20003fc5270 */
[----:B------:R-:W-:-:S12]  /*33b0*/  CCTL.IVALL ;  /* 0x00000000ff00798f */ /* 0x000fd80002000000 */
[----:B------:R-:W-:Y:S05]  /*33c0*/  @P6 BRA `(.L_x_1890) ;  /* 0xffffffb000006947 */ /* 0x000fea000383ffff */
.L_x_1889:
        /* <DEDUP_REMOVED lines=25> */
.L_x_1894:
        /* <DEDUP_REMOVED lines=117> */
.L_x_1893:
        /* <DEDUP_REMOVED lines=63> */
.L_x_1895:
[----:B------:R-:W-:-:S04]  /*40a0*/  ISETP.NE.AND P6, PT, R5, RZ, PT ;  /* 0x000000ff0500720c */ /* 0x000fc80003fc5270 */
[----:B------:R-:W-:-:S13]  /*40b0*/  ISETP.NE.OR P6, PT, RZ, UR4, P6 ;  /* 0x00000004ff007c0c */ /* 0x000fda000b7c5670 */
[----:B------:R-:W-:Y:S05]  /*40c0*/  @!P6 BRA `(.L_x_1891) ;  /* 0x000002200000e947 */ /* 0x000fea0003800000 */
.L_x_1892:
[----:B------:R-:W0:Y:S02]  /*40d0*/  S2R R5, SR_CTAID.X ;  /* 0x0000000000057919 */ /* 0x000e240000002500 */
.L_x_1896:
        /* <DEDUP_REMOVED lines=33> */
.L_x_1891:
        /* <DEDUP_REMOVED lines=11> */
.L_x_1898:
[----:B------:R-:W-:Y:S05]  /*43a0*/  BSYNC B0 ;  /* 0x0000000000007941 */ /* 0x000fea0003800000 */
.L_x_1897:
        /* <DEDUP_REMOVED lines=17> */
.L_x_1888:
        /* <DEDUP_REMOVED lines=28> */
.L_x_1899:
        /* <DEDUP_REMOVED lines=18> */
.L_x_1901:
[----:B------:R-:W-:Y:S05]  /*47a0*/  BSYNC B0 ;  /* 0x0000000000007941 */ /* 0x000fea0003800000 */
.L_x_1900:
        /* <DEDUP_REMOVED lines=22> */
.L_x_1902:
        /* <DEDUP_REMOVED lines=17> */
.L_x_1904:
[----:B------:R-:W-:Y:S05]  /*4a20*/  BSYNC B0 ;  /* 0x0000000000007941 */ /* 0x000fea0003800000 */
.L_x_1903:
        /* <DEDUP_REMOVED lines=26> */
.L_x_1905:
        /* <DEDUP_REMOVED lines=17> */
.L_x_1907:
[----:B------:R-:W-:Y:S05]  /*4ce0*/  BSYNC B0 ;  /* 0x0000000000007941 */ /* 0x000fea0003800000 */
.L_x_1906:
        /* <DEDUP_REMOVED lines=19> */
.L_x_1908:
        /* <DEDUP_REMOVED lines=17> */
.L_x_1910:
[----:B------:R-:W-:Y:S05]  /*4f30*/  BSYNC B0 ;  /* 0x0000000000007941 */ /* 0x000fea0003800000 */
.L_x_1909:
        /* <DEDUP_REMOVED lines=19> */
.L_x_1911:
        /* <DEDUP_REMOVED lines=17> */
.L_x_1913:
[----:B------:R-:W-:Y:S05]  /*5180*/  BSYNC B0 ;  /* 0x0000000000007941 */ /* 0x000fea0003800000 */
.L_x_1912:
        /* <DEDUP_REMOVED lines=19> */
.L_x_1914:
        /* <DEDUP_REMOVED lines=17> */
.L_x_1916:
[----:B------:R-:W-:Y:S05]  /*53d0*/  BSYNC B0 ;  /* 0x0000000000007941 */ /* 0x000fea0003800000 */
.L_x_1915:
        /* <DEDUP_REMOVED lines=19> */
.L_x_1917:
        /* <DEDUP_REMOVED lines=17> */
.L_x_1919:
[----:B------:R-:W-:Y:S05]  /*5620*/  BSYNC B0 ;  /* 0x0000000000007941 */ /* 0x000fea0003800000 */
.L_x_1918:
        /* <DEDUP_REMOVED lines=19> */
.L_x_1920:
        /* <DEDUP_REMOVED lines=16> */
.L_x_1922:
[----:B------:R-:W-:Y:S05]  /*5860*/  BSYNC B0 ;  /* 0x0000000000007941 */ /* 0x000fea0003800000 */
.L_x_1921:
[----:B------:R-:W-:Y:S01]  /*5870*/  ULDC UR4, c[0x0][0x10] ;  /* 0x0000040000047ab9 */ /* 0x000fe20000000800 */
[----:B------:R-:W-:Y:S01]  /*5880*/  IADD3 R67, R67, 0x1, RZ ;  /* 0x0000000143437810 */ /* 0x000fe20007ffe0ff */
[----:B------:R-:W-:-:S04]  /*5890*/  UIADD3 UR7, UR7, UR4, URZ ;  /* 0x0000000407077290 */ /* 0x000fc8000fffe03f */
[----:B------:R-:W-:-:S06]  /*58a0*/  UISETP.GE.AND UP0, UPT, UR7, UR6, UPT ;  /* 0x000000060700728c */ /* 0x000fcc000bf06270 */
[----:B------:R-:W-:-:S13]  /*58b0*/  PLOP3.LUT P0, PT, PT, PT, UP0, 0x80, 0x0 ;  /* 0x000000000000781c */ /* 0x000fda0003f0f008 */
[----:B------:R-:W-:Y:S01]  /*58c0*/  @P0 CALL.REL.NOINC `(.L_x_1871) ;  /* 0x0000001000000944 */ /* 0x000fe20003c00000 */
[----:B------:R-:W-:Y:S05]  /*58d0*/  BRA `(.L_x_1923) ;  /* 0xffffa90000007947 */ /* 0x000fea000383ffff */
.L_x_1871:
        /* <DEDUP_REMOVED lines=18> */
.L_x_1925:
[----:B------:R-:W-:Y:S05]  /*5a00*/  BSYNC B0 ;  /* 0x0000000000007941 */ /* 0x000fea0003800000 */
.L_x_1924:
        /* <DEDUP_REMOVED lines=11> */
.L_x_1927:
[----:B------:R-:W2:Y:S01]  /*5ac0*/  LDG.E.STRONG.GPU R5, [R2.64] ;  /* 0x0000000e02057981 */ /* 0x000ea2000c1ef900 */
[----:B------:R-:W-:Y:S01]  /*5ad0*/  YIELD ;  /* 0x0000000000007946 */ /* 0x000fe20003800000 */
[----:B--2---:R-:W-:Y:S01]  /*5ae0*/  ISETP.NE.AND P0, PT, R5, R0, PT ;  /* 0x000000000500720c */ /* 0x004fe20003f05270 */
[----:B------:R-:W-:-:S12]  /*5af0*/  CCTL.IVALL ;  /* 0x00000000ff00798f */ /* 0x000fd80002000000 */
[----:B------:R-:W-:Y:S05]  /*5b00*/  @P0 BRA `(.L_x_1927) ;  /* 0xffffffb000000947 */ /* 0x000fea000383ffff */
.L_x_1926:
        /* <DEDUP_REMOVED lines=25> */
.L_x_1928:
        /* <DEDUP_REMOVED lines=26> */
.L_x_1929:
        /* <DEDUP_REMOVED lines=12> */
.L_x_3366:


//--------------------- .text._Z35group_norm_nhwc_bwd_one_pass_kernelI11Fp32IOFp16WLi512ELi16ELi256EEv26Group_norm_nhwc_bwd_params --------------------------
	.section	.text._Z35group_norm_nhwc_bwd_one_pass_kernelI11Fp32IOFp16WLi512ELi16ELi256EEv26Group_norm_nhwc_bwd_params,"ax",@progbits
	.sectioninfo	@"SHI_REGISTERS=128"
	.align	128
        .global         _Z35group_norm_nhwc_bwd_one_pass_kernelI11Fp32IOFp16WLi512ELi16ELi256EEv26Group_norm_nhwc_bwd_params
        .type           _Z35group_norm_nhwc_bwd_one_pass_kernelI11Fp32IOFp16WLi512ELi16ELi256EEv26Group_norm_nhwc_bwd_params,@function
        .size           _Z35group_norm_nhwc_bwd_one_pass_kernelI11Fp32IOFp16WLi512ELi16ELi256EEv26Group_norm_nhwc_bwd_params,(.L_x_3367 - _Z35group_norm_nhwc_bwd_one_pass_kernelI11Fp32IOFp16WLi512ELi16ELi256EEv26Group_norm_nhwc_bwd_params)
        .other          _Z35group_norm_nhwc_bwd_one_pass_kernelI11Fp32IOFp16WLi512ELi16ELi256EEv26Group_norm_nhwc_bwd_params,@"STO_CUDA_ENTRY STV_DEFAULT"
_Z35group_norm_nhwc_bwd_one_pass_kernelI11Fp32IOFp16WLi512ELi16ELi256EEv26Group_norm_nhwc_bwd_params:
.text._Z35group_norm_nhwc_bwd_one_pass_kernelI11Fp32IOFp16WLi512ELi16ELi256EEv26Group_norm_nhwc_bwd_params:
        /* <DEDUP_REMOVED lines=109> */
.L_x_2013:
        /* <DEDUP_REMOVED lines=376> */
[----:B--2---:R-:W-:-:S03]  /*1e50*/  @P0 HADD2.F32 R8, -RZ, R9.H0_H0 ;  /* 0x20000009ff080230 */ /* 0x004fc60000004100 */
[----:B------:R-:W2:Y:S01]  /*1e60*/  LDG.E.U16 R9, [R80.64+0x2] ;  /* 0x0000020c50097981 */ /* 0x000ea2000c1e1500 */
[----:B---3--:R-:W-:-:S03]  /*1e70*/  @P0 HADD2.F32 R7, -RZ, R6.H0_H0 ;  /* 0x20000006ff070230 */ /* 0x008fc60000004100 */
[----:B------:R-:W3:Y:S01]  /*1e80*/  LDG.E.U16 R6, [R80.64] ;  /* 0x0000000c50067981 */ /* 0x000ee2000c1e1500 */
[----:B--2---:R-:W-:Y:S02]  /*1e90*/  HADD2.F32 R9, -RZ, R9.H0_H0 ;  /* 0x20000009ff097230 */ /* 0x004fe40000004100 */
[----:B---3--:R-:W-:Y:S02]  /*1ea0*/  HADD2.F32 R6, -RZ, R6.H0_H0 ;  /* 0x20000006ff067230 */ /* 0x008fe40000004100 */
.L_x_1932:
[----:B-1----:R-:W-:Y:S05]  /*1eb0*/  BSYNC B0 ;  /* 0x0000000000007941 */ /* 0x002fea0003800000 */
.L_x_1931:
        /* <DEDUP_REMOVED lines=26> */
.L_x_1933:
        /* <DEDUP_REMOVED lines=31> */
.L_x_1934:
        /* <DEDUP_REMOVED lines=39> */
.L_x_1935:
        /* <DEDUP_REMOVED lines=35> */
.L_x_1936:
        /* <DEDUP_REMOVED lines=35> */
.L_x_1937:
        /* <DEDUP_REMOVED lines=35> */
.L_x_1938:
        /* <DEDUP_REMOVED lines=35> */
.L_x_1939:
        /* <DEDUP_REMOVED lines=35> */
.L_x_1940:
        /* <DEDUP_REMOVED lines=35> */
.L_x_1941:
        /* <DEDUP_REMOVED lines=35> */
.L_x_1942:
        /* <DEDUP_REMOVED lines=35> */
.L_x_1943:
        /* <DEDUP_REMOVED lines=35> */
.L_x_1944:
        /* <DEDUP_REMOVED lines=35> */
.L_x_1945:
        /* <DEDUP_REMOVED lines=35> */
.L_x_1946:
        /* <DEDUP_REMOVED lines=35> */
.L_x_1947:
        /* <DEDUP_REMOVED lines=35> */
.L_x_1948:
        /* <DEDUP_REMOVED lines=63> */
.L_x_1950:
[----:B0-----:R-:W-:Y:S05]  /*4520*/  BSYNC B0 ;  /* 0x0000000000007941 */ /* 0x001fea0003800000 */
.L_x_1949:
        /* <DEDUP_REMOVED lines=159> */
.L_x_1952:
[----:B------:R-:W-:Y:S05]  /*4f20*/  BSYNC B0 ;  /* 0x0000000000007941 */ /* 0x000fea0003800000 */
.L_x_1951:
        /* <DEDUP_REMOVED lines=18> */
.L_x_1954:
[----:B------:R-:W-:Y:S05]  /*5050*/  BSYNC B0 ;  /* 0x0000000000007941 */ /* 0x000fea0003800000 */
.L_x_1953:
        /* <DEDUP_REMOVED lines=33> */
.L_x_1957:
[----:B------:R-:W2:Y:S01]  /*5270*/  LDG.E.STRONG.GPU R53, [R48.64] ;  /* 0x0000000c30357981 */ /* 0x000ea2000c1ef900 */
[----:B------:R-:W-:Y:S01]  /*5280*/  YIELD ;  /* 0x0000000000007946 */ /* 0x000fe20003800000 */
[----:B--2---:R-:W-:Y:S01]  /*5290*/  ISETP.NE.AND P6, PT, R53, R52, PT ;  /* 0x000000343500720c */ /* 0x004fe20003fc5270 */
[----:B------:R-:W-:-:S12]  /*52a0*/  CCTL.IVALL ;  /* 0x00000000ff00798f */ /* 0x000fd80002000000 */
[----:B------:R-:W-:Y:S05]  /*52b0*/  @P6 BRA `(.L_x_1957) ;  /* 0xffffffb000006947 */ /* 0x000fea000383ffff */
.L_x_1956:
        /* <DEDUP_REMOVED lines=17> */
.L_x_1961:
        /* <DEDUP_REMOVED lines=116> */
.L_x_1960:
        /* <DEDUP_REMOVED lines=62> */
.L_x_1962:
[----:B------:R-:W-:-:S06]  /*5ef0*/  UISETP.NE.OR UP0, UPT, UR4, URZ, UP0 ;  /* 0x0000003f0400728c */ /* 0x000fcc0008705670 */
[----:B------:R-:W-:-:S13]  /*5f00*/  PLOP3.LUT P6, PT, PT, PT, UP0, 0x80, 0x0 ;  /* 0x000000000000781c */ /* 0x000fda0003fcf008 */
[----:B------:R-:W-:Y:S05]  /*5f10*/  @!P6 BRA `(.L_x_1958) ;  /* 0x000001f00000e947 */ /* 0x000fea0003800000 */
.L_x_1959:
        /* <DEDUP_REMOVED lines=31> */
.L_x_1958:
        /* <DEDUP_REMOVED lines=10> */
.L_x_1964:
[----:B------:R-:W-:Y:S05]  /*61b0*/  BSYNC B0 ;  /* 0x0000000000007941 */ /* 0x000fea0003800000 */
.L_x_1963:
        /* <DEDUP_REMOVED lines=19> */
.L_x_1955:
        /* <DEDUP_REMOVED lines=28> */
.L_x_1965:
        /* <DEDUP_REMOVED lines=18> */
.L_x_1967:
[----:B------:R-:W-:Y:S05]  /*65d0*/  BSYNC B0 ;  /* 0x0000000000007941 */ /* 0x000fea0003800000 */
.L_x_1966:
        /* <DEDUP_REMOVED lines=22> */
.L_x_1968:
        /* <DEDUP_REMOVED lines=18> */
.L_x_1970:
[----:B------:R-:W-:Y:S05]  /*6860*/  BSYNC B0 ;  /* 0x0000000000007941 */ /* 0x000fea0003800000 */
.L_x_1969:
        /* <DEDUP_REMOVED lines=20> */
.L_x_1971:
        /* <DEDUP_REMOVED lines=18> */
.L_x_1973:
[----:B------:R-:W-:Y:S05]  /*6ad0*/  BSYNC B0 ;  /* 0x0000000000007941 */ /* 0x000fea0003800000 */
.L_x_1972:
        /* <DEDUP_REMOVED lines=20> */
.L_x_1974:
        /* <DEDUP_REMOVED lines=18> */
.L_x_1976:
[----:B------:R-:W-:Y:S05]  /*6d40*/  BSYNC B0 ;  /* 0x0000000000007941 */ /* 0x000fea0003800000 */
.L_x_1975:
        /* <DEDUP_REMOVED lines=20> */
.L_x_1977:
        /* <DEDUP_REMOVED lines=18> */
.L_x_1979:
[----:B------:R-:W-:Y:S05]  /*6fb0*/  BSYNC B0 ;  /* 0x0000000000007941 */ /* 0x000fea0003800000 */
.L_x_1978:
        /* <DEDUP_REMOVED lines=20> */
.L_x_1980:
        /* <DEDUP_REMOVED lines=18> */
.L_x_1982:
[----:B------:R-:W-:Y:S05]  /*7220*/  BSYNC B0 ;  /* 0x0000000000007941 */ /* 0x000fea0003800000 */
.L_x_1981:
        /* <DEDUP_REMOVED lines=20> */
.L_x_1983:
        /* <DEDUP_REMOVED lines=19> */
.L_x_1985:
[----:B------:R-:W-:Y:S05]  /*74a0*/  BSYNC B0 ;  /* 0x0000000000007941 */ /* 0x000fea0003800000 */
.L_x_1984:
        /* <DEDUP_REMOVED lines=20> */
.L_x_1986:
        /* <DEDUP_REMOVED lines=17> */
.L_x_1988:
[----:B------:R-:W-:Y:S05]  /*7700*/  BSYNC B0 ;  /* 0x0000000000007941 */ /* 0x000fea0003800000 */
.L_x_1987:
        /* <DEDUP_REMOVED lines=19> */
.L_x_1989:
        /* <DEDUP_REMOVED lines=17> */
.L_x_1991:
[----:B------:R-:W-:Y:S05]  /*7950*/  BSYNC B0 ;  /* 0x0000000000007941 */ /* 0x000fea0003800000 */
.L_x_1990:
        /* <DEDUP_REMOVED lines=19> */
.L_x_1992:
        /* <DEDUP_REMOVED lines=17> */
.L_x_1994:
[----:B------:R-:W-:Y:S05]  /*7ba0*/  BSYNC B0 ;  /* 0x0000000000007941 */ /* 0x000fea0003800000 */
.L_x_1993:
        /* <DEDUP_REMOVED lines=19> */
.L_x_1995:
        /* <DEDUP_REMOVED lines=17> */
.L_x_1997:
[----:B------:R-:W-:Y:S05]  /*7df0*/  BSYNC B0 ;  /* 0x0000000000007941 */ /* 0x000fea0003800000 */
.L_x_1996:
        /* <DEDUP_REMOVED lines=19> */
.L_x_1998:
        /* <DEDUP_REMOVED lines=17> */
.L_x_2000:
[----:B------:R-:W-:Y:S05]  /*8040*/  BSYNC B0 ;  /* 0x0000000000007941 */ /* 0x000fea0003800000 */
.L_x_1999:
        /* <DEDUP_REMOVED lines=19> */
.L_x_2001:
        /* <DEDUP_REMOVED lines=23> */
.L_x_2003:
[----:B------:R-:W-:Y:S05]  /*82f0*/  BSYNC B0 ;  /* 0x0000000000007941 */ /* 0x000fea0003800000 */
.L_x_2002:
        /* <DEDUP_REMOVED lines=19> */
.L_x_2004:
        /* <DEDUP_REMOVED lines=23> */
.L_x_2006:
[----:B------:R-:W-:Y:S05]  /*85a0*/  BSYNC B0 ;  /* 0x0000000000007941 */ /* 0x000fea0003800000 */
.L_x_2005:
        /* <DEDUP_REMOVED lines=19> */
.L_x_2007:
        /* <DEDUP_REMOVED lines=22> */
.L_x_2009:
[----:B------:R-:W-:Y:S05]  /*8840*/  BSYNC B0 ;  /* 0x0000000000007941 */ /* 0x000fea0003800000 */
.L_x_2008:
        /* <DEDUP_REMOVED lines=19> */
.L_x_2010:
        /* <DEDUP_REMOVED lines=19> */
.L_x_2012:
[----:B------:R-:W-:Y:S05]  /*8ab0*/  BSYNC B0 ;  /* 0x0000000000007941 */ /* 0x000fea0003800000 */
.L_x_2011:
[----:B------:R-:W-:Y:S02]  /*8ac0*/  IADD3 R5, R5, c[0x0][0x10], RZ ;  /* 0x0000040005057a10 */ /* 0x000fe40007ffe0ff */
[----:B------:R-:W-:Y:S02]  /*8ad0*/  IADD3 R90, R90, 0x1, RZ ;  /* 0x000000015a5a7810 */ /* 0x000fe40007ffe0ff */
[----:B------:R-:W-:-:S13]  /*8ae0*/  ISETP.GE.AND P0, PT, R5, UR6, PT ;  /* 0x0000000605007c0c */ /* 0x000fda000bf06270 */
[----:B------:R-:W-:Y:S01]  /*8af0*/  @P0 CALL.REL.NOINC `(.L_x_1930) ;  /* 0x0000001000000944 */ /* 0x000fe20003c00000 */
[----:B------:R-:W-:Y:S05]  /*8b00*/  BRA `(.L_x_2013) ;  /* 0xffff7bc000007947 */ /* 0x000fea000383ffff */
.L_x_1930:
        /* <DEDUP_REMOVED lines=22> */
.L_x_2015:
[----:B------:R-:W-:Y:S05]  /*8c70*/  BSYNC B0 ;  /* 0x0000000000007941 */ /* 0x000fea0003800000 */
.L_x_2014:
[----:B------:R-:W-:Y:S05]  /*8c80*/  @P0 EXIT ;  /* 0x000000000000094d */ /* 0x000fea0003800000 */
[----:B------:R-:W-:Y:S05]  /*8c90*/  @P2 BRA `(.L_x_2016) ;  /* 0x0000008000002947 */ /* 0x000fea0003800000 */
[----:B------:R-:W-:-:S05]  /*8ca0*/  IMAD R0, R6, c[0x0][0x10], RZ ;  /* 0x0000040006007a24 */ /* 0x000fca00078e02ff */
[----:B------:R-:W-:-:S13]  /*8cb0*/  ISETP.NE.AND P0, PT, R0, -0x1, PT ;  /* 0xffffffff0000780c */ /* 0x000fda0003f05270 */
[----:B------:R-:W-:Y:S05]  /*8cc0*/  @!P0 BRA `(.L_x_2016) ;  /* 0x0000005000008947 */ /* 0x000fea0003800000 */
.L_x_2017:
[----:B0-----:R-:W2:Y:S01]  /*8cd0*/  LDG.E.STRONG.GPU R7, [R4.64] ;  /* 0x0000000c04077981 */ /* 0x001ea2000c1ef900 */
[----:B------:R-:W-:Y:S01]  /*8ce0*/  YIELD ;  /* 0x0000000000007946 */ /* 0x000fe20003800000 */
[----:B--2---:R-:W-:Y:S01]  /*8cf0*/  ISETP.NE.AND P0, PT, R7, R0, PT ;  /* 0x000000000700720c */ /* 0x004fe20003f05270 */
[----:B------:R-:W-:-:S12]  /*8d00*/  CCTL.IVALL ;  /* 0x00000000ff00798f */ /* 0x000fd80002000000 */
[----:B------:R-:W-:Y:S05]  /*8d10*/  @P0 BRA `(.L_x_2017) ;  /* 0xffffffb000000947 */ /* 0x000fea000383ffff */
.L_x_2016:
        /* <DEDUP_REMOVED lines=25> */
.L_x_2018:
        /* <DEDUP_REMOVED lines=26> */
.L_x_2019:
        /* <DEDUP_REMOVED lines=11> */
.L_x_3367:


//--------------------- .text._Z35group_norm_nhwc_fwd_one_pass_kernelI11Bf16IOFp32WLi64ELi16ELi256EEv26Group_norm_nhwc_fwd_params --------------------------
	.section	.text._Z35group_norm_nhwc_fwd_one_pass_kernelI11Bf16IOFp32WLi64ELi16ELi256EEv26Group_norm_nhwc_fwd_params,"ax",@progbits
	.sectioninfo	@"SHI_REGISTERS=32"
	.align	128
        .global         _Z35group_norm_nhwc_fwd_one_pass_kernelI11Bf16IOFp32WLi64ELi16ELi256EEv26Group_norm_nhwc_fwd_params
        .type           _Z35group_norm_nhwc_fwd_one_pass_kernelI11Bf16IOFp32WLi64ELi16ELi256EEv26Group_norm_nhwc_fwd_params,@function
        .size           _Z35group_norm_nhwc_fwd_one_pass_kernelI11Bf16IOFp32WLi64ELi16ELi256EEv26Group_norm_nhwc_fwd_params,(.L_x_3368 - _Z35group_norm_nhwc_fwd_one_pass_kernelI11Bf16IOFp32WLi64ELi16ELi256EEv26Group_norm_nhwc_fwd_params)
        .other          _Z35group_norm_nhwc_fwd_one_pass_kernelI11Bf16IOFp32WLi64ELi16ELi256EEv26Group_norm_nhwc_fwd_params,@"STO_CUDA_ENTRY STV_DEFAULT"
_Z35group_norm_nhwc_fwd_one_pass_kernelI11Bf16IOFp32WLi64ELi16ELi256EEv26Group_norm_nhwc_fwd_params:
.text._Z35group_norm_nhwc_fwd_one_pass_kernelI11Bf16IOFp32WLi64ELi16ELi256EEv26Group_norm_nhwc_fwd_params:
[----:B------:R-:W-:Y:S02]  /*0000*/  MOV R1, c[0x0][0x28] ;  /* 0x00000a0000017a02 */ /* 0x000fe40000000f00 */
[----:B------:R-:W0:Y:S01]  /*0010*/  S2R R4, SR_CTAID.Y ;  /* 0x0000000000047919 */ /* 0x000e220000002600 */
[----:B------:R-:W-:Y:S02]  /*0020*/  ULDC UR4, c[0x0][0x1d8] ;  /* 0x0000760000047ab9 */ /* 0x000fe40000000800 */
[----:B------:R-:W-:Y:S02]  /*0030*/  ULDC UR5, c[0x0][0x1a8] ;  /* 0x00006a0000057ab9 */ /* 0x000fe40000000800 */
[----:B------:R-:W-:-:S06]  /*0040*/  UIMAD UR4, UR4, UR5, URZ ;  /* 0x00000005040472a4 */ /* 0x000fcc000f8e023f */
[----:B0-----:R-:W-:-:S13]  /*0050*/  ISETP.GE.AND P0, PT, R4, UR4, PT ;  /* 0x0000000404007c0c */ /* 0x001fda000bf06270 */
[----:B------:R-:W-:Y:S05]  /*0060*/  @P0 EXIT ;  /* 0x000000000000094d */ /* 0x000fea0003800000 */
[----:B------:R-:W0:Y:S01]  /*0070*/  S2R R0, SR_TID.X ;  /* 0x0000000000007919 */ /* 0x000e220000002100 */
[----:B------:R-:W-:Y:S01]  /*0080*/  HFMA2.MMA R16, -RZ, RZ, 0, 0 ;  /* 0x00000000ff107435 */ /* 0x000fe200000001ff */
[----:B------:R-:W-:Y:S02]  /*0090*/  ULDC.U8 UR5, c[0x0][0x1dc] ;  /* 0x0000770000057ab9 */ /* 0x000fe40000000000 */
[----:B------:R-:W1:Y:S01]  /*00a0*/  S2R R2, SR_LANEID ;  /* 0x0000000000027919 */ /* 0x000e620000000000 */
[----:B------:R-:W-:Y:S01]  /*00b0*/  ULDC.64 UR6, c[0x0][0x118] ;  /* 0x0000460000067ab9 */ /* 0x000fe20000000a00 */
[----:B0-----:R-:W-:-:S04]  /*00c0*/  SHF.R.S32.HI R3, RZ, 0x1f, R0 ;  /* 0x0000001fff037819 */ /* 0x001fc80000011400 */
[----:B------:R-:W-:Y:S02]  /*00d0*/  LEA.HI R17, R3, R0, RZ, 0x5 ;  /* 0x0000000003117211 */ /* 0x000fe400078f28ff */
[----:B------:R-:W-:Y:S02]  /*00e0*/  MOV R3, R4 ;  /* 0x0000000400037202 */ /* 0x000fe40000000f00 */
[----:B-1----:R-:W-:Y:S02]  /*00f0*/  SHF.R.S32.HI R17, RZ, 0x5, R17 ;  /* 0x00000005ff117819 */ /* 0x002fe40000011411 */
.L_x_2036:
[----:B0-----:R-:W-:Y:S01]  /*0100*/  IABS R7, c[0x0][0x1d8] ;  /* 0x0000760000077a13 */ /* 0x001fe20000000000 */
[----:B------:R-:W0:Y:S01]  /*0110*/  S2R R19, SR_CTAID.X ;  /* 0x0000000000137919 */ /* 0x000e220000002500 */
[----:B------:R-:W-:Y:S02]  /*0120*/  MOV R18, RZ ;  /* 0x000000ff00127202 */ /* 0x000fe40000000f00 */
[----:B-1----:R-:W1:Y:S01]  /*0130*/  I2F.RP R6, R7 ;  /* 0x0000000700067306 */ /* 0x002e620000209400 */
[----:B------:R-:W-:-:S07]  /*0140*/  MOV R24, RZ ;  /* 0x000000ff00187202 */ /* 0x000fce0000000f00 */
[----:B-1----:R-:W1:Y:S02]  /*0150*/  MUFU.RCP R6, R6 ;  /* 0x0000000600067308 */ /* 0x002e640000001000 */
[----:B-1----:R-:W-:-:S06]  /*0160*/  IADD3 R4, R6, 0xffffffe, RZ ;  /* 0x0ffffffe06047810 */ /* 0x002fcc0007ffe0ff */
[----:B------:R1:W2:Y:S02]  /*0170*/  F2I.FTZ.U32.TRUNC.NTZ R5, R4 ;  /* 0x0000000400057305 */ /* 0x0002a4000021f000 */
[----:B-1----:R-:W-:Y:S01]  /*0180*/  MOV R4, RZ ;  /* 0x000000ff00047202 */ /* 0x002fe20000000f00 */
[----:B--2---:R-:W-:-:S04]  /*0190*/  IMAD.MOV R8, RZ, RZ, -R5 ;  /* 0x000000ffff087224 */ /* 0x004fc800078e0a05 */
[----:B------:R-:W-:Y:S01]  /*01a0*/  IMAD R9, R8, R7, RZ ;  /* 0x0000000708097224 */ /* 0x000fe200078e02ff */
[----:B------:R-:W-:-:S03]  /*01b0*/  IABS R8, R3 ;  /* 0x0000000300087213 */ /* 0x000fc60000000000 */
[----:B------:R-:W-:Y:S01]  /*01c0*/  IMAD.HI.U32 R5, R5, R9, R4 ;  /* 0x0000000905057227 */ /* 0x000fe200078e0004 */
[----:B------:R-:W-:-:S04]  /*01d0*/  LOP3.LUT R4, R3, c[0x0][0x1d8], RZ, 0x3c, !PT ;  /* 0x0000760003047a12 */ /* 0x000fc800078e3cff */
[----:B------:R-:W-:Y:S01]  /*01e0*/  ISETP.GE.AND P2, PT, R4, RZ, PT ;  /* 0x000000ff0400720c */ /* 0x000fe20003f46270 */
[----:B------:R-:W-:Y:S01]  /*01f0*/  IMAD.HI.U32 R5, R5, R8, RZ ;  /* 0x0000000805057227 */ /* 0x000fe200078e00ff */
[----:B------:R-:W-:-:S04]  /*0200*/  SHF.R.U32.HI R4, RZ, 0x3, R0 ;  /* 0x00000003ff047819 */ /* 0x000fc80000011600 */
[----:B------:R-:W-:Y:S01]  /*0210*/  IADD3 R6, -R5, RZ, RZ ;  /* 0x000000ff05067210 */ /* 0x000fe20007ffe1ff */
[----:B0-----:R-:W-:Y:S01]  /*0220*/  IMAD R9, R19, c[0x0][0x1e4], R4 ;  /* 0x0000790013097a24 */ /* 0x001fe200078e0204 */
[----:B------:R-:W-:-:S03]  /*0230*/  SHF.L.U32 R4, R0, 0x1, RZ ;  /* 0x0000000100047819 */ /* 0x000fc600000006ff */
[----:B------:R-:W-:Y:S01]  /*0240*/  IMAD R6, R7, R6, R8 ;  /* 0x0000000607067224 */ /* 0x000fe200078e0208 */
[----:B------:R-:W-:Y:S02]  /*0250*/  IADD3 R10, R9, 0x20, RZ ;  /* 0x00000020090a7810 */ /* 0x000fe40007ffe0ff */
[----:B------:R-:W-:Y:S02]  /*0260*/  LOP3.LUT R29, R4, 0xe, RZ, 0xc0, !PT ;  /* 0x0000000e041d7812 */ /* 0x000fe400078ec0ff */
[----:B------:R-:W-:-:S13]  /*0270*/  ISETP.GT.U32.AND P1, PT, R7, R6, PT ;  /* 0x000000060700720c */ /* 0x000fda0003f24070 */
[-C--:B------:R-:W-:Y:S02]  /*0280*/  @!P1 IADD3 R6, R6, -R7.reuse, RZ ;  /* 0x8000000706069210 */ /* 0x080fe40007ffe0ff */
[----:B------:R-:W-:Y:S02]  /*0290*/  @!P1 IADD3 R5, R5, 0x1, RZ ;  /* 0x0000000105059810 */ /* 0x000fe40007ffe0ff */
[----:B------:R-:W-:Y:S02]  /*02a0*/  ISETP.GE.U32.AND P0, PT, R6, R7, PT ;  /* 0x000000070600720c */ /* 0x000fe40003f06070 */
[----:B------:R-:W-:Y:S02]  /*02b0*/  ISETP.NE.AND P1, PT, RZ, c[0x0][0x1d8], PT ;  /* 0x00007600ff007a0c */ /* 0x000fe40003f25270 */
[----:B------:R-:W-:Y:S02]  /*02c0*/  SHF.R.S32.HI R7, RZ, 0x1f, R10 ;  /* 0x0000001fff077819 */ /* 0x000fe4000001140a */
[----:B------:R-:W-:-:S07]  /*02d0*/  SHF.R.S32.HI R6, RZ, 0x1f, R9 ;  /* 0x0000001fff067819 */ /* 0x000fce0000011409 */
[----:B------:R-:W-:Y:S02]  /*02e0*/  @P0 IADD3 R5, R5, 0x1, RZ ;  /* 0x0000000105050810 */ /* 0x000fe40007ffe0ff */
[----:B------:R-:W-:-:S03]  /*02f0*/  ISETP.GE.U32.AND P0, PT, R9, c[0x0][0x1c8], PT ;  /* 0x0000720009007a0c */ /* 0x000fc60003f06070 */
[----:B------:R-:W-:Y:S01]  /*0300*/  @!P2 IMAD.MOV R5, RZ, RZ, -R5 ;  /* 0x000000ffff05a224 */ /* 0x000fe200078e0a05 */
[----:B------:R-:W-:Y:S02]  /*0310*/  @!P1 LOP3.LUT R5, RZ, c[0x0][0x1d8], RZ, 0x33, !PT ;  /* 0x00007600ff059a12 */ /* 0x000fe400078e33ff */
[----:B------:R-:W-:Y:S02]  /*0320*/  ISETP.GE.U32.AND P1, PT, R10, c[0x0][0x1c8], PT ;  /* 0x000072000a007a0c */ /* 0x000fe40003f26070 */
[----:B------:R-:W-:Y:S02]  /*0330*/  IADD3 R28, -R5, RZ, RZ ;  /* 0x000000ff051c7210 */ /* 0x000fe40007ffe1ff */
[----:B------:R-:W-:Y:S02]  /*0340*/  ISETP.GE.AND.EX P1, PT, R7, c[0x0][0x1cc], PT, P1 ;  /* 0x0000730007007a0c */ /* 0x000fe40003f26310 */
[----:B------:R-:W-:Y:S01]  /*0350*/  ISETP.GE.AND.EX P0, PT, R6, c[0x0][0x1cc], PT, P0 ;  /* 0x0000730006007a0c */ /* 0x000fe20003f06300 */
[----:B------:R-:W-:Y:S01]  /*0360*/  IMAD R28, R28, c[0x0][0x1d8], R3 ;  /* 0x000076001c1c7a24 */ /* 0x000fe200078e0203 */
[----:B------:R-:W-:-:S02]  /*0370*/  SHF.R.S32.HI R4, RZ, 0x1f, R5 ;  /* 0x0000001fff047819 */ /* 0x000fc40000011405 */
[----:B------:R-:W-:Y:S02]  /*0380*/  ISETP.GT.U32.OR P1, PT, R0, 0xff, P1 ;  /* 0x000000ff0000780c */ /* 0x000fe40000f24470 */
[----:B------:R-:W-:Y:S01]  /*0390*/  LEA R28, R28, R29, 0x4 ;  /* 0x0000001d1c1c7211 */ /* 0x000fe200078e20ff */
[----:B------:R-:W-:Y:S01]  /*03a0*/  IMAD R4, R4, c[0x0][0x1d0], RZ ;  /* 0x0000740004047a24 */ /* 0x000fe200078e02ff */
[----:B------:R-:W-:Y:S02]  /*03b0*/  ISETP.GT.U32.OR P0, PT, R0, 0xff, P0 ;  /* 0x000000ff0000780c */ /* 0x000fe40000704470 */
[----:B------:R-:W-:Y:S01]  /*03c0*/  SHF.R.S32.HI R29, RZ, 0x1f, R28 ;  /* 0x0000001fff1d7819 */ /* 0x000fe2000001141c */
[----:B------:R-:W-:-:S04]  /*03d0*/  IMAD R27, R5, c[0x0][0x1d4], R4 ;  /* 0x00007500051b7a24 */ /* 0x000fc800078e0204 */
[----:B------:R-:W-:-:S04]  /*03e0*/  IMAD.WIDE.U32 R20, R5, c[0x0][0x1d0], R28 ;  /* 0x0000740005147a25 */ /* 0x000fc800078e001c */
[----:B------:R-:W-:Y:S01]  /*03f0*/  IMAD.IADD R27, R21, 0x1, R27 ;  /* 0x00000001151b7824 */ /* 0x000fe200078e021b */
[-C--:B------:R-:W-:Y:S01]  /*0400*/  @!P1 MOV R4, R20.reuse ;  /* 0x0000001400049202 */ /* 0x080fe20000000f00 */
[----:B------:R-:W-:Y:S01]  /*0410*/  @!P1 IMAD R5, R7, c[0x0][0x1c0], RZ ;  /* 0x0000700007059a24 */ /* 0x000fe200078e02ff */
[----:B------:R-:W-:Y:S01]  /*0420*/  @!P0 MOV R26, R20 ;  /* 0x00000014001a8202 */ /* 0x000fe20000000f00 */
[----:B------:R-:W-:Y:S02]  /*0430*/  @!P0 IMAD R6, R6, c[0x0][0x1c0], RZ ;  /* 0x0000700006068a24 */ /* 0x000fe400078e02ff */
[----:B------:R-:W-:Y:S01]  /*0440*/  @!P1 IMAD R13, R10, c[0x0][0x1c4], R5 ;  /* 0x000071000a0d9a24 */ /* 0x000fe200078e0205 */
[----:B------:R-:W-:Y:S01]  /*0450*/  @!P1 MOV R5, R27 ;  /* 0x0000001b00059202 */ /* 0x000fe20000000f00 */
[C---:B------:R-:W-:Y:S02]  /*0460*/  @!P0 IMAD R7, R9.reuse, c[0x0][0x1c4], R6 ;  /* 0x0000710009078a24 */ /* 0x040fe400078e0206 */
[----:B------:R-:W-:-:S04]  /*0470*/  @!P0 IMAD.WIDE.U32 R8, R9, c[0x0][0x1c0], R26 ;  /* 0x0000700009088a25 */ /* 0x000fc800078e001a */
[----:B------:R-:W-:Y:S01]  /*0480*/  @!P1 IMAD.WIDE.U32 R10, R10, c[0x0][0x1c0], R4 ;  /* 0x000070000a0a9a25 */ /* 0x000fe200078e0004 */
[----:B------:R-:W-:-:S03]  /*0490*/  @!P0 LEA R4, P2, R8, c[0x0][0x170], 0x1 ;  /* 0x00005c0008048a11 */ /* 0x000fc600078408ff */
[----:B------:R-:W-:Y:S01]  /*04a0*/  @!P0 IMAD.IADD R5, R9, 0x1, R7 ;  /* 0x0000000109058824 */ /* 0x000fe200078e0207 */
[----:B------:R-:W-:Y:S02]  /*04b0*/  @!P1 IADD3 R7, R11, R13, RZ ;  /* 0x0000000d0b079210 */ /* 0x000fe40007ffe0ff */
[----:B------:R-:W-:Y:S02]  /*04c0*/  @!P1 LEA R6, P3, R10, c[0x0][0x170], 0x1 ;  /* 0x00005c000a069a11 */ /* 0x000fe400078608ff */
[----:B------:R-:W-:Y:S02]  /*04d0*/  @!P0 LEA.HI.X R5, R8, c[0x0][0x174], R5, 0x1, P2 ;  /* 0x00005d0008058a11 */ /* 0x000fe400010f0c05 */
[----:B------:R-:W-:-:S03]  /*04e0*/  @!P1 LEA.HI.X R7, R10, c[0x0][0x174], R7, 0x1, P3 ;  /* 0x00005d000a079a11 */ /* 0x000fc600018f0c07 */
[----:B------:R-:W2:Y:S04]  /*04f0*/  @!P0 LDG.E R18, [R4.64] ;  /* 0x0000000604128981 */ /* 0x000ea8000c1e1900 */
[----:B------:R-:W3:Y:S01]  /*0500*/  @!P1 LDG.E R24, [R6.64] ;  /* 0x0000000606189981 */ /* 0x000ee2000c1e1900 */
[C---:B------:R-:W-:Y:S01]  /*0510*/  ISETP.GT.AND P0, PT, R2.reuse, 0x1e, PT ;  /* 0x0000001e0200780c */ /* 0x040fe20003f04270 */
[----:B------:R-:W-:Y:S01]  /*0520*/  BSSY B0, `(.L_x_2020) ;  /* 0x0000040000007945 */ /* 0x000fe20003800000 */
[----:B------:R-:W-:Y:S02]  /*0530*/  ISETP.NE.AND P2, PT, R2, RZ, PT ;  /* 0x000000ff0200720c */ /* 0x000fe40003f45270 */
[----:B------:R-:W-:Y:S02]  /*0540*/  ISETP.NE.AND P1, PT, R0, RZ, PT ;  /* 0x000000ff0000720c */ /* 0x000fe40003f25270 */
[----:B--2---:R-:W-:-:S02]  /*0550*/  PRMT R5, RZ, 0x7610, R18 ;  /* 0x00007610ff057816 */ /* 0x004fc40000000012 */
[----:B------:R-:W-:Y:S02]  /*0560*/  PRMT R4, RZ, 0x5410, R18 ;  /* 0x00005410ff047816 */ /* 0x000fe40000000012 */
[--C-:B---3--:R-:W-:Y:S01]  /*0570*/  PRMT R7, RZ, 0x7610, R24.reuse ;  /* 0x00007610ff077816 */ /* 0x108fe20000000018 */
[----:B------:R-:W-:Y:S02]  /*0580*/  FMUL.FTZ R9, R5, R5 ;  /* 0x0000000505097220 */ /* 0x000fe40000410000 */
[C---:B------:R-:W-:Y:S02]  /*0590*/  FADD.FTZ R8, R4.reuse, R5 ;  /* 0x0000000504087221 */ /* 0x040fe40000010000 */
[----:B------:R-:W-:Y:S01]  /*05a0*/  FFMA.FTZ R9, R4, R4, R9 ;  /* 0x0000000404097223 */ /* 0x000fe20000010009 */
[----:B------:R-:W-:Y:S01]  /*05b0*/  PRMT R4, RZ, 0x5410, R24 ;  /* 0x00005410ff047816 */ /* 0x000fe20000000018 */
[----:B------:R-:W-:Y:S02]  /*05c0*/  FMUL.FTZ R13, R7, R7 ;  /* 0x00000007070d7220 */ /* 0x000fe40000410000 */
[----:B------:R-:W-:-:S02]  /*05d0*/  FADD.FTZ R9, RZ, R9 ;  /* 0x00000009ff097221 */ /* 0x000fc40000010000 */
[C---:B------:R-:W-:Y:S02]  /*05e0*/  FADD.FTZ R11, R4.reuse, R7 ;  /* 0x00000007040b7221 */ /* 0x040fe40000010000 */
[----:B------:R-:W-:Y:S02]  /*05f0*/  FFMA.FTZ R4, R4, R4, R13 ;  /* 0x0000000404047223 */ /* 0x000fe4000001000d */
[----:B------:R-:W-:Y:S02]  /*0600*/  FADD.FTZ R8, RZ, R8 ;  /* 0x00000008ff087221 */ /* 0x000fe40000010000 */
[----:B------:R-:W-:Y:S02]  /*0610*/  FADD.FTZ R4, R9, R4 ;  /* 0x0000000409047221 */ /* 0x000fe40000010000 */
        /* <DEDUP_REMOVED lines=25> */
[----:B------:R-:W-:Y:S01]  /*07b0*/  MOV R23, R4 ;  /* 0x0000000400177202 */ /* 0x000fe20000000f00 */
[----:B------:R-:W-:-:S05]  /*07c0*/  IMAD.MOV.U32 R22, RZ, RZ, R8 ;  /* 0x000000ffff167224 */ /* 0x000fca00078e0008 */
[----:B------:R0:W-:Y:S04]  /*07d0*/  @!P2 STS.64 [R17.X8+0x8], R22 ;  /* 0x000008161100a388 */ /* 0x0001e80000008a00 */
[----:B------:R-:W-:Y:S06]  /*07e0*/  BAR.SYNC.DEFER_BLOCKING 0x0 ;  /* 0x0000000000007b1d */ /* 0x000fec0000010000 */
[----:B------:R-:W-:Y:S05]  /*07f0*/  @P1 BRA `(.L_x_2021) ;  /* 0x0000012000001947 */ /* 0x000fea0003800000 */
[----:B------:R-:W1:Y:S04]  /*0800*/  LDS.128 R4, [0x10] ;  /* 0x00001000ff047984 */ /* 0x000e680000000c00 */
[----:B------:R-:W2:Y:S04]  /*0810*/  LDS.128 R8, [0x20] ;  /* 0x00002000ff087984 */ /* 0x000ea80000000c00 */
[----:B------:R-:W3:Y:S01]  /*0820*/  LDS.128 R12, [0x30] ;  /* 0x00003000ff0c7984 */ /* 0x000ee20000000c00 */
[----:B-1----:R-:W-:-:S02]  /*0830*/  FADD.FTZ R25, R22, R4 ;  /* 0x0000000416197221 */ /* 0x002fc40000010000 */
[----:B------:R-:W-:Y:S02]  /*0840*/  FADD.FTZ R4, R23, R5 ;  /* 0x0000000517047221 */ /* 0x000fe40000010000 */
[----:B0-----:R-:W0:Y:S01]  /*0850*/  LDS.64 R22, [0x40] ;  /* 0x00004000ff167984 */ /* 0x001e220000000a00 */
        /* <DEDUP_REMOVED lines=12> */
.L_x_2021:
[----:B------:R-:W-:Y:S05]  /*0920*/  BSYNC B0 ;  /* 0x0000000000007941 */ /* 0x000fea0003800000 */
.L_x_2020:
[----:B------:R-:W-:-:S04]  /*0930*/  MOV R8, c[0x0][0xc] ;  /* 0x0000030000087a02 */ /* 0x000fc80000000f00 */
[----:B------:R-:W-:-:S13]  /*0940*/  ISETP.GE.U32.AND P0, PT, R8, 0x2, PT ;  /* 0x000000020800780c */ /* 0x000fda0003f06070 */
[----:B------:R-:W-:Y:S05]  /*0950*/  @!P0 BRA `(.L_x_2022) ;  /* 0x0000095000008947 */ /* 0x000fea0003800000 */
[----:B------:R-:W-:Y:S05]  /*0960*/  @P1 BRA `(.L_x_2023) ;  /* 0x000001a000001947 */ /* 0x000fea0003800000 */
[----:B------:R-:W1:Y:S01]  /*0970*/  S2R R10, SR_CTAID.Y ;  /* 0x00000000000a7919 */ /* 0x000e620000002600 */
[C---:B------:R-:W-:Y:S02]  /*0980*/  LOP3.LUT R4, R16.reuse, 0x1, RZ, 0xc0, !PT ;  /* 0x0000000110047812 */ /* 0x040fe400078ec0ff */
[----:B------:R-:W-:-:S03]  /*0990*/  LOP3.LUT P0, RZ, R16, 0x2, RZ, 0xc0, !PT ;  /* 0x0000000210ff7812 */ /* 0x000fc6000780c0ff */
[----:B------:R-:W-:Y:S01]  /*09a0*/  IMAD R5, R4, c[0x0][0x10], RZ ;  /* 0x0000040004057a24 */ /* 0x000fe200078e02ff */
[----:B------:R-:W-:-:S03]  /*09b0*/  HFMA2.MMA R4, -RZ, RZ, 0, 2.384185791015625e-07 ;  /* 0x00000004ff047435 */ /* 0x000fc600000001ff */
[----:B------:R-:W-:-:S04]  /*09c0*/  IMAD R6, R5, c[0x0][0xc], RZ ;  /* 0x0000030005067a24 */ /* 0x000fc800078e02ff */
[----:B------:R-:W-:-:S04]  /*09d0*/  IMAD.SHL.U32 R7, R6, 0x2, RZ ;  /* 0x0000000206077824 */ /* 0x000fc800078e00ff */
[----:B------:R-:W-:-:S04]  /*09e0*/  IMAD.WIDE R6, R7, R4, c[0x0][0x198] ;  /* 0x0000660007067625 */ /* 0x000fc800078e0204 */
[----:B-1----:R-:W-:Y:S01]  /*09f0*/  IMAD R9, R19, c[0x0][0x10], R10 ;  /* 0x0000040013097a24 */ /* 0x002fe200078e020a */
[----:B------:R-:W-:Y:S02]  /*0a00*/  IADD3 R5, R5, R10, RZ ;  /* 0x0000000a05057210 */ /* 0x000fe40007ffe0ff */
[----:B------:R-:W-:Y:S01]  /*0a10*/  MOV R10, 0x1 ;  /* 0x00000001000a7802 */ /* 0x000fe20000000f00 */
[----:B------:R-:W-:-:S03]  /*0a20*/  IMAD.WIDE.U32 R6, R9, 0x8, R6 ;  /* 0x0000000809067825 */ /* 0x000fc600078e0006 */
[----:B------:R-:W-:Y:S01]  /*0a30*/  SEL R9, R10, 0xffffffff, !P0 ;  /* 0xffffffff0a097807 */ /* 0x000fe20004000000 */
[----:B------:R-:W-:Y:S01]  /*0a40*/  IMAD.WIDE.U32 R4, R5, R4, c[0x0][0x190] ;  /* 0x0000640005047625 */ /* 0x000fe200078e0004 */
[----:B------:R1:W-:Y:S01]  /*0a50*/  STG.E.64 [R6.64], R22 ;  /* 0x0000001606007986 */ /* 0x0003e2000c101b06 */
[----:B------:R-:W-:Y:S06]  /*0a60*/  MEMBAR.ALL.GPU ;  /* 0x0000000000007992 */ /* 0x000fec000000a000 */
[----:B-1----:R-:W-:Y:S01]  /*0a70*/  SEL R7, RZ, c[0x0][0xc], P0 ;  /* 0x00000300ff077a07 */ /* 0x002fe20000000000 */
[----:B------:R-:W-:-:S00]  /*0a80*/  ERRBAR ;  /* 0x00000000000079ab */ /* 0x000fc00000000000 */
[----:B------:R1:W-:Y:S02]  /*0a90*/  RED.E.ADD.S32.STRONG.GPU [R4.64], R9 ;  /* 0x000000090400798e */ /* 0x0003e4000c10e386 */
[----:B------:R-:W-:-:S13]  /*0aa0*/  ISETP.NE.AND P0, PT, R7, -0x1, PT ;  /* 0xffffffff0700780c */ /* 0x000fda0003f05270 */
[----:B-1----:R-:W-:Y:S05]  /*0ab0*/  @!P0 BRA `(.L_x_2023) ;  /* 0x0000005000008947 */ /* 0x002fea0003800000 */
.L_x_2024:
[----:B------:R-:W2:Y:S01]  /*0ac0*/  LDG.E.STRONG.GPU R6, [R4.64] ;  /* 0x0000000604067981 */ /* 0x000ea2000c1ef900 */
[----:B------:R-:W-:Y:S01]  /*0ad0*/  YIELD ;  /* 0x0000000000007946 */ /* 0x000fe20003800000 */
[----:B--2---:R-:W-:Y:S01]  /*0ae0*/  ISETP.NE.AND P0, PT, R6, R7, PT ;  /* 0x000000070600720c */ /* 0x004fe20003f05270 */
[----:B------:R-:W-:-:S12]  /*0af0*/  CCTL.IVALL ;  /* 0x00000000ff00798f */ /* 0x000fd80002000000 */
[----:B------:R-:W-:Y:S05]  /*0b00*/  @P0 BRA `(.L_x_2024) ;  /* 0xffffffb000000947 */ /* 0x000fea000383ffff */
.L_x_2023:
        /* <DEDUP_REMOVED lines=8> */
[----:B------:R-:W1:Y:S01]  /*0b90*/  S2R R12, SR_CTAID.X ;  /* 0x00000000000c7919 */ /* 0x000e620000002500 */
[----:B------:R-:W-:Y:S01]  /*0ba0*/  LOP3.LUT R8, R8, 0x3, RZ, 0xc0, !PT ;  /* 0x0000000308087812 */ /* 0x000fe200078ec0ff */
[----:B------:R-:W-:-:S03]  /*0bb0*/  IMAD.MOV.U32 R14, RZ, RZ, RZ ;  /* 0x000000ffff0e7224 */ /* 0x000fc600078e00ff */
[----:B------:R-:W-:Y:S02]  /*0bc0*/  IADD3 R13, -R8, c[0x0][0xc], RZ ;  /* 0x00000300080d7a10 */ /* 0x000fe40007ffe1ff */
.L_x_2026:
[----:B------:R-:W-:-:S13]  /*0bd0*/  ISETP.EQ.OR P3, PT, R14, R19, P1 ;  /* 0x000000130e00720c */ /* 0x000fda0000f62670 */
[----:B------:R-:W2:Y:S01]  /*0be0*/  @!P3 S2R R7, SR_CTAID.Y ;  /* 0x000000000007b919 */ /* 0x000ea20000002600 */
[----:B------:R-:W-:Y:S02]  /*0bf0*/  @!P3 LOP3.LUT R4, R16, 0x1, RZ, 0xc0, !PT ;  /* 0x000000011004b812 */ /* 0x000fe400078ec0ff */
[----:B------:R-:W-:-:S03]  /*0c00*/  @!P3 MOV R5, 0x4 ;  /* 0x000000040005b802 */ /* 0x000fc60000000f00 */
[----:B------:R-:W-:-:S04]  /*0c10*/  @!P3 IMAD R4, R4, c[0x0][0x10], RZ ;  /* 0x000004000404ba24 */ /* 0x000fc800078e02ff */
[----:B------:R-:W-:-:S05]  /*0c20*/  @!P3 IMAD R4, R4, c[0x0][0xc], RZ ;  /* 0x000003000404ba24 */ /* 0x000fca00078e02ff */
[----:B------:R-:W-:-:S05]  /*0c30*/  @!P3 SHF.L.U32 R4, R4, 0x1, RZ ;  /* 0x000000010404b819 */ /* 0x000fca00000006ff */
[----:B------:R-:W-:-:S04]  /*0c40*/  @!P3 IMAD.WIDE R4, R4, R5, c[0x0][0x198] ;  /* 0x000066000404b625 */ /* 0x000fc800078e0205 */
[----:B--2---:R-:W-:-:S04]  /*0c50*/  @!P3 IMAD R7, R14, c[0x0][0x10], R7 ;  /* 0x000004000e07ba24 */ /* 0x004fc800078e0207 */
[----:B------:R-:W-:-:S06]  /*0c60*/  @!P3 IMAD.WIDE.U32 R4, R7, 0x8, R4 ;  /* 0x000000080704b825 */ /* 0x000fcc00078e0004 */
[----:B------:R-:W2:Y:S01]  /*0c70*/  @!P3 LDG.E.64 R4, [R4.64] ;  /* 0x000000060404b981 */ /* 0x000ea2000c1e1b00 */
[C---:B------:R-:W-:Y:S02]  /*0c80*/  IADD3 R6, R14.reuse, 0x1, RZ ;  /* 0x000000010e067810 */ /* 0x040fe40007ffe0ff */
[----:B-1----:R-:W-:Y:S02]  /*0c90*/  MOV R19, R12 ;  /* 0x0000000c00137202 */ /* 0x002fe40000000f00 */
[----:B------:R-:W-:Y:S02]  /*0ca0*/  IADD3 R8, R14, 0x2, RZ ;  /* 0x000000020e087810 */ /* 0x000fe40007ffe0ff */
[-C--:B------:R-:W-:Y:S02]  /*0cb0*/  ISETP.EQ.OR P4, PT, R6, R19.reuse, P1 ;  /* 0x000000130600720c */ /* 0x080fe40000f82670 */
[----:B------:R-:W-:-:S11]  /*0cc0*/  ISETP.EQ.OR P2, PT, R8, R19, P1 ;  /* 0x000000130800720c */ /* 0x000fd60000f42670 */
[----:B------:R-:W1:Y:S01]  /*0cd0*/  @!P4 S2R R11, SR_CTAID.Y ;  /* 0x00000000000bc919 */ /* 0x000e620000002600 */
[C---:B------:R-:W-:Y:S02]  /*0ce0*/  @!P4 LOP3.LUT R7, R16.reuse, 0x1, RZ, 0xc0, !PT ;  /* 0x000000011007c812 */ /* 0x040fe400078ec0ff */
[----:B------:R-:W-:Y:S01]  /*0cf0*/  @!P2 LOP3.LUT R10, R16, 0x1, RZ, 0xc0, !PT ;  /* 0x00000001100aa812 */ /* 0x000fe200078ec0ff */
[----:B------:R-:W3:Y:S02]  /*0d00*/  @!P2 S2R R9, SR_CTAID.Y ;  /* 0x000000000009a919 */ /* 0x000ee40000002600 */
[----:B------:R-:W-:Y:S02]  /*0d10*/  @!P4 IMAD R7, R7, c[0x0][0x10], RZ ;  /* 0x000004000707ca24 */ /* 0x000fe400078e02ff */
[----:B------:R-:W-:Y:S02]  /*0d20*/  @!P2 IMAD R10, R10, c[0x0][0x10], RZ ;  /* 0x000004000a0aaa24 */ /* 0x000fe400078e02ff */
[----:B------:R-:W-:-:S02]  /*0d30*/  @!P4 IMAD R7, R7, c[0x0][0xc], RZ ;  /* 0x000003000707ca24 */ /* 0x000fc400078e02ff */
[----:B------:R-:W-:Y:S01]  /*0d40*/  @!P2 IMAD R15, R10, c[0x0][0xc], RZ ;  /* 0x000003000a0faa24 */ /* 0x000fe200078e02ff */
[----:B------:R-:W-:Y:S02]  /*0d50*/  IADD3 R10, R14, 0x3, RZ ;  /* 0x000000030e0a7810 */ /* 0x000fe40007ffe0ff */
[----:B------:R-:W-:Y:S02]  /*0d60*/  @!P4 SHF.L.U32 R7, R7, 0x1, RZ ;  /* 0x000000010707c819 */ /* 0x000fe400000006ff */
[----:B------:R-:W-:Y:S01]  /*0d70*/  ISETP.EQ.OR P0, PT, R10, R19, P1 ;  /* 0x000000130a00720c */ /* 0x000fe20000f02670 */
[----:B-1----:R-:W-:Y:S02]  /*0d80*/  @!P4 IMAD R11, R6, c[0x0][0x10], R11 ;  /* 0x00000400060bca24 */ /* 0x002fe400078e020b */
[----:B------:R-:W-:-:S04]  /*0d90*/  @!P4 IMAD.MOV.U32 R6, RZ, RZ, 0x4 ;  /* 0x00000004ff06c424 */ /* 0x000fc800078e00ff */
[----:B------:R-:W-:-:S06]  /*0da0*/  @!P4 IMAD.WIDE R6, R7, R6, c[0x0][0x198] ;  /* 0x000066000706c625 */ /* 0x000fcc00078e0206 */
[----:B------:R-:W-:-:S04]  /*0db0*/  @!P4 IMAD.WIDE.U32 R6, R11, 0x8, R6 ;  /* 0x000000080b06c825 */ /* 0x000fc800078e0006 */
[----:B---3--:R-:W-:Y:S01]  /*0dc0*/  @!P2 IMAD R11, R8, c[0x0][0x10], R9 ;  /* 0x00000400080baa24 */ /* 0x008fe200078e0209 */
[----:B------:R-:W-:Y:S01]  /*0dd0*/  @!P2 SHF.L.U32 R8, R15, 0x1, RZ ;  /* 0x000000010f08a819 */ /* 0x000fe200000006ff */
[----:B------:R-:W3:Y:S01]  /*0de0*/  @!P4 LDG.E.64 R6, [R6.64] ;  /* 0x000000060606c981 */ /* 0x000ee2000c1e1b00 */
[----:B------:R-:W-:-:S05]  /*0df0*/  @!P2 MOV R9, 0x4 ;  /* 0x000000040009a802 */ /* 0x000fca0000000f00 */
[----:B------:R-:W-:-:S06]  /*0e00*/  @!P2 IMAD.WIDE R8, R8, R9, c[0x0][0x198] ;  /* 0x000066000808a625 */ /* 0x000fcc00078e0209 */
[----:B------:R-:W-:Y:S02]  /*0e10*/  @!P2 IMAD.WIDE.U32 R8, R11, 0x8, R8 ;  /* 0x000000080b08a825 */ /* 0x000fe400078e0008 */
[----:B------:R-:W1:Y:S04]  /*0e20*/  @!P0 S2R R11, SR_CTAID.Y ;  /* 0x00000000000b8919 */ /* 0x000e680000002600 */
[----:B------:R-:W4:Y:S01]  /*0e30*/  @!P2 LDG.E.64 R8, [R8.64] ;  /* 0x000000060808a981 */ /* 0x000f22000c1e1b00 */
[----:B-1----:R-:W-:Y:S01]  /*0e40*/  @!P0 IMAD R15, R10, c[0x0][0x10], R11 ;  /* 0x000004000a0f8a24 */ /* 0x002fe200078e020b */
[----:B------:R-:W-:Y:S01]  /*0e50*/  @!P0 MOV R11, 0x4 ;  /* 0x00000004000b8802 */ /* 0x000fe20000000f00 */
[----:B0-2---:R-:W-:Y:S01]  /*0e60*/  @!P3 FADD.FTZ R22, R22, R4 ;  /* 0x000000041616b221 */ /* 0x005fe20000010000 */
[----:B------:R-:W-:-:S05]  /*0e70*/  @!P0 LOP3.LUT R4, R16, 0x1, RZ, 0xc0, !PT ;  /* 0x0000000110048812 */ /* 0x000fca00078ec0ff */
[----:B------:R-:W-:-:S04]  /*0e80*/  @!P0 IMAD R4, R4, c[0x0][0x10], RZ ;  /* 0x0000040004048a24 */ /* 0x000fc800078e02ff */
[----:B------:R-:W-:-:S05]  /*0e90*/  @!P0 IMAD R4, R4, c[0x0][0xc], RZ ;  /* 0x0000030004048a24 */ /* 0x000fca00078e02ff */
[----:B------:R-:W-:-:S05]  /*0ea0*/  @!P0 SHF.L.U32 R4, R4, 0x1, RZ ;  /* 0x0000000104048819 */ /* 0x000fca00000006ff */
[----:B------:R-:W-:-:S06]  /*0eb0*/  @!P0 IMAD.WIDE R10, R4, R11, c[0x0][0x198] ;  /* 0x00006600040a8625 */ /* 0x000fcc00078e020b */
[----:B------:R-:W-:-:S06]  /*0ec0*/  @!P0 IMAD.WIDE.U32 R10, R15, 0x8, R10 ;  /* 0x000000080f0a8825 */ /* 0x000fcc00078e000a */
[----:B------:R-:W2:Y:S01]  /*0ed0*/  @!P0 LDG.E.64 R10, [R10.64] ;  /* 0x000000060a0a8981 */ /* 0x000ea2000c1e1b00 */
[----:B------:R-:W-:Y:S01]  /*0ee0*/  IADD3 R13, R13, -0x4, RZ ;  /* 0xfffffffc0d0d7810 */ /* 0x000fe20007ffe0ff */
[----:B------:R-:W-:-:S03]  /*0ef0*/  @!P3 FADD.FTZ R23, R23, R5 ;  /* 0x000000051717b221 */ /* 0x000fc60000010000 */
[----:B------:R-:W-:Y:S02]  /*0f00*/  ISETP.NE.AND P3, PT, R13, RZ, PT ;  /* 0x000000ff0d00720c */ /* 0x000fe40003f65270 */
[----:B------:R-:W-:Y:S01]  /*0f10*/  IADD3 R14, R14, 0x4, RZ ;  /* 0x000000040e0e7810 */ /* 0x000fe20007ffe0ff */
[----:B---3--:R-:W-:Y:S02]  /*0f20*/  @!P4 FADD.FTZ R22, R22, R6 ;  /* 0x000000061616c221 */ /* 0x008fe40000010000 */
[----:B------:R-:W-:Y:S02]  /*0f30*/  @!P4 FADD.FTZ R23, R23, R7 ;  /* 0x000000071717c221 */ /* 0x000fe40000010000 */
[----:B----4-:R-:W-:Y:S02]  /*0f40*/  @!P2 FADD.FTZ R22, R22, R8 ;  /* 0x000000081616a221 */ /* 0x010fe40000010000 */
[----:B------:R-:W-:Y:S02]  /*0f50*/  @!P2 FADD.FTZ R23, R23, R9 ;  /* 0x000000091717a221 */ /* 0x000fe40000010000 */
[----:B--2---:R-:W-:-:S02]  /*0f60*/  @!P0 FADD.FTZ R22, R22, R10 ;  /* 0x0000000a16168221 */ /* 0x004fc40000010000 */
[----:B------:R-:W-:Y:S01]  /*0f70*/  @!P0 FADD.FTZ R23, R23, R11 ;  /* 0x0000000b17178221 */ /* 0x000fe20000010000 */
[----:B------:R-:W-:Y:S05]  /*0f80*/  @P3 BRA `(.L_x_2026) ;  /* 0xfffffc4000003947 */ /* 0x000fea000383ffff */
.L_x_2025:
[----:B------:R-:W-:-:S05]  /*0f90*/  IMAD.MOV.U32 R6, RZ, RZ, c[0x0][0xc] ;  /* 0x00000300ff067624 */ /* 0x000fca00078e00ff */
[----:B------:R-:W-:-:S13]  /*0fa0*/  LOP3.LUT P0, R6, R6, 0x3, RZ, 0xc0, !PT ;  /* 0x0000000306067812 */ /* 0x000fda000780c0ff */
[----:B------:R-:W-:Y:S05]  /*0fb0*/  @!P0 BRA `(.L_x_2022) ;  /* 0x000002f000008947 */ /* 0x000fea0003800000 */
[----:B------:R-:W-:Y:S01]  /*0fc0*/  ISETP.EQ.OR P0, PT, R14, R19, P1 ;  /* 0x000000130e00720c */ /* 0x000fe20000f02670 */
[----:B------:R-:W-:Y:S01]  /*0fd0*/  BSSY B0, `(.L_x_2027) ;  /* 0x000000f000007945 */ /* 0x000fe20003800000 */
[----:B------:R-:W-:-:S11]  /*0fe0*/  ISETP.NE.AND P2, PT, R6, 0x1, PT ;  /* 0x000000010600780c */ /* 0x000fd60003f45270 */
[----:B------:R-:W-:Y:S05]  /*0ff0*/  @P0 BRA `(.L_x_2028) ;  /* 0x000000c000000947 */ /* 0x000fea0003800000 */
[----:B------:R-:W1:Y:S01]  /*1000*/  S2R R7, SR_CTAID.Y ;  /* 0x0000000000077919 */ /* 0x000e620000002600 */
[----:B------:R-:W-:Y:S01]  /*1010*/  LOP3.LUT R4, R16, 0x1, RZ, 0xc0, !PT ;  /* 0x0000000110047812 */ /* 0x000fe200078ec0ff */
[----:B------:R-:W-:-:S04]  /*1020*/  HFMA2.MMA R5, -RZ, RZ, 0, 2.384185791015625e-07 ;  /* 0x00000004ff057435 */ /* 0x000fc800000001ff */
[----:B------:R-:W-:-:S04]  /*1030*/  IMAD R4, R4, c[0x0][0x10], RZ ;  /* 0x0000040004047a24 */ /* 0x000fc800078e02ff */
[----:B------:R-:W-:-:S05]  /*1040*/  IMAD R4, R4, c[0x0][0xc], RZ ;  /* 0x0000030004047a24 */ /* 0x000fca00078e02ff */
[----:B------:R-:W-:-:S05]  /*1050*/  SHF.L.U32 R4, R4, 0x1, RZ ;  /* 0x0000000104047819 */ /* 0x000fca00000006ff */
[----:B------:R-:W-:-:S04]  /*1060*/  IMAD.WIDE R4, R4, R5, c[0x0][0x198] ;  /* 0x0000660004047625 */ /* 0x000fc800078e0205 */
[----:B-1----:R-:W-:-:S04]  /*1070*/  IMAD R7, R14, c[0x0][0x10], R7 ;  /* 0x000004000e077a24 */ /* 0x002fc800078e0207 */
[----:B------:R-:W-:-:S06]  /*1080*/  IMAD.WIDE.U32 R4, R7, 0x8, R4 ;  /* 0x0000000807047825 */ /* 0x000fcc00078e0004 */
[----:B------:R-:W2:Y:S02]  /*1090*/  LDG.E.64 R4, [R4.64] ;  /* 0x0000000604047981 */ /* 0x000ea4000c1e1b00 */
[----:B0-2---:R-:W-:Y:S02]  /*10a0*/  FADD.FTZ R22, R22, R4 ;  /* 0x0000000416167221 */ /* 0x005fe40000010000 */
[----:B------:R-:W-:Y:S02]  /*10b0*/  FADD.FTZ R23, R23, R5 ;  /* 0x0000000517177221 */ /* 0x000fe40000010000 */
.L_x_2028:
[----:B------:R-:W-:Y:S05]  /*10c0*/  BSYNC B0 ;  /* 0x0000000000007941 */ /* 0x000fea0003800000 */
.L_x_2027:
[----:B------:R-:W-:Y:S05]  /*10d0*/  @!P2 BRA `(.L_x_2022) ;  /* 0x000001d00000a947 */ /* 0x000fea0003800000 */
[C---:B------:R-:W-:Y:S02]  /*10e0*/  IADD3 R8, R14.reuse, 0x2, RZ ;  /* 0x000000020e087810 */ /* 0x040fe40007ffe0ff */
[----:B------:R-:W-:Y:S02]  /*10f0*/  IADD3 R14, R14, 0x1, RZ ;  /* 0x000000010e0e7810 */ /* 0x000fe40007ffe0ff */
[-C--:B------:R-:W-:Y:S02]  /*1100*/  ISETP.EQ.OR P0, PT, R8, R19.reuse, P1 ;  /* 0x000000130800720c */ /* 0x080fe40000f02670 */
[----:B------:R-:W-:-:S02]  /*1110*/  ISETP.EQ.OR P2, PT, R14, R19, P1 ;  /* 0x000000130e00720c */ /* 0x000fc40000f42670 */
[----:B------:R-:W-:-:S11]  /*1120*/  ISETP.EQ.OR P0, PT, R6, 0x2, P0 ;  /* 0x000000020600780c */ /* 0x000fd60000702670 */
[----:B------:R-:W1:Y:S01]  /*1130*/  @!P2 S2R R7, SR_CTAID.Y ;  /* 0x000000000007a919 */ /* 0x000e620000002600 */
[C---:B------:R-:W-:Y:S01]  /*1140*/  @!P2 LOP3.LUT R4, R16.reuse, 0x1, RZ, 0xc0, !PT ;  /* 0x000000011004a812 */ /* 0x040fe200078ec0ff */
[----:B------:R-:W-:Y:S01]  /*1150*/  @!P0 IMAD.MOV.U32 R13, RZ, RZ, 0x4 ;  /* 0x00000004ff0d8424 */ /* 0x000fe200078e00ff */
[----:B------:R-:W-:Y:S01]  /*1160*/  @!P0 LOP3.LUT R5, R16, 0x1, RZ, 0xc0, !PT ;  /* 0x0000000110058812 */ /* 0x000fe200078ec0ff */
[----:B------:R-:W2:Y:S02]  /*1170*/  @!P0 S2R R9, SR_CTAID.Y ;  /* 0x0000000000098919 */ /* 0x000ea40000002600 */
[----:B------:R-:W-:Y:S02]  /*1180*/  @!P2 IMAD R4, R4, c[0x0][0x10], RZ ;  /* 0x000004000404aa24 */ /* 0x000fe400078e02ff */
[----:B------:R-:W-:Y:S01]  /*1190*/  @!P0 IMAD R6, R5, c[0x0][0x10], RZ ;  /* 0x0000040005068a24 */ /* 0x000fe200078e02ff */
[----:B------:R-:W-:Y:S01]  /*11a0*/  @!P2 MOV R5, 0x4 ;  /* 0x000000040005a802 */ /* 0x000fe20000000f00 */
[----:B------:R-:W-:-:S02]  /*11b0*/  @!P2 IMAD R4, R4, c[0x0][0xc], RZ ;  /* 0x000003000404aa24 */ /* 0x000fc400078e02ff */
[----:B------:R-:W-:-:S03]  /*11c0*/  @!P0 IMAD R6, R6, c[0x0][0xc], RZ ;  /* 0x0000030006068a24 */ /* 0x000fc600078e02ff */
[----:B------:R-:W-:Y:S02]  /*11d0*/  @!P2 SHF.L.U32 R4, R4, 0x1, RZ ;  /* 0x000000010404a819 */ /* 0x000fe400000006ff */
[----:B------:R-:W-:-:S03]  /*11e0*/  @!P0 SHF.L.U32 R6, R6, 0x1, RZ ;  /* 0x0000000106068819 */ /* 0x000fc600000006ff */
[----:B------:R-:W-:-:S04]  /*11f0*/  @!P2 IMAD.WIDE R4, R4, R5, c[0x0][0x198] ;  /* 0x000066000404a625 */ /* 0x000fc800078e0205 */
[----:B-1----:R-:W-:Y:S02]  /*1200*/  @!P2 IMAD R11, R14, c[0x0][0x10], R7 ;  /* 0x000004000e0baa24 */ /* 0x002fe400078e0207 */
[----:B------:R-:W-:-:S04]  /*1210*/  @!P0 IMAD.WIDE R6, R6, R13, c[0x0][0x198] ;  /* 0x0000660006068625 */ /* 0x000fc800078e020d */
[----:B--2---:R-:W-:Y:S02]  /*1220*/  @!P0 IMAD R9, R8, c[0x0][0x10], R9 ;  /* 0x0000040008098a24 */ /* 0x004fe400078e0209 */
[----:B------:R-:W-:-:S04]  /*1230*/  @!P2 IMAD.WIDE.U32 R4, R11, 0x8, R4 ;  /* 0x000000080b04a825 */ /* 0x000fc800078e0004 */
[----:B------:R-:W-:Y:S02]  /*1240*/  @!P0 IMAD.WIDE.U32 R6, R9, 0x8, R6 ;  /* 0x0000000809068825 */ /* 0x000fe400078e0006 */
[----:B------:R-:W2:Y:S04]  /*1250*/  @!P2 LDG.E.64 R4, [R4.64] ;  /* 0x000000060404a981 */ /* 0x000ea8000c1e1b00 */
[----:B------:R-:W3:Y:S01]  /*1260*/  @!P0 LDG.E.64 R6, [R6.64] ;  /* 0x0000000606068981 */ /* 0x000ee2000c1e1b00 */
[----:B0-2---:R-:W-:Y:S02]  /*1270*/  @!P2 FADD.FTZ R22, R22, R4 ;  /* 0x000000041616a221 */ /* 0x005fe40000010000 */
[----:B------:R-:W-:Y:S02]  /*1280*/  @!P2 FADD.FTZ R23, R23, R5 ;  /* 0x000000051717a221 */ /* 0x000fe40000010000 */
[----:B---3--:R-:W-:-:S02]  /*1290*/  @!P0 FADD.FTZ R22, R22, R6 ;  /* 0x0000000616168221 */ /* 0x008fc40000010000 */
[----:B------:R-:W-:-:S04]  /*12a0*/  @!P0 FADD.FTZ R23, R23, R7 ;  /* 0x0000000717178221 */ /* 0x000fc80000010000 */
.L_x_2022:
[----:B------:R-:W-:Y:S01]  /*12b0*/  LOP3.LUT P0, RZ, R19, R0, RZ, 0xfc, !PT ;  /* 0x0000000013ff7212 */ /* 0x000fe2000780fcff */
[----:B------:R-:W-:Y:S01]  /*12c0*/  @!P1 STS.64 [0x50], R22 ;  /* 0x00005016ff009388 */ /* 0x000fe20000000a00 */
[----:B------:R-:W-:Y:S02]  /*12d0*/  ISETP.EQ.U32.AND P2, PT, RZ, c[0x0][0x168], PT ;  /* 0x00005a00ff007a0c */ /* 0x000fe40003f42070 */
[----:B------:R-:W-:Y:S02]  /*12e0*/  SHF.L.U32 R4, R28, 0x2, RZ ;  /* 0x000000021c047819 */ /* 0x000fe400000006ff */
[----:B------:R-:W-:Y:S02]  /*12f0*/  ISETP.EQ.OR.EX P0, PT, RZ, c[0x0][0x16c], P0, P2 ;  /* 0x00005b00ff007a0c */ /* 0x000fe40000702720 */
[----:B------:R-:W-:Y:S02]  /*1300*/  IADD3 R6, P2, R4, c[0x0][0x178], RZ ;  /* 0x00005e0004067a10 */ /* 0x000fe40007f5e0ff */
[----:B------:R-:W-:-:S02]  /*1310*/  SHF.L.U64.HI R28, R28, 0x2, R29 ;  /* 0x000000021c1c7819 */ /* 0x000fc4000001021d */
[----:B------:R-:W-:Y:S02]  /*1320*/  IADD3 R4, P3, R4, c[0x0][0x180], RZ ;  /* 0x0000600004047a10 */ /* 0x000fe40007f7e0ff */
[C---:B------:R-:W-:Y:S02]  /*1330*/  IADD3.X R7, R28.reuse, c[0x0][0x17c], RZ, P2, !PT ;  /* 0x00005f001c077a10 */ /* 0x040fe400017fe4ff */
[----:B------:R-:W-:-:S03]  /*1340*/  IADD3.X R5, R28, c[0x0][0x184], RZ, P3, !PT ;  /* 0x000061001c057a10 */ /* 0x000fc60001ffe4ff */
[----:B------:R-:W-:Y:S01]  /*1350*/  @!P0 MOV R10, 0x8 ;  /* 0x00000008000a8802 */ /* 0x000fe20000000f00 */
[----:B------:R-:W-:Y:S02]  /*1360*/  @!P0 FMUL.FTZ R9, R23, c[0x0][0x1f4] ;  /* 0x00007d0017098a20 */ /* 0x000fe40000410000 */
[----:B------:R-:W-:Y:S02]  /*1370*/  @!P0 FMUL.FTZ R8, R22, c[0x0][0x1f4] ;  /* 0x00007d0016088a20 */ /* 0x000fe40000410000 */
[----:B------:R-:W-:-:S05]  /*1380*/  @!P0 IMAD.WIDE R10, R3, R10, c[0x0][0x168] ;  /* 0x00005a00030a8625 */ /* 0x000fca00078e020a */
[----:B------:R1:W-:Y:S04]  /*1390*/  @!P0 STG.E.64 [R10.64], R8 ;  /* 0x000000080a008986 */ /* 0x0003e8000c101b06 */
[----:B------:R-:W-:Y:S06]  /*13a0*/  BAR.SYNC.DEFER_BLOCKING 0x0 ;  /* 0x0000000000007b1d */ /* 0x000fec0000010000 */
[----:B------:R-:W2:Y:S04]  /*13b0*/  LDG.E.64 R6, [R6.64] ;  /* 0x0000000606067981 */ /* 0x000ea8000c1e1b00 */
[----:B------:R-:W2:Y:S01]  /*13c0*/  LDG.E.64 R4, [R4.64] ;  /* 0x0000000604047981 */ /* 0x000ea2000c1e1b00 */
[----:B------:R-:W-:-:S02]  /*13d0*/  SHF.R.U32.HI R28, RZ, 0x3, R0 ;  /* 0x00000003ff1c7819 */ /* 0x000fc40000011600 */
[--C-:B-1----:R-:W-:Y:S01]  /*13e0*/  PRMT R11, RZ, 0x5410, R18.reuse ;  /* 0x00005410ff0b7816 */ /* 0x102fe20000000012 */
[----:B------:R-:W1:Y:S01]  /*13f0*/  LDS.64 R12, [0x50] ;  /* 0x00005000ff0c7984 */ /* 0x000e620000000a00 */
[----:B------:R-:W-:Y:S01]  /*1400*/  PRMT R15, RZ, 0x7610, R18 ;  /* 0x00007610ff0f7816 */ /* 0x000fe20000000012 */
[----:B------:R-:W-:Y:S01]  /*1410*/  IMAD R19, R19, c[0x0][0x1e4], R28 ;  /* 0x0000790013137a24 */ /* 0x000fe200078e021c */
[--C-:B0-----:R-:W-:Y:S02]  /*1420*/  PRMT R23, RZ, 0x5410, R24.reuse ;  /* 0x00005410ff177816 */ /* 0x101fe40000000018 */
[----:B------:R-:W-:Y:S02]  /*1430*/  ISETP.NE.AND P2, PT, RZ, UR5, PT ;  /* 0x00000005ff007c0c */ /* 0x000fe4000bf45270 */
[----:B------:R-:W-:Y:S02]  /*1440*/  PRMT R25, RZ, 0x7610, R24 ;  /* 0x00007610ff197816 */ /* 0x000fe40000000018 */
[----:B------:R-:W-:-:S04]  /*1450*/  IADD3 R8, R19, 0x20, RZ ;  /* 0x0000002013087810 */ /* 0x000fc80007ffe0ff */
[----:B------:R-:W-:Y:S02]  /*1460*/  ISETP.GE.U32.AND P1, PT, R8, c[0x0][0x1c8], PT ;  /* 0x0000720008007a0c */ /* 0x000fe40003f26070 */
[----:B------:R-:W-:-:S04]  /*1470*/  SHF.R.S32.HI R9, RZ, 0x1f, R8 ;  /* 0x0000001fff097819 */ /* 0x000fc80000011408 */
[----:B------:R-:W-:-:S04]  /*1480*/  ISETP.GE.AND.EX P1, PT, R9, c[0x0][0x1cc], PT, P1 ;  /* 0x0000730009007a0c */ /* 0x000fc80003f26310 */
[----:B------:R-:W-:Y:S01]  /*1490*/  ISETP.GT.U32.OR P1, PT, R0, 0xff, P1 ;  /* 0x000000ff0000780c */ /* 0x000fe20000f24470 */
[----:B-1----:R-:W-:-:S04]  /*14a0*/  FMUL.FTZ R14, R12, c[0x0][0x1f4] ;  /* 0x00007d000c0e7a20 */ /* 0x002fc80000410000 */
[----:B------:R-:W-:Y:S02]  /*14b0*/  FMUL.FTZ R12, R14, R14 ;  /* 0x0000000e0e0c7220 */ /* 0x000fe40000410000 */
[----:B------:R-:W-:Y:S02]  /*14c0*/  FADD.FTZ R18, R15, -R14 ;  /* 0x8000000e0f127221 */ /* 0x000fe40000010000 */
[----:B------:R-:W-:Y:S01]  /*14d0*/  FFMA.FTZ R12, R13, c[0x0][0x1f4], -R12 ;  /* 0x00007d000d0c7a23 */ /* 0x000fe2000001080c */
[----:B------:R-:W-:Y:S01]  /*14e0*/  HFMA2.MMA R13, -RZ, RZ, 1.875, 0 ;  /* 0x3f800000ff0d7435 */ /* 0x000fe200000001ff */
[----:B------:R-:W-:-:S03]  /*14f0*/  FADD.FTZ R22, R23, -R14 ;  /* 0x8000000e17167221 */ /* 0x000fc60000010000 */
[----:B------:R-:W-:-:S13]  /*1500*/  FSETP.GTU.FTZ.AND P0, PT, R12, RZ, PT ;  /* 0x000000ff0c00720b */ /* 0x000fda0003f1c000 */
[----:B------:R-:W-:Y:S01]  /*1510*/  @P0 FADD.FTZ R10, R12, c[0x0][0x188] ;  /* 0x000062000c0a0621 */ /* 0x000fe20000010000 */
[----:B------:R-:W-:-:S03]  /*1520*/  SHF.R.S32.HI R12, RZ, 0x1f, R19 ;  /* 0x0000001fff0c7819 */ /* 0x000fc60000011413 */
[----:B------:R0:W1:Y:S01]  /*1530*/  @P0 MUFU.RSQ R13, R10 ;  /* 0x0000000a000d0308 */ /* 0x0000620000001400 */
[----:B------:R-:W-:-:S04]  /*1540*/  ISETP.GE.U32.AND P0, PT, R19, c[0x0][0x1c8], PT ;  /* 0x0000720013007a0c */ /* 0x000fc80003f06070 */
[----:B------:R-:W-:Y:S01]  /*1550*/  ISETP.GE.AND.EX P0, PT, R12, c[0x0][0x1cc], PT, P0 ;  /* 0x000073000c007a0c */ /* 0x000fe20003f06300 */
[----:B0-----:R-:W-:-:S03]  /*1560*/  FADD.FTZ R10, R11, -R14 ;  /* 0x8000000e0b0a7221 */ /* 0x001fc60000010000 */
[----:B------:R-:W-:Y:S01]  /*1570*/  ISETP.GT.U32.OR P0, PT, R0, 0xff, P0 ;  /* 0x000000ff0000780c */ /* 0x000fe20000704470 */
[----:B------:R-:W-:Y:S02]  /*1580*/  FADD.FTZ R14, R25, -R14 ;  /* 0x8000000e190e7221 */ /* 0x000fe40000010000 */
[-C--:B-1----:R-:W-:Y:S02]  /*1590*/  FMUL.FTZ R11, R10, R13.reuse ;  /* 0x0000000d0a0b7220 */ /* 0x082fe40000410000 */
[-C--:B------:R-:W-:Y:S02]  /*15a0*/  FMUL.FTZ R14, R14, R13.reuse ;  /* 0x0000000d0e0e7220 */ /* 0x080fe40000410000 */
[-C--:B------:R-:W-:Y:S02]  /*15b0*/  FMUL.FTZ R15, R22, R13.reuse ;  /* 0x0000000d160f7220 */ /* 0x080fe40000410000 */
[----:B------:R-:W-:Y:S02]  /*15c0*/  FMUL.FTZ R18, R18, R13 ;  /* 0x0000000d12127220 */ /* 0x000fe40000410000 */
[----:B--2---:R-:W-:-:S02]  /*15d0*/  FFMA.FTZ R13, R6, R11, R4 ;  /* 0x0000000b060d7223 */ /* 0x004fc40000010004 */
[C-C-:B------:R-:W-:Y:S02]  /*15e0*/  FFMA.FTZ R11, R7.reuse, R14, R5.reuse ;  /* 0x0000000e070b7223 */ /* 0x140fe40000010005 */
[----:B------:R-:W-:Y:S02]  /*15f0*/  FFMA.FTZ R10, R6, R15, R4 ;  /* 0x0000000f060a7223 */ /* 0x000fe40000010004 */
[----:B------:R-:W-:Y:S01]  /*1600*/  FFMA.FTZ R14, R7, R18, R5 ;  /* 0x00000012070e7223 */ /* 0x000fe20000010005 */
[----:B------:R-:W-:Y:S05]  /*1610*/  @!P2 BRA `(.L_x_2029) ;  /* 0x000000a00000a947 */ /* 0x000fea0003800000 */
        /* <DEDUP_REMOVED lines=9> */
[----:B-1----:R-:W-:-:S05]  /*16b0*/  FMUL.FTZ R13, R13, R6 ;  /* 0x000000060d0d7220 */ /* 0x002fca0000410000 */
.L_x_2029:
[----:B------:R-:W-:Y:S01]  /*16c0*/  BSSY B0, `(.L_x_2030) ;  /* 0x000000c000007945 */ /* 0x000fe20003800000 */
[----:B------:R-:W-:Y:S05]  /*16d0*/  @P0 BRA `(.L_x_2031) ;  /* 0x000000a000000947 */ /* 0x000fea0003800000 */
[----:B------:R-:W-:Y:S01]  /*16e0*/  MOV R5, R27 ;  /* 0x0000001b00057202 */ /* 0x000fe20000000f00 */
[----:B------:R-:W-:Y:S01]  /*16f0*/  IMAD R12, R12, c[0x0][0x1c0], RZ ;  /* 0x000070000c0c7a24 */ /* 0x000fe200078e02ff */
[----:B------:R-:W-:Y:S01]  /*1700*/  F2FP.BF16.PACK_AB R13, R14, R13 ;  /* 0x0000000d0e0d723e */ /* 0x000fe200000010ff */
[----:B------:R-:W-:Y:S02]  /*1710*/  IMAD.MOV.U32 R4, RZ, RZ, R20 ;  /* 0x000000ffff047224 */ /* 0x000fe400078e0014 */
[C---:B------:R-:W-:Y:S02]  /*1720*/  IMAD R7, R19.reuse, c[0x0][0x1c4], R12 ;  /* 0x0000710013077a24 */ /* 0x040fe400078e020c */
[----:B------:R-:W-:-:S05]  /*1730*/  IMAD.WIDE.U32 R4, R19, c[0x0][0x1c0], R4 ;  /* 0x0000700013047a25 */ /* 0x000fca00078e0004 */
[----:B------:R-:W-:Y:S02]  /*1740*/  IADD3 R7, R5, R7, RZ ;  /* 0x0000000705077210 */ /* 0x000fe40007ffe0ff */
[----:B------:R-:W-:-:S04]  /*1750*/  LEA R6, P0, R4, c[0x0][0x160], 0x1 ;  /* 0x0000580004067a11 */ /* 0x000fc800078008ff */
[----:B------:R-:W-:-:S05]  /*1760*/  LEA.HI.X R7, R4, c[0x0][0x164], R7, 0x1, P0 ;  /* 0x0000590004077a11 */ /* 0x000fca00000f0c07 */
[----:B------:R0:W-:Y:S04]  /*1770*/  STG.E [R6.64], R13 ;  /* 0x0000000d06007986 */ /* 0x0001e8000c101906 */
.L_x_2031:
[----:B------:R-:W-:Y:S05]  /*1780*/  BSYNC B0 ;  /* 0x0000000000007941 */ /* 0x000fea0003800000 */
.L_x_2030:
[----:B------:R-:W-:Y:S05]  /*1790*/  @!P2 BRA `(.L_x_2032) ;  /* 0x000000a00000a947 */ /* 0x000fea0003800000 */
        /* <DEDUP_REMOVED lines=10> */
.L_x_2032:
[----:B------:R-:W-:Y:S01]  /*1840*/  BSSY B0, `(.L_x_2033) ;  /* 0x000000b000007945 */ /* 0x000fe20003800000 */
[----:B------:R-:W-:Y:S05]  /*1850*/  @P1 BRA `(.L_x_2034) ;  /* 0x0000009000001947 */ /* 0x000fea0003800000 */
[----:B------:R-:W-:Y:S01]  /*1860*/  MOV R21, R27 ;  /* 0x0000001b00157202 */ /* 0x000fe20000000f00 */
[----:B------:R-:W-:Y:S01]  /*1870*/  IMAD R9, R9, c[0x0][0x1c0], RZ ;  /* 0x0000700009097a24 */ /* 0x000fe200078e02ff */
[----:B------:R-:W-:-:S03]  /*1880*/  F2FP.BF16.PACK_AB R11, R11, R10 ;  /* 0x0000000a0b0b723e */ /* 0x000fc600000010ff */
[----:B------:R-:W-:-:S04]  /*1890*/  IMAD.WIDE.U32 R20, R8, c[0x0][0x1c0], R20 ;  /* 0x0000700008147a25 */ /* 0x000fc800078e0014 */
[----:B------:R-:W-:Y:S01]  /*18a0*/  IMAD R9, R8, c[0x0][0x1c4], R9 ;  /* 0x0000710008097a24 */ /* 0x000fe200078e0209 */
[----:B------:R-:W-:-:S04]  /*18b0*/  LEA R4, P0, R20, c[0x0][0x160], 0x1 ;  /* 0x0000580014047a11 */ /* 0x000fc800078008ff */
[----:B------:R-:W-:-:S04]  /*18c0*/  IADD3 R9, R21, R9, RZ ;  /* 0x0000000915097210 */ /* 0x000fc80007ffe0ff */
[----:B------:R-:W-:-:S05]  /*18d0*/  LEA.HI.X R5, R20, c[0x0][0x164], R9, 0x1, P0 ;  /* 0x0000590014057a11 */ /* 0x000fca00000f0c09 */
[----:B------:R1:W-:Y:S02]  /*18e0*/  STG.E [R4.64], R11 ;  /* 0x0000000b04007986 */ /* 0x0003e4000c101906 */
.L_x_2034:
[----:B------:R-:W-:Y:S05]  /*18f0*/  BSYNC B0 ;  /* 0x0000000000007941 */ /* 0x000fea0003800000 */
.L_x_2033:
[----:B------:R-:W-:Y:S02]  /*1900*/  IADD3 R3, R3, c[0x0][0x10], RZ ;  /* 0x0000040003037a10 */ /* 0x000fe40007ffe0ff */
[----:B------:R-:W-:Y:S02]  /*1910*/  IADD3 R16, R16, 0x1, RZ ;  /* 0x0000000110107810 */ /* 0x000fe40007ffe0ff */
[----:B------:R-:W-:-:S13]  /*1920*/  ISETP.GE.AND P0, PT, R3, UR4, PT ;  /* 0x0000000403007c0c */ /* 0x000fda000bf06270 */
[----:B------:R-:W-:Y:S01]  /*1930*/  @P0 CALL.REL.NOINC `(.L_x_2035) ;  /* 0x0000001000000944 */ /* 0x000fe20003c00000 */
[----:B------:R-:W-:Y:S05]  /*1940*/  BRA `(.L_x_2036) ;  /* 0xffffe7b000007947 */ /* 0x000fea000383ffff */
.L_x_2035:
[----:B------:R-:W-:Y:S05]  /*1950*/  EXIT ;  /* 0x000000000000794d */ /* 0x000fea0003800000 */
.L_x_2037:
        /* <DEDUP_REMOVED lines=10> */
.L_x_3368:


//--------------------- .text._Z35group_norm_nhwc_fwd_one_pass_kernelI11Bf16IOFp32WLi128ELi16ELi256EEv26Group_norm_nhwc_fwd_params --------------------------
	.section	.text._Z35group_norm_nhwc_fwd_one_pass_kernelI11Bf16IOFp32WLi128ELi16ELi256EEv26Group_norm_nhwc_fwd_params,"ax",@progbits
	.sectioninfo	@"SHI_REGISTERS=32"
	.align	128
        .global         _Z35group_norm_nhwc_fwd_one_pass_kernelI11Bf16IOFp32WLi128ELi16ELi256EEv26Group_norm_nhwc_fwd_params
        .type           _Z35group_norm_nhwc_fwd_one_pass_kernelI11Bf16IOFp32WLi128ELi16ELi256EEv26Group_norm_nhwc_fwd_params,@function
        .size           _Z35group_norm_nhwc_fwd_one_pass_kernelI11Bf16IOFp32WLi128ELi16ELi256EEv26Group_norm_nhwc_fwd_params,(.L_x_3369 - _Z35group_norm_nhwc_fwd_one_pass_kernelI11Bf16IOFp32WLi128ELi16ELi256EEv26Group_norm_nhwc_fwd_params)
        .other          _Z35group_norm_nhwc_fwd_one_pass_kernelI11Bf16IOFp32WLi128ELi16ELi256EEv26Group_norm_nhwc_fwd_params,@"STO_CUDA_ENTRY STV_DEFAULT"
_Z35group_norm_nhwc_fwd_one_pass_kernelI11Bf16IOFp32WLi128ELi16ELi256EEv26Group_norm_nhwc_fwd_params:
.text._Z35group_norm_nhwc_fwd_one_pass_kernelI11Bf16IOFp32WLi128ELi16ELi256EEv26Group_norm_nhwc_fwd_params:
        /* <DEDUP_REMOVED lines=8> */
[----:B------:R-:W-:Y:S01]  /*0080*/  HFMA2.MMA R8, -RZ, RZ, 0, 1.78813934326171875e-07 ;  /* 0x00000003ff087435 */ /* 0x000fe200000001ff */
[----:B------:R-:W-:Y:S01]  /*0090*/  ISETP.NE.U32.AND P0, PT, RZ, c[0x0][0x168], PT ;  /* 0x00005a00ff007a0c */ /* 0x000fe20003f05070 */
[----:B------:R-:W-:Y:S01]  /*00a0*/  ULDC.U8 UR5, c[0x0][0x1dc] ;  /* 0x0000770000057ab9 */ /* 0x000fe20000000000 */
[----:B------:R-:W1:Y:S01]  /*00b0*/  S2R R3, SR_CTAID.X ;  /* 0x0000000000037919 */ /* 0x000e620000002500 */
[----:B------:R-:W-:Y:S01]  /*00c0*/  MOV R5, RZ ;  /* 0x000000ff00057202 */ /* 0x000fe20000000f00 */
[----:B------:R-:W-:Y:S01]  /*00d0*/  ULDC.64 UR6, c[0x0][0x118] ;  /* 0x0000460000067ab9 */ /* 0x000fe20000000a00 */
[----:B------:R-:W-:Y:S01]  /*00e0*/  MOV R6, R0 ;  /* 0x0000000000067202 */ /* 0x000fe20000000f00 */
[----:B------:R-:W2:Y:S01]  /*00f0*/  S2R R4, SR_LANEID ;  /* 0x0000000000047919 */ /* 0x000ea20000000000 */
[----:B0-----:R-:W-:Y:S02]  /*0100*/  SHF.R.S32.HI R7, RZ, 0x1f, R2 ;  /* 0x0000001fff077819 */ /* 0x001fe40000011402 */
[CC--:B-1----:R-:W-:Y:S01]  /*0110*/  LOP3.LUT P1, RZ, R3.reuse, R2.reuse, RZ, 0xfc, !PT ;  /* 0x0000000203ff7212 */ /* 0x0c2fe2000782fcff */
[----:B------:R-:W-:Y:S01]  /*0120*/  IMAD R21, R3, c[0x0][0x10], R0 ;  /* 0x0000040003157a24 */ /* 0x000fe200078e0200 */
[----:B------:R-:W-:-:S02]  /*0130*/  LEA.HI R20, R7, R2, RZ, 0x5 ;  /* 0x0000000207147211 */ /* 0x000fc400078f28ff */
[----:B------:R-:W-:Y:S02]  /*0140*/  ISETP.NE.AND.EX P1, PT, RZ, c[0x0][0x16c], !P1, P0 ;  /* 0x00005b00ff007a0c */ /* 0x000fe40004f25300 */
[----:B------:R-:W-:Y:S02]  /*0150*/  LOP3.LUT R7, R8, c[0x0][0xc], RZ, 0xc0, !PT ;  /* 0x0000030008077a12 */ /* 0x000fe400078ec0ff */
[----:B--2---:R-:W-:Y:S02]  /*0160*/  SHF.R.S32.HI R20, RZ, 0x5, R20 ;  /* 0x00000005ff147819 */ /* 0x004fe40000011414 */
.L_x_2063:
[----:B0-----:R-:W-:Y:S02]  /*0170*/  IABS R11, c[0x0][0x1d8] ;  /* 0x00007600000b7a13 */ /* 0x001fe40000000000 */
[----:B------:R-:W-:Y:S02]  /*0180*/  MOV R16, RZ ;  /* 0x000000ff00107202 */ /* 0x000fe40000000f00 */
[----:B------:R-:W0:Y:S08]  /*0190*/  I2F.RP R10, R11 ;  /* 0x0000000b000a7306 */ /* 0x000e300000209400 */
        /* <DEDUP_REMOVED lines=8> */
[----:B------:R-:W-:-:S04]  /*0220*/  LOP3.LUT R8, R6, c[0x0][0x1d8], RZ, 0x3c, !PT ;  /* 0x0000760006087a12 */ /* 0x000fc800078e3cff */
[----:B------:R-:W-:Y:S01]  /*0230*/  ISETP.GE.AND P3, PT, R8, RZ, PT ;  /* 0x000000ff0800720c */ /* 0x000fe20003f66270 */
[----:B------:R-:W-:Y:S01]  /*0240*/  IMAD.HI.U32 R9, R9, R12, RZ ;  /* 0x0000000c09097227 */ /* 0x000fe200078e00ff */
[----:B------:R-:W-:-:S04]  /*0250*/  SHF.R.U32.HI R8, RZ, 0x3, R2 ;  /* 0x00000003ff087819 */ /* 0x000fc80000011602 */
[----:B------:R-:W-:-:S05]  /*0260*/  IADD3 R10, -R9, RZ, RZ ;  /* 0x000000ff090a7210 */ /* 0x000fca0007ffe1ff */
[----:B------:R-:W-:-:S05]  /*0270*/  IMAD R10, R11, R10, R12 ;  /* 0x0000000a0b0a7224 */ /* 0x000fca00078e020c */
[----:B------:R-:W-:-:S13]  /*0280*/  ISETP.GT.U32.AND P2, PT, R11, R10, PT ;  /* 0x0000000a0b00720c */ /* 0x000fda0003f44070 */
[-C--:B------:R-:W-:Y:S02]  /*0290*/  @!P2 IADD3 R10, R10, -R11.reuse, RZ ;  /* 0x8000000b0a0aa210 */ /* 0x080fe40007ffe0ff */
[----:B------:R-:W-:Y:S02]  /*02a0*/  @!P2 IADD3 R9, R9, 0x1, RZ ;  /* 0x000000010909a810 */ /* 0x000fe40007ffe0ff */
[----:B------:R-:W-:Y:S01]  /*02b0*/  ISETP.GE.U32.AND P0, PT, R10, R11, PT ;  /* 0x0000000b0a00720c */ /* 0x000fe20003f06070 */
[----:B------:R-:W-:Y:S01]  /*02c0*/  IMAD R11, R3, c[0x0][0x1e4], R8 ;  /* 0x00007900030b7a24 */ /* 0x000fe200078e0208 */
[----:B------:R-:W-:Y:S02]  /*02d0*/  ISETP.NE.AND P2, PT, RZ, c[0x0][0x1d8], PT ;  /* 0x00007600ff007a0c */ /* 0x000fe40003f45270 */
[----:B------:R-:W-:Y:S02]  /*02e0*/  SHF.L.U32 R8, R2, 0x1, RZ ;  /* 0x0000000102087819 */ /* 0x000fe400000006ff */
[----:B------:R-:W-:-:S02]  /*02f0*/  SHF.R.S32.HI R10, RZ, 0x1f, R11 ;  /* 0x0000001fff0a7819 */ /* 0x000fc4000001140b */
[----:B------:R-:W-:Y:S02]  /*0300*/  IADD3 R14, R11, 0x20, RZ ;  /* 0x000000200b0e7810 */ /* 0x000fe40007ffe0ff */
[----:B------:R-:W-:Y:S02]  /*0310*/  LOP3.LUT R23, R8, 0xe, RZ, 0xc0, !PT ;  /* 0x0000000e08177812 */ /* 0x000fe400078ec0ff */
[----:B------:R-:W-:Y:S02]  /*0320*/  SHF.R.S32.HI R8, RZ, 0x1f, R14 ;  /* 0x0000001fff087819 */ /* 0x000fe4000001140e */
[----:B------:R-:W-:Y:S02]  /*0330*/  @P0 IADD3 R9, R9, 0x1, RZ ;  /* 0x0000000109090810 */ /* 0x000fe40007ffe0ff */
[----:B------:R-:W-:Y:S02]  /*0340*/  ISETP.GE.U32.AND P0, PT, R11, c[0x0][0x1c8], PT ;  /* 0x000072000b007a0c */ /* 0x000fe40003f06070 */
[----:B------:R-:W-:-:S02]  /*0350*/  @!P3 IADD3 R9, -R9, RZ, RZ ;  /* 0x000000ff0909b210 */ /* 0x000fc40007ffe1ff */
[----:B------:R-:W-:Y:S02]  /*0360*/  @!P2 LOP3.LUT R9, RZ, c[0x0][0x1d8], RZ, 0x33, !PT ;  /* 0x00007600ff09aa12 */ /* 0x000fe400078e33ff */
[----:B------:R-:W-:Y:S02]  /*0370*/  ISETP.GE.AND.EX P0, PT, R10, c[0x0][0x1cc], PT, P0 ;  /* 0x000073000a007a0c */ /* 0x000fe40003f06300 */
[----:B------:R-:W-:Y:S02]  /*0380*/  IADD3 R13, -R9, RZ, RZ ;  /* 0x000000ff090d7210 */ /* 0x000fe40007ffe1ff */
[----:B------:R-:W-:Y:S02]  /*0390*/  ISETP.GE.U32.AND P2, PT, R14, c[0x0][0x1c8], PT ;  /* 0x000072000e007a0c */ /* 0x000fe40003f46070 */
[----:B------:R-:W-:Y:S01]  /*03a0*/  SHF.R.S32.HI R12, RZ, 0x1f, R9 ;  /* 0x0000001fff0c7819 */ /* 0x000fe20000011409 */
[----:B------:R-:W-:Y:S01]  /*03b0*/  IMAD R22, R13, c[0x0][0x1d8], R6 ;  /* 0x000076000d167a24 */ /* 0x000fe200078e0206 */
[----:B------:R-:W-:-:S02]  /*03c0*/  ISETP.LT.U32.AND P0, PT, R2, 0x100, !P0 ;  /* 0x000001000200780c */ /* 0x000fc40004701070 */
[----:B------:R-:W-:Y:S01]  /*03d0*/  ISETP.GE.AND.EX P2, PT, R8, c[0x0][0x1cc], PT, P2 ;  /* 0x0000730008007a0c */ /* 0x000fe20003f46320 */
[----:B------:R-:W-:Y:S01]  /*03e0*/  IMAD R12, R12, c[0x0][0x1d0], RZ ;  /* 0x000074000c0c7a24 */ /* 0x000fe200078e02ff */
[----:B------:R-:W-:Y:S02]  /*03f0*/  LEA R22, R22, R23, 0x4 ;  /* 0x0000001716167211 */ /* 0x000fe400078e20ff */
[----:B------:R-:W-:Y:S01]  /*0400*/  IADD3 R29, R11, 0x40, RZ ;  /* 0x000000400b1d7810 */ /* 0x000fe20007ffe0ff */
[----:B------:R-:W-:Y:S01]  /*0410*/  IMAD R27, R9, c[0x0][0x1d4], R12 ;  /* 0x00007500091b7a24 */ /* 0x000fe200078e020c */
[--C-:B------:R-:W-:Y:S02]  /*0420*/  SHF.R.S32.HI R23, RZ, 0x1f, R22.reuse ;  /* 0x0000001fff177819 */ /* 0x100fe40000011416 */
[----:B------:R-:W-:Y:S02]  /*0430*/  ISETP.LT.U32.AND P2, PT, R2, 0x100, !P2 ;  /* 0x000001000200780c */ /* 0x000fe40005741070 */
[----:B------:R-:W-:Y:S01]  /*0440*/  ISETP.GE.U32.AND P3, PT, R29, c[0x0][0x1c8], PT ;  /* 0x000072001d007a0c */ /* 0x000fe20003f66070 */
[----:B------:R-:W-:Y:S01]  /*0450*/  IMAD.WIDE.U32 R24, R9, c[0x0][0x1d0], R22 ;  /* 0x0000740009187a25 */ /* 0x000fe200078e0016 */
[----:B------:R-:W-:-:S02]  /*0460*/  SHF.R.S32.HI R13, RZ, 0x1f, R29 ;  /* 0x0000001fff0d7819 */ /* 0x000fc4000001141d */
[----:B------:R-:W-:Y:S01]  /*0470*/  IADD3 R17, R11, 0x60, RZ ;  /* 0x000000600b117810 */ /* 0x000fe20007ffe0ff */
[----:B------:R-:W-:Y:S01]  /*0480*/  @P0 IMAD R10, R10, c[0x0][0x1c0], RZ ;  /* 0x000070000a0a0a24 */ /* 0x000fe200078e02ff */
[----:B------:R-:W-:Y:S02]  /*0490*/  ISETP.GE.AND.EX P3, PT, R13, c[0x0][0x1cc], PT, P3 ;  /* 0x000073000d007a0c */ /* 0x000fe40003f66330 */
[----:B------:R-:W-:Y:S01]  /*04a0*/  ISETP.GE.U32.AND P4, PT, R17, c[0x0][0x1c8], PT ;  /* 0x0000720011007a0c */ /* 0x000fe20003f86070 */
[----:B------:R-:W-:Y:S01]  /*04b0*/  @P0 IMAD R19, R11, c[0x0][0x1c4], R10 ;  /* 0x000071000b130a24 */ /* 0x000fe200078e020a */
[----:B------:R-:W-:Y:S01]  /*04c0*/  IADD3 R27, R25, R27, RZ ;  /* 0x0000001b191b7210 */ /* 0x000fe20007ffe0ff */
[----:B------:R-:W-:Y:S01]  /*04d0*/  @P2 IMAD R15, R8, c[0x0][0x1c0], RZ ;  /* 0x00007000080f2a24 */ /* 0x000fe200078e02ff */
[----:B------:R-:W-:Y:S02]  /*04e0*/  SHF.R.S32.HI R12, RZ, 0x1f, R17 ;  /* 0x0000001fff0c7819 */ /* 0x000fe40000011411 */
[----:B------:R-:W-:Y:S01]  /*04f0*/  @P0 MOV R26, R24 ;  /* 0x00000018001a0202 */ /* 0x000fe20000000f00 */
[----:B------:R-:W-:Y:S01]  /*0500*/  @P2 IMAD R15, R14, c[0x0][0x1c4], R15 ;  /* 0x000071000e0f2a24 */ /* 0x000fe200078e020f */
[----:B------:R-:W-:-:S02]  /*0510*/  ISETP.LT.U32.AND P3, PT, R2, 0x100, !P3 ;  /* 0x000001000200780c */ /* 0x000fc40005f61070 */
[----:B------:R-:W-:Y:S01]  /*0520*/  ISETP.GE.AND.EX P4, PT, R12, c[0x0][0x1cc], PT, P4 ;  /* 0x000073000c007a0c */ /* 0x000fe20003f86340 */
[----:B------:R-:W-:Y:S01]  /*0530*/  @P0 IMAD.WIDE.U32 R10, R11, c[0x0][0x1c0], R26 ;  /* 0x000070000b0a0a25 */ /* 0x000fe200078e001a */
[----:B------:R-:W-:Y:S02]  /*0540*/  @P2 MOV R8, R24 ;  /* 0x0000001800082202 */ /* 0x000fe40000000f00 */
[----:B------:R-:W-:Y:S02]  /*0550*/  @P2 MOV R9, R27 ;  /* 0x0000001b00092202 */ /* 0x000fe40000000f00 */
[----:B------:R-:W-:Y:S02]  /*0560*/  ISETP.LT.U32.AND P4, PT, R2, 0x100, !P4 ;  /* 0x000001000200780c */ /* 0x000fe40006781070 */
[----:B------:R-:W-:Y:S01]  /*0570*/  @P0 IADD3 R19, R11, R19, RZ ;  /* 0x000000130b130210 */ /* 0x000fe20007ffe0ff */
[----:B------:R-:W-:Y:S01]  /*0580*/  @P2 IMAD.WIDE.U32 R8, R14, c[0x0][0x1c0], R8 ;  /* 0x000070000e082a25 */ /* 0x000fe200078e0008 */
[----:B------:R-:W-:-:S04]  /*0590*/  @P0 LEA R18, P5, R10, c[0x0][0x170], 0x1 ;  /* 0x00005c000a120a11 */ /* 0x000fc800078a08ff */
[----:B------:R-:W-:Y:S01]  /*05a0*/  @P0 LEA.HI.X R19, R10, c[0x0][0x174], R19, 0x1, P5 ;  /* 0x00005d000a130a11 */ /* 0x000fe200028f0c13 */
[----:B------:R-:W-:Y:S01]  /*05b0*/  @P3 IMAD R10, R13, c[0x0][0x1c0], RZ ;  /* 0x000070000d0a3a24 */ /* 0x000fe200078e02ff */
[----:B------:R-:W-:Y:S02]  /*05c0*/  @P2 IADD3 R15, R9, R15, RZ ;  /* 0x0000000f090f2210 */ /* 0x000fe40007ffe0ff */
[----:B------:R-:W-:Y:S01]  /*05d0*/  @P2 LEA R14, P5, R8, c[0x0][0x170], 0x1 ;  /* 0x00005c00080e2a11 */ /* 0x000fe200078a08ff */
[----:B------:R-:W-:Y:S01]  /*05e0*/  @P3 IMAD R13, R29, c[0x0][0x1c4], R10 ;  /* 0x000071001d0d3a24 */ /* 0x000fe200078e020a */
[----:B------:R-:W-:Y:S01]  /*05f0*/  @P3 MOV R9, R27 ;  /* 0x0000001b00093202 */ /* 0x000fe20000000f00 */
[----:B------:R-:W-:Y:S01]  /*0600*/  @P4 IMAD R12, R12, c[0x0][0x1c0], RZ ;  /* 0x000070000c0c4a24 */ /* 0x000fe200078e02ff */
[----:B------:R-:W-:Y:S01]  /*0610*/  @P2 LEA.HI.X R15, R8, c[0x0][0x174], R15, 0x1, P5 ;  /* 0x00005d00080f2a11 */ /* 0x000fe200028f0c0f */
[----:B------:R0:W2:Y:S01]  /*0620*/  @P0 LDG.E R16, [R18.64] ;  /* 0x0000000612100981 */ /* 0x0000a2000c1e1900 */
[----:B------:R-:W-:-:S02]  /*0630*/  @P3 MOV R8, R24 ;  /* 0x0000001800083202 */ /* 0x000fc40000000f00 */
[----:B------:R-:W-:Y:S02]  /*0640*/  @P4 MOV R10, R24 ;  /* 0x00000018000a4202 */ /* 0x000fe40000000f00 */
[----:B------:R-:W-:Y:S01]  /*0650*/  @P4 MOV R11, R27 ;  /* 0x0000001b000b4202 */ /* 0x000fe20000000f00 */
[----:B------:R-:W-:-:S04]  /*0660*/  @P3 IMAD.WIDE.U32 R8, R29, c[0x0][0x1c0], R8 ;  /* 0x000070001d083a25 */ /* 0x000fc800078e0008 */
[C---:B------:R-:W-:Y:S02]  /*0670*/  @P4 IMAD R29, R17.reuse, c[0x0][0x1c4], R12 ;  /* 0x00007100111d4a24 */ /* 0x040fe400078e020c */
[----:B------:R-:W-:Y:S01]  /*0680*/  @P4 IMAD.WIDE.U32 R10, R17, c[0x0][0x1c0], R10 ;  /* 0x00007000110a4a25 */ /* 0x000fe200078e000a */
[----:B------:R-:W-:Y:S02]  /*0690*/  MOV R17, RZ ;  /* 0x000000ff00117202 */ /* 0x000fe40000000f00 */
[----:B------:R-:W-:Y:S02]  /*06a0*/  @P3 IADD3 R13, R9, R13, RZ ;  /* 0x0000000d090d3210 */ /* 0x000fe40007ffe0ff */
[C---:B------:R-:W-:Y:S02]  /*06b0*/  @P3 LEA R12, P0, R8.reuse, c[0x0][0x170], 0x1 ;  /* 0x00005c00080c3a11 */ /* 0x040fe400078008ff */
[----:B------:R-:W3:Y:S01]  /*06c0*/  @P2 LDG.E R17, [R14.64] ;  /* 0x000000060e112981 */ /* 0x000ee2000c1e1900 */
[----:B0-----:R-:W-:Y:S01]  /*06d0*/  CS2R R18, SRZ ;  /* 0x0000000000127805 */ /* 0x001fe2000001ff00 */
[----:B------:R-:W-:-:S02]  /*06e0*/  @P3 LEA.HI.X R13, R8, c[0x0][0x174], R13, 0x1, P0 ;  /* 0x00005d00080d3a11 */ /* 0x000fc400000f0c0d */
[----:B------:R-:W-:Y:S02]  /*06f0*/  @P4 IADD3 R29, R11, R29, RZ ;  /* 0x0000001d0b1d4210 */ /* 0x000fe40007ffe0ff */
[C---:B------:R-:W-:Y:S01]  /*0700*/  @P4 LEA R8, P0, R10.reuse, c[0x0][0x170], 0x1 ;  /* 0x00005c000a084a11 */ /* 0x040fe200078008ff */
[----:B------:R0:W4:Y:S03]  /*0710*/  @P3 LDG.E R18, [R12.64] ;  /* 0x000000060c123981 */ /* 0x000126000c1e1900 */
[----:B------:R-:W-:-:S05]  /*0720*/  @P4 LEA.HI.X R9, R10, c[0x0][0x174], R29, 0x1, P0 ;  /* 0x00005d000a094a11 */ /* 0x000fca00000f0c1d */
[----:B------:R2:W5:Y:S01]  /*0730*/  @P4 LDG.E R19, [R8.64] ;  /* 0x0000000608134981 */ /* 0x000562000c1e1900 */
[C---:B------:R-:W-:Y:S02]  /*0740*/  ISETP.GT.AND P0, PT, R4.reuse, 0x1e, PT ;  /* 0x0000001e0400780c */ /* 0x040fe40003f04270 */
[----:B------:R-:W-:Y:S02]  /*0750*/  ISETP.NE.AND P3, PT, R4, RZ, PT ;  /* 0x000000ff0400720c */ /* 0x000fe40003f65270 */
[----:B------:R-:W-:Y:S01]  /*0760*/  ISETP.NE.AND P2, PT, R2, RZ, PT ;  /* 0x000000ff0200720c */ /* 0x000fe20003f45270 */
[----:B------:R-:W-:Y:S01]  /*0770*/  BSSY B0, `(.L_x_2038) ;  /* 0x000004a000007945 */ /* 0x000fe20003800000 */
[--C-:B--2---:R-:W-:Y:S02]  /*0780*/  PRMT R9, RZ, 0x7610, R16.reuse ;  /* 0x00007610ff097816 */ /* 0x104fe40000000010 */
[----:B------:R-:W-:-:S03]  /*0790*/  PRMT R8, RZ, 0x5410, R16 ;  /* 0x00005410ff087816 */ /* 0x000fc60000000010 */
[----:B------:R-:W-:Y:S02]  /*07a0*/  FMUL.FTZ R11, R9, R9 ;  /* 0x00000009090b7220 */ /* 0x000fe40000410000 */
[C---:B------:R-:W-:Y:S02]  /*07b0*/  FADD.FTZ R10, R8.reuse, R9 ;  /* 0x00000009080a7221 */ /* 0x040fe40000010000 */
[----:B------:R-:W-:Y:S02]  /*07c0*/  FFMA.FTZ R11, R8, R8, R11 ;  /* 0x00000008080b7223 */ /* 0x000fe4000001000b */
[----:B------:R-:W-:Y:S01]  /*07d0*/  FADD.FTZ R10, RZ, R10 ;  /* 0x0000000aff0a7221 */ /* 0x000fe20000010000 */
[--C-:B---3--:R-:W-:Y:S02]  /*07e0*/  PRMT R9, RZ, 0x7610, R17.reuse ;  /* 0x00007610ff097816 */ /* 0x108fe40000000011 */
[----:B------:R-:W-:-:S03]  /*07f0*/  PRMT R8, RZ, 0x5410, R17 ;  /* 0x00005410ff087816 */ /* 0x000fc60000000011 */
[----:B------:R-:W-:Y:S02]  /*0800*/  FMUL.FTZ R15, R9, R9 ;  /* 0x00000009090f7220 */ /* 0x000fe40000410000 */
[C---:B0-----:R-:W-:Y:S02]  /*0810*/  FADD.FTZ R13, R8.reuse, R9 ;  /* 0x00000009080d7221 */ /* 0x041fe40000010000 */
[----:B------:R-:W-:Y:S01]  /*0820*/  FADD.FTZ R9, RZ, R11 ;  /* 0x0000000bff097221 */ /* 0x000fe20000010000 */
[--C-:B----4-:R-:W-:Y:S01]  /*0830*/  PRMT R11, RZ, 0x7610, R18.reuse ;  /* 0x00007610ff0b7816 */ /* 0x110fe20000000012 */
[----:B------:R-:W-:Y:S02]  /*0840*/  FFMA.FTZ R12, R8, R8, R15 ;  /* 0x00000008080c7223 */ /* 0x000fe4000001000f */
[----:B------:R-:W-:Y:S01]  /*0850*/  FADD.FTZ R8, R10, R13 ;  /* 0x0000000d0a087221 */ /* 0x000fe20000010000 */
[----:B------:R-:W-:Y:S01]  /*0860*/  PRMT R10, RZ, 0x5410, R18 ;  /* 0x00005410ff0a7816 */ /* 0x000fe20000000012 */
[----:B------:R-:W-:-:S04]  /*0870*/  FMUL.FTZ R13, R11, R11 ;  /* 0x0000000b0b0d7220 */ /* 0x000fc80000410000 */
[C---:B------:R-:W-:Y:S02]  /*0880*/  FADD.FTZ R11, R10.reuse, R11 ;  /* 0x0000000b0a0b7221 */ /* 0x040fe40000010000 */
[----:B------:R-:W-:Y:S01]  /*0890*/  FFMA.FTZ R10, R10, R10, R13 ;  /* 0x0000000a0a0a7223 */ /* 0x000fe2000001000d */
[--C-:B-----5:R-:W-:Y:S01]  /*08a0*/  PRMT R13, RZ, 0x7610, R19.reuse ;  /* 0x00007610ff0d7816 */ /* 0x120fe20000000013 */
[----:B------:R-:W-:Y:S01]  /*08b0*/  FADD.FTZ R9, R9, R12 ;  /* 0x0000000c09097221 */ /* 0x000fe20000010000 */
[----:B------:R-:W-:-:S03]  /*08c0*/  PRMT R12, RZ, 0x5410, R19 ;  /* 0x00005410ff0c7816 */ /* 0x000fc60000000013 */
[----:B------:R-:W-:Y:S02]  /*08d0*/  FMUL.FTZ R15, R13, R13 ;  /* 0x0000000d0d0f7220 */ /* 0x000fe40000410000 */
[C---:B------:R-:W-:Y:S02]  /*08e0*/  FADD.FTZ R13, R12.reuse, R13 ;  /* 0x0000000d0c0d7221 */ /* 0x040fe40000010000 */
[----:B------:R-:W-:Y:S02]  /*08f0*/  FFMA.FTZ R12, R12, R12, R15 ;  /* 0x0000000c0c0c7223 */ /* 0x000fe4000001000f */
[----:B------:R-:W-:Y:S02]  /*0900*/  FADD.FTZ R8, R8, R11 ;  /* 0x0000000b08087221 */ /* 0x000fe40000010000 */
[----:B------:R-:W-:Y:S02]  /*0910*/  FADD.FTZ R9, R9, R10 ;  /* 0x0000000a09097221 */ /* 0x000fe40000010000 */
[----:B------:R-:W-:-:S02]  /*0920*/  FADD.FTZ R8, R8, R13 ;  /* 0x0000000d08087221 */ /* 0x000fc40000010000 */
[----:B------:R-:W-:-:S03]  /*0930*/  FADD.FTZ R9, R9, R12 ;  /* 0x0000000c09097221 */ /* 0x000fc60000010000 */
[----:B------:R-:W0:Y:S04]  /*0940*/  SHFL.DOWN PT, R11, R8, 0x1, 0x1f ;  /* 0x08201f00080b7f89 */ /* 0x000e2800000e0000 */
[----:B------:R-:W1:Y:S01]  /*0950*/  SHFL.DOWN PT, R10, R9, 0x1, 0x1f ;  /* 0x08201f00090a7f89 */ /* 0x000e6200000e0000 */
[----:B0-----:R-:W-:Y:S02]  /*0960*/  @!P0 FADD.FTZ R8, R8, R11 ;  /* 0x0000000b08088221 */ /* 0x001fe40000010000 */
[----:B-1----:R-:W-:-:S03]  /*0970*/  @!P0 FADD.FTZ R9, R9, R10 ;  /* 0x0000000a09098221 */ /* 0x002fc60000010000 */
[----:B------:R-:W0:Y:S04]  /*0980*/  SHFL.DOWN PT, R11, R8, 0x2, 0x1f ;  /* 0x08401f00080b7f89 */ /* 0x000e2800000e0000 */
[----:B------:R-:W1:Y:S01]  /*0990*/  SHFL.DOWN PT, R10, R9, 0x2, 0x1f ;  /* 0x08401f00090a7f89 */ /* 0x000e6200000e0000 */
[----:B------:R-:W-:-:S13]  /*09a0*/  ISETP.GT.AND P0, PT, R4, 0x1d, PT ;  /* 0x0000001d0400780c */ /* 0x000fda0003f04270 */
        /* <DEDUP_REMOVED lines=16> */
[----:B-1----:R-:W-:-:S05]  /*0ab0*/  @!P0 FADD.FTZ R9, R9, R10 ;  /* 0x0000000a09098221 */ /* 0x002fca0000010000 */
[----:B------:R0:W-:Y:S04]  /*0ac0*/  @!P3 STS.64 [R20.X8+0x8], R8 ;  /* 0x000008081400b388 */ /* 0x0001e80000008a00 */
[----:B------:R-:W-:Y:S06]  /*0ad0*/  BAR.SYNC.DEFER_BLOCKING 0x0 ;  /* 0x0000000000007b1d */ /* 0x000fec0000010000 */
[----:B------:R-:W-:Y:S05]  /*0ae0*/  @P2 BRA `(.L_x_2039) ;  /* 0x0000012000002947 */ /* 0x000fea0003800000 */
[----:B------:R-:W1:Y:S02]  /*0af0*/  LDS.128 R12, [0x10] ;  /* 0x00001000ff0c7984 */ /* 0x000e640000000c00 */
[----:B-1----:R-:W-:-:S02]  /*0b00*/  FADD.FTZ R29, R8, R12 ;  /* 0x0000000c081d7221 */ /* 0x002fc40000010000 */
[----:B------:R-:W-:Y:S02]  /*0b10*/  FADD.FTZ R12, R9, R13 ;  /* 0x0000000d090c7221 */ /* 0x000fe40000010000 */
[----:B0-----:R-:W0:Y:S01]  /*0b20*/  LDS.128 R8, [0x20] ;  /* 0x00002000ff087984 */ /* 0x001e220000000c00 */
[----:B------:R-:W-:Y:S02]  /*0b30*/  FADD.FTZ R29, R29, R14 ;  /* 0x0000000e1d1d7221 */ /* 0x000fe40000010000 */
[----:B------:R-:W-:Y:S02]  /*0b40*/  FADD.FTZ R12, R12, R15 ;  /* 0x0000000f0c0c7221 */ /* 0x000fe40000010000 */
[----:B0-----:R-:W-:Y:S02]  /*0b50*/  FADD.FTZ R29, R29, R8 ;  /* 0x000000081d1d7221 */ /* 0x001fe40000010000 */
[----:B------:R-:W-:Y:S02]  /*0b60*/  FADD.FTZ R8, R12, R9 ;  /* 0x000000090c087221 */ /* 0x000fe40000010000 */
[----:B------:R-:W0:Y:S01]  /*0b70*/  LDS.128 R12, [0x30] ;  /* 0x00003000ff0c7984 */ /* 0x000e220000000c00 */
[----:B------:R-:W-:-:S02]  /*0b80*/  FADD.FTZ R29, R29, R10 ;  /* 0x0000000a1d1d7221 */ /* 0x000fc40000010000 */
[----:B------:R-:W-:Y:S02]  /*0b90*/  FADD.FTZ R10, R8, R11 ;  /* 0x0000000b080a7221 */ /* 0x000fe40000010000 */
[----:B------:R-:W1:Y:S01]  /*0ba0*/  LDS.64 R8, [0x40] ;  /* 0x00004000ff087984 */ /* 0x000e620000000a00 */
[----:B0-----:R-:W-:Y:S02]  /*0bb0*/  FADD.FTZ R29, R29, R12 ;  /* 0x0000000c1d1d7221 */ /* 0x001fe40000010000 */
[----:B------:R-:W-:Y:S02]  /*0bc0*/  FADD.FTZ R10, R10, R13 ;  /* 0x0000000d0a0a7221 */ /* 0x000fe40000010000 */
[----:B------:R-:W-:Y:S02]  /*0bd0*/  FADD.FTZ R29, R29, R14 ;  /* 0x0000000e1d1d7221 */ /* 0x000fe40000010000 */
[----:B------:R-:W-:Y:S02]  /*0be0*/  FADD.FTZ R10, R10, R15 ;  /* 0x0000000f0a0a7221 */ /* 0x000fe40000010000 */
[----:B-1----:R-:W-:-:S02]  /*0bf0*/  FADD.FTZ R8, R29, R8 ;  /* 0x000000081d087221 */ /* 0x002fc40000010000 */
[----:B------:R-:W-:Y:S02]  /*0c00*/  FADD.FTZ R9, R10, R9 ;  /* 0x000000090a097221 */ /* 0x000fe40000010000 */
.L_x_2039:
[----:B------:R-:W-:Y:S05]  /*0c10*/  BSYNC B0 ;  /* 0x0000000000007941 */ /* 0x000fea0003800000 */
.L_x_2038:
[----:B------:R-:W-:-:S04]  /*0c20*/  MOV R28, c[0x0][0xc] ;  /* 0x00000300001c7a02 */ /* 0x000fc80000000f00 */
[----:B------:R-:W-:-:S13]  /*0c30*/  ISETP.GE.U32.AND P0, PT, R28, 0x2, PT ;  /* 0x000000021c00780c */ /* 0x000fda0003f06070 */
[----:B------:R-:W-:Y:S05]  /*0c40*/  @!P0 BRA `(.L_x_2040) ;  /* 0x0000117000008947 */ /* 0x000fea0003800000 */
[----:B------:R-:W-:Y:S01]  /*0c50*/  LOP3.LUT R10, R5, 0x1, RZ, 0xc0, !PT ;  /* 0x00000001050a7812 */ /* 0x000fe200078ec0ff */
        /* <DEDUP_REMOVED lines=8> */
[C---:B------:R-:W-:Y:S02]  /*0ce0*/  LEA R12, P0, R21.reuse, R14, 0x3 ;  /* 0x0000000e150c7211 */ /* 0x040fe400078018ff */
[----:B------:R-:W-:Y:S02]  /*0cf0*/  MOV R29, 0x1 ;  /* 0x00000001001d7802 */ /* 0x000fe40000000f00 */
[----:B------:R-:W-:Y:S02]  /*0d00*/  LEA.HI.X R13, R21, R15, RZ, 0x3, P0 ;  /* 0x0000000f150d7211 */ /* 0x000fe400000f1cff */
[----:B------:R-:W-:-:S03]  /*0d10*/  LOP3.LUT P0, RZ, R5, 0x2, RZ, 0xc0, !PT ;  /* 0x0000000205ff7812 */ /* 0x000fc6000780c0ff */
[----:B------:R1:W-:Y:S01]  /*0d20*/  STG.E.64 [R12.64], R8 ;  /* 0x000000080c007986 */ /* 0x0003e2000c101b06 */
[----:B------:R-:W-:Y:S01]  /*0d30*/  SEL R29, R29, 0xffffffff, !P0 ;  /* 0xffffffff1d1d7807 */ /* 0x000fe20004000000 */
[----:B------:R-:W-:Y:S06]  /*0d40*/  MEMBAR.ALL.GPU ;  /* 0x0000000000007992 */ /* 0x000fec000000a000 */
[----:B------:R-:W-:-:S00]  /*0d50*/  ERRBAR ;  /* 0x00000000000079ab */ /* 0x000fc00000000000 */
[----:B-1----:R-:W-:Y:S01]  /*0d60*/  SEL R13, RZ, c[0x0][0xc], P0 ;  /* 0x00000300ff0d7a07 */ /* 0x002fe20000000000 */
[----:B------:R1:W-:Y:S03]  /*0d70*/  RED.E.ADD.S32.STRONG.GPU [R10.64], R29 ;  /* 0x0000001d0a00798e */ /* 0x0003e6000c10e386 */
[----:B------:R-:W-:-:S13]  /*0d80*/  ISETP.NE.AND P0, PT, R13, -0x1, PT ;  /* 0xffffffff0d00780c */ /* 0x000fda0003f05270 */
[----:B-1----:R-:W-:Y:S05]  /*0d90*/  @!P0 BRA `(.L_x_2041) ;  /* 0x0000005000008947 */ /* 0x002fea0003800000 */
.L_x_2042:
[----:B------:R-:W2:Y:S01]  /*0da0*/  LDG.E.STRONG.GPU R12, [R10.64] ;  /* 0x000000060a0c7981 */ /* 0x000ea2000c1ef900 */
[----:B------:R-:W-:Y:S01]  /*0db0*/  YIELD ;  /* 0x0000000000007946 */ /* 0x000fe20003800000 */
[----:B--2---:R-:W-:Y:S01]  /*0dc0*/  ISETP.NE.AND P0, PT, R12, R13, PT ;  /* 0x0000000d0c00720c */ /* 0x004fe20003f05270 */
[----:B------:R-:W-:-:S12]  /*0dd0*/  CCTL.IVALL ;  /* 0x00000000ff00798f */ /* 0x000fd80002000000 */
[----:B------:R-:W-:Y:S05]  /*0de0*/  @P0 BRA `(.L_x_2042) ;  /* 0xffffffb000000947 */ /* 0x000fea000383ffff */
.L_x_2041:
[----:B------:R-:W-:Y:S01]  /*0df0*/  ISETP.NE.AND P0, PT, RZ, c[0x0][0xc], PT ;  /* 0x00000300ff007a0c */ /* 0x000fe20003f05270 */
[----:B------:R-:W-:Y:S01]  /*0e00*/  WARPSYNC 0xffffffff ;  /* 0xffffffff00007948 */ /* 0x000fe20003800000 */
[----:B------:R-:W-:Y:S11]  /*0e10*/  BAR.SYNC.DEFER_BLOCKING 0x0 ;  /* 0x0000000000007b1d */ /* 0x000ff60000010000 */
[----:B------:R-:W-:Y:S05]  /*0e20*/  @!P0 BRA `(.L_x_2040) ;  /* 0x00000f9000008947 */ /* 0x000fea0003800000 */
[----:B------:R-:W-:Y:S02]  /*0e30*/  IADD3 R28, R28, -0x1, RZ ;  /* 0xffffffff1c1c7810 */ /* 0x000fe40007ffe0ff */
[----:B------:R-:W-:-:S02]  /*0e40*/  MOV R13, RZ ;  /* 0x000000ff000d7202 */ /* 0x000fc40000000f00 */
[----:B------:R-:W-:-:S13]  /*0e50*/  ISETP.GE.U32.AND P0, PT, R28, 0x3, PT ;  /* 0x000000031c00780c */ /* 0x000fda0003f06070 */
[----:B------:R-:W-:Y:S05]  /*0e60*/  @!P0 BRA `(.L_x_2043) ;  /* 0x00000d9000008947 */ /* 0x000fea0003800000 */
[----:B------:R-:W-:Y:S01]  /*0e70*/  IADD3 R12, -R7, c[0x0][0xc], RZ ;  /* 0x00000300070c7a10 */ /* 0x000fe20007ffe1ff */
[----:B------:R-:W-:-:S03]  /*0e80*/  HFMA2.MMA R13, -RZ, RZ, 0, 0 ;  /* 0x00000000ff0d7435 */ /* 0x000fc600000001ff */
[----:B------:R-:W-:-:S13]  /*0e90*/  ISETP.GT.AND P0, PT, R12, RZ, PT ;  /* 0x000000ff0c00720c */ /* 0x000fda0003f04270 */
[----:B------:R-:W-:Y:S05]  /*0ea0*/  @!P0 BRA `(.L_x_2044) ;  /* 0x00000b6000008947 */ /* 0x000fea0003800000 */
[----:B------:R-:W-:Y:S02]  /*0eb0*/  ISETP.GT.AND P3, PT, R12, 0xc, PT ;  /* 0x0000000c0c00780c */ /* 0x000fe40003f64270 */
[----:B------:R-:W-:-:S11]  /*0ec0*/  PLOP3.LUT P0, PT, PT, PT, PT, 0x80, 0x0 ;  /* 0x000000000000781c */ /* 0x000fd60003f0f070 */
[----:B------:R-:W-:Y:S05]  /*0ed0*/  @!P3 BRA `(.L_x_2045) ;  /* 0x000007400000b947 */ /* 0x000fea0003800000 */
[----:B------:R-:W-:Y:S02]  /*0ee0*/  PLOP3.LUT P0, PT, PT, PT, PT, 0x8, 0x0 ;  /* 0x000000000000781c */ /* 0x000fe40003f0e170 */
.L_x_2046:
[----:B------:R-:W-:-:S13]  /*0ef0*/  ISETP.EQ.OR P3, PT, R13, R3, P2 ;  /* 0x000000030d00720c */ /* 0x000fda0001762670 */
[----:B------:R-:W-:-:S04]  /*0f00*/  @!P3 IMAD R29, R13, c[0x0][0x10], R0 ;  /* 0x000004000d1dba24 */ /* 0x000fc800078e0200 */
[----:B------:R-:W-:-:S05]  /*0f10*/  @!P3 IMAD.WIDE.U32 R28, R29, 0x8, R14 ;  /* 0x000000081d1cb825 */ /* 0x000fca00078e000e */
[----:B------:R-:W2:Y:S02]  /*0f20*/  @!P3 LDG.E.64 R10, [R28.64] ;  /* 0x000000061c0ab981 */ /* 0x000ea4000c1e1b00 */
[----:B0-2---:R-:W-:Y:S01]  /*0f30*/  @!P3 FADD.FTZ R8, R8, R10 ;  /* 0x0000000a0808b221 */ /* 0x005fe20000010000 */
        /* <DEDUP_REMOVED lines=104> */
[----:B------:R-:W-:Y:S02]  /*15c0*/  IADD3 R12, R12, -0x10, RZ ;  /* 0xfffffff00c0c7810 */ /* 0x000fe40007ffe0ff */
[----:B------:R-:W-:Y:S02]  /*15d0*/  IADD3 R13, R13, 0x10, RZ ;  /* 0x000000100d0d7810 */ /* 0x000fe40007ffe0ff */
[----:B------:R-:W-:Y:S01]  /*15e0*/  ISETP.GT.AND P3, PT, R12, 0xc, PT ;  /* 0x0000000c0c00780c */ /* 0x000fe20003f64270 */
[----:B--2---:R-:W-:Y:S02]  /*15f0*/  @!P4 FADD.FTZ R8, R8, R10 ;  /* 0x0000000a0808c221 */ /* 0x004fe40000010000 */
[----:B------:R-:W-:-:S10]  /*1600*/  @!P4 FADD.FTZ R9, R9, R11 ;  /* 0x0000000b0909c221 */ /* 0x000fd40000010000 */
[----:B------:R-:W-:Y:S05]  /*1610*/  @P3 BRA `(.L_x_2046) ;  /* 0xfffff8d000003947 */ /* 0x000fea000383ffff */
.L_x_2045:
[----:B------:R-:W-:-:S13]  /*1620*/  ISETP.GT.AND P3, PT, R12, 0x4, PT ;  /* 0x000000040c00780c */ /* 0x000fda0003f64270 */
[----:B------:R-:W-:Y:S05]  /*1630*/  @!P3 BRA `(.L_x_2047) ;  /* 0x000003b00000b947 */ /* 0x000fea0003800000 */
        /* <DEDUP_REMOVED lines=25> */
[----:B------:R-:W-:-:S04]  /*17d0*/  IADD3 R13, R13, 0x4, RZ ;  /* 0x000000040d0d7810 */ /* 0x000fc80007ffe0ff */
[----:B------:R-:W-:Y:S01]  /*17e0*/  ISETP.EQ.OR P0, PT, R13, R3, P2 ;  /* 0x000000030d00720c */ /* 0x000fe20001702670 */
[----:B--2---:R-:W-:-:S12]  /*17f0*/  @!P3 FADD.FTZ R9, R9, R11 ;  /* 0x0000000b0909b221 */ /* 0x004fd80000010000 */
[----:B------:R-:W-:Y:S02]  /*1800*/  @!P0 IMAD R11, R13, c[0x0][0x10], R0 ;  /* 0x000004000d0b8a24 */ /* 0x000fe400078e0200 */
[----:B------:R-:W-:Y:S02]  /*1810*/  @!P3 FADD.FTZ R8, R8, R10 ;  /* 0x0000000a0808b221 */ /* 0x000fe40000010000 */
        /* <DEDUP_REMOVED lines=24> */
[----:B------:R-:W-:Y:S02]  /*19a0*/  PLOP3.LUT P0, PT, PT, PT, PT, 0x8, 0x0 ;  /* 0x000000000000781c */ /* 0x000fe40003f0e170 */
[----:B------:R-:W-:Y:S02]  /*19b0*/  IADD3 R12, R12, -0x4, RZ ;  /* 0xfffffffc0c0c7810 */ /* 0x000fe40007ffe0ff */
[----:B------:R-:W-:Y:S01]  /*19c0*/  IADD3 R13, R13, 0x4, RZ ;  /* 0x000000040d0d7810 */ /* 0x000fe20007ffe0ff */
[----:B--2---:R-:W-:Y:S02]  /*19d0*/  @!P3 FADD.FTZ R8, R8, R10 ;  /* 0x0000000a0808b221 */ /* 0x004fe40000010000 */
[----:B------:R-:W-:-:S02]  /*19e0*/  @!P3 FADD.FTZ R9, R9, R11 ;  /* 0x0000000b0909b221 */ /* 0x000fc40000010000 */
.L_x_2047:
[----:B------:R-:W-:-:S13]  /*19f0*/  ISETP.NE.OR P0, PT, R12, RZ, P0 ;  /* 0x000000ff0c00720c */ /* 0x000fda0000705670 */
[----:B------:R-:W-:Y:S05]  /*1a00*/  @!P0 BRA `(.L_x_2043) ;  /* 0x000001f000008947 */ /* 0x000fea0003800000 */
.L_x_2044:
        /* <DEDUP_REMOVED lines=27> */
[----:B------:R-:W-:Y:S01]  /*1bc0*/  ISETP.NE.AND P0, PT, R12, RZ, PT ;  /* 0x000000ff0c00720c */ /* 0x000fe20003f05270 */
[----:B--2---:R-:W-:Y:S02]  /*1bd0*/  @!P3 FADD.FTZ R8, R8, R10 ;  /* 0x0000000a0808b221 */ /* 0x004fe40000010000 */
[----:B------:R-:W-:-:S10]  /*1be0*/  @!P3 FADD.FTZ R9, R9, R11 ;  /* 0x0000000b0909b221 */ /* 0x000fd40000010000 */
[----:B------:R-:W-:Y:S05]  /*1bf0*/  @P0 BRA `(.L_x_2044) ;  /* 0xfffffe1000000947 */ /* 0x000fea000383ffff */
.L_x_2043:
[----:B------:R-:W-:-:S13]  /*1c00*/  ISETP.NE.AND P0, PT, R7, RZ, PT ;  /* 0x000000ff0700720c */ /* 0x000fda0003f05270 */
        /* <DEDUP_REMOVED lines=10> */
.L_x_2049:
[----:B------:R-:W-:Y:S05]  /*1cb0*/  BSYNC B0 ;  /* 0x0000000000007941 */ /* 0x000fea0003800000 */
.L_x_2048:
        /* <DEDUP_REMOVED lines=16> */
.L_x_2040:
[----:B------:R-:W-:Y:S01]  /*1dc0*/  @P1 MOV R15, 0x8 ;  /* 0x00000008000f1802 */ /* 0x000fe20000000f00 */
[----:B------:R1:W-:Y:S01]  /*1dd0*/  @!P2 STS.64 [0x50], R8 ;  /* 0x00005008ff00a388 */ /* 0x0003e20000000a00 */
[C---:B------:R-:W-:Y:S01]  /*1de0*/  SHF.L.U64.HI R13, R22.reuse, 0x2, R23 ;  /* 0x00000002160d7819 */ /* 0x040fe20000010217 */
[----:B------:R-:W-:Y:S01]  /*1df0*/  @P1 FMUL.FTZ R23, R9, c[0x0][0x1f4] ;  /* 0x00007d0009171a20 */ /* 0x000fe20000410000 */
[----:B------:R-:W-:Y:S01]  /*1e00*/  SHF.L.U32 R12, R22, 0x2, RZ ;  /* 0x00000002160c7819 */ /* 0x000fe200000006ff */
[----:B------:R-:W-:Y:S02]  /*1e10*/  @P1 FMUL.FTZ R22, R8, c[0x0][0x1f4] ;  /* 0x00007d0008161a20 */ /* 0x000fe40000410000 */
[----:B------:R-:W-:Y:S01]  /*1e20*/  @P1 IMAD.WIDE R14, R6, R15, c[0x0][0x168] ;  /* 0x00005a00060e1625 */ /* 0x000fe200078e020f */
[C---:B------:R-:W-:Y:S02]  /*1e30*/  IADD3 R10, P0, R12.reuse, c[0x0][0x178], RZ ;  /* 0x00005e000c0a7a10 */ /* 0x040fe40007f1e0ff */
[----:B------:R-:W-:-:S02]  /*1e40*/  IADD3 R12, P3, R12, c[0x0][0x180], RZ ;  /* 0x000060000c0c7a10 */ /* 0x000fc40007f7e0ff */
[----:B------:R2:W-:Y:S01]  /*1e50*/  @P1 STG.E.64 [R14.64], R22 ;  /* 0x000000160e001986 */ /* 0x0005e2000c101b06 */
[C---:B------:R-:W-:Y:S02]  /*1e60*/  IADD3.X R11, R13.reuse, c[0x0][0x17c], RZ, P0, !PT ;  /* 0x00005f000d0b7a10 */ /* 0x040fe400007fe4ff */
[----:B------:R-:W-:Y:S01]  /*1e70*/  IADD3.X R13, R13, c[0x0][0x184], RZ, P3, !PT ;  /* 0x000061000d0d7a10 */ /* 0x000fe20001ffe4ff */
[----:B------:R-:W-:Y:S06]  /*1e80*/  BAR.SYNC.DEFER_BLOCKING 0x0 ;  /* 0x0000000000007b1d */ /* 0x000fec0000010000 */
[----:B------:R-:W3:Y:S04]  /*1e90*/  LDG.E.64 R10, [R10.64] ;  /* 0x000000060a0a7981 */ /* 0x000ee8000c1e1b00 */
[----:B------:R-:W3:Y:S01]  /*1ea0*/  LDG.E.64 R12, [R12.64] ;  /* 0x000000060c0c7981 */ /* 0x000ee2000c1e1b00 */
[----:B01----:R-:W-:-:S02]  /*1eb0*/  SHF.R.U32.HI R8, RZ, 0x3, R2 ;  /* 0x00000003ff087819 */ /* 0x003fc40000011602 */
[----:B------:R-:W-:Y:S01]  /*1ec0*/  ISETP.NE.AND P2, PT, RZ, UR5, PT ;  /* 0x00000005ff007c0c */ /* 0x000fe2000bf45270 */
[----:B------:R-:W0:Y:S01]  /*1ed0*/  LDS.64 R14, [0x50] ;  /* 0x00005000ff0e7984 */ /* 0x000e220000000a00 */
[----:B------:R-:W-:Y:S01]  /*1ee0*/  PRMT R9, RZ, 0x5410, R16 ;  /* 0x00005410ff097816 */ /* 0x000fe20000000010 */
[----:B--2---:R-:W-:-:S05]  /*1ef0*/  IMAD R22, R3, c[0x0][0x1e4], R8 ;  /* 0x0000790003167a24 */ /* 0x004fca00078e0208 */
[----:B------:R-:W-:Y:S01]  /*1f00*/  SHF.R.S32.HI R8, RZ, 0x1f, R22 ;  /* 0x0000001fff087819 */ /* 0x000fe20000011416 */
[----:B0-----:R-:W-:-:S04]  /*1f10*/  FMUL.FTZ R28, R14, c[0x0][0x1f4] ;  /* 0x00007d000e1c7a20 */ /* 0x001fc80000410000 */
[----:B------:R-:W-:Y:S02]  /*1f20*/  FMUL.FTZ R29, R28, R28 ;  /* 0x0000001c1c1d7220 */ /* 0x000fe40000410000 */
[----:B------:R-:W-:Y:S02]  /*1f30*/  FADD.FTZ R14, R9, -R28 ;  /* 0x8000001c090e7221 */ /* 0x000fe40000010000 */
[----:B------:R-:W-:Y:S01]  /*1f40*/  FFMA.FTZ R15, R15, c[0x0][0x1f4], -R29 ;  /* 0x00007d000f0f7a23 */ /* 0x000fe2000001081d */
[----:B------:R-:W-:-:S04]  /*1f50*/  HFMA2.MMA R29, -RZ, RZ, 1.875, 0 ;  /* 0x3f800000ff1d7435 */ /* 0x000fc800000001ff */
[----:B------:R-:W-:-:S13]  /*1f60*/  FSETP.GTU.FTZ.AND P0, PT, R15, RZ, PT ;  /* 0x000000ff0f00720b */ /* 0x000fda0003f1c000 */
[----:B------:R-:W-:-:S04]  /*1f70*/  @P0 FADD.FTZ R15, R15, c[0x0][0x188] ;  /* 0x000062000f0f0621 */ /* 0x000fc80000010000 */
[----:B------:R0:W1:Y:S01]  /*1f80*/  @P0 MUFU.RSQ R29, R15 ;  /* 0x0000000f001d0308 */ /* 0x0000620000001400 */
[----:B------:R-:W-:-:S04]  /*1f90*/  ISETP.GE.U32.AND P0, PT, R22, c[0x0][0x1c8], PT ;  /* 0x0000720016007a0c */ /* 0x000fc80003f06070 */
[----:B------:R-:W-:Y:S02]  /*1fa0*/  ISETP.GE.AND.EX P0, PT, R8, c[0x0][0x1cc], PT, P0 ;  /* 0x0000730008007a0c */ /* 0x000fe40003f06300 */
[----:B0-----:R-:W-:Y:S02]  /*1fb0*/  PRMT R15, RZ, 0x7610, R16 ;  /* 0x00007610ff0f7816 */ /* 0x001fe40000000010 */
[----:B------:R-:W-:-:S03]  /*1fc0*/  ISETP.LT.U32.AND P0, PT, R2, 0x100, !P0 ;  /* 0x000001000200780c */ /* 0x000fc60004701070 */
[----:B------:R-:W-:Y:S02]  /*1fd0*/  FADD.FTZ R16, R15, -R28 ;  /* 0x8000001c0f107221 */ /* 0x000fe40000010000 */
[-C--:B-1----:R-:W-:Y:S02]  /*1fe0*/  FMUL.FTZ R23, R14, R29.reuse ;  /* 0x0000001d0e177220 */ /* 0x082fe40000410000 */
[----:B------:R-:W-:Y:S02]  /*1ff0*/  FMUL.FTZ R16, R16, R29 ;  /* 0x0000001d10107220 */ /* 0x000fe40000410000 */
[----:B---3--:R-:W-:Y:S02]  /*2000*/  FFMA.FTZ R23, R10, R23, R12 ;  /* 0x000000170a177223 */ /* 0x008fe4000001000c */
[----:B------:R-:W-:Y:S01]  /*2010*/  FFMA.FTZ R14, R11, R16, R13 ;  /* 0x000000100b0e7223 */ /* 0x000fe2000001000d */
[----:B------:R-:W-:Y:S05]  /*2020*/  @!P2 BRA `(.L_x_2050) ;  /* 0x000000a00000a947 */ /* 0x000fea0003800000 */
[----:B------:R-:W-:-:S06]  /*2030*/  FMUL.FTZ R9, R23, -1.4426950216293334961 ;  /* 0xbfb8aa3b17097820 */ /* 0x000fcc0000410000 */
[----:B------:R-:W0:Y:S02]  /*2040*/  MUFU.EX2 R9, R9 ;  /* 0x0000000900097308 */ /* 0x000e240000000800 */
[----:B0-----:R-:W-:-:S06]  /*2050*/  FADD.FTZ R15, R9, 1 ;  /* 0x3f800000090f7421 */ /* 0x001fcc0000010000 */
[----:B------:R-:W0:Y:S02]  /*2060*/  MUFU.RCP R16, R15 ;  /* 0x0000000f00107308 */ /* 0x000e240000001000 */
[----:B0-----:R-:W-:Y:S02]  /*2070*/  FMUL.FTZ R23, R23, R16 ;  /* 0x0000001017177220 */ /* 0x001fe40000410000 */
[----:B------:R-:W-:-:S06]  /*2080*/  FMUL.FTZ R16, R14, -1.4426950216293334961 ;  /* 0xbfb8aa3b0e107820 */ /* 0x000fcc0000410000 */
[----:B------:R-:W0:Y:S02]  /*2090*/  MUFU.EX2 R16, R16 ;  /* 0x0000001000107308 */ /* 0x000e240000000800 */
[----:B0-----:R-:W-:-:S06]  /*20a0*/  FADD.FTZ R16, R16, 1 ;  /* 0x3f80000010107421 */ /* 0x001fcc0000010000 */
[----:B------:R-:W0:Y:S02]  /*20b0*/  MUFU.RCP R9, R16 ;  /* 0x0000001000097308 */ /* 0x000e240000001000 */
[----:B0-----:R-:W-:-:S06]  /*20c0*/  FMUL.FTZ R14, R14, R9 ;  /* 0x000000090e0e7220 */ /* 0x001fcc0000410000 */
.L_x_2050:
[----:B------:R-:W-:Y:S01]  /*20d0*/  BSSY B0, `(.L_x_2051) ;  /* 0x000000c000007945 */ /* 0x000fe20003800000 */
[----:B------:R-:W-:Y:S05]  /*20e0*/  @!P0 BRA `(.L_x_2052) ;  /* 0x000000a000008947 */ /* 0x000fea0003800000 */
[----:B------:R-:W-:Y:S01]  /*20f0*/  IMAD R9, R8, c[0x0][0x1c0], RZ ;  /* 0x0000700008097a24 */ /* 0x000fe200078e02ff */
[----:B------:R-:W-:Y:S02]  /*2100*/  MOV R8, R24 ;  /* 0x0000001800087202 */ /* 0x000fe40000000f00 */
[----:B------:R-:W-:Y:S01]  /*2110*/  F2FP.BF16.PACK_AB R23, R14, R23 ;  /* 0x000000170e17723e */ /* 0x000fe200000010ff */
[----:B------:R-:W-:Y:S01]  /*2120*/  IMAD R15, R22, c[0x0][0x1c4], R9 ;  /* 0x00007100160f7a24 */ /* 0x000fe200078e0209 */
[----:B------:R-:W-:-:S05]  /*2130*/  MOV R9, R27 ;  /* 0x0000001b00097202 */ /* 0x000fca0000000f00 */
[----:B------:R-:W-:-:S05]  /*2140*/  IMAD.WIDE.U32 R8, R22, c[0x0][0x1c0], R8 ;  /* 0x0000700016087a25 */ /* 0x000fca00078e0008 */
[----:B------:R-:W-:Y:S02]  /*2150*/  IADD3 R15, R9, R15, RZ ;  /* 0x0000000f090f7210 */ /* 0x000fe40007ffe0ff */
[----:B------:R-:W-:-:S04]  /*2160*/  LEA R14, P0, R8, c[0x0][0x160], 0x1 ;  /* 0x00005800080e7a11 */ /* 0x000fc800078008ff */
[----:B------:R-:W-:-:S05]  /*2170*/  LEA.HI.X R15, R8, c[0x0][0x164], R15, 0x1, P0 ;  /* 0x00005900080f7a11 */ /* 0x000fca00000f0c0f */
[----:B------:R0:W-:Y:S04]  /*2180*/  STG.E [R14.64], R23 ;  /* 0x000000170e007986 */ /* 0x0001e8000c101906 */
.L_x_2052:
[----:B------:R-:W-:Y:S05]  /*2190*/  BSYNC B0 ;  /* 0x0000000000007941 */ /* 0x000fea0003800000 */
.L_x_2051:
[--C-:B------:R-:W-:Y:S02]  /*21a0*/  PRMT R9, RZ, 0x5410, R17.reuse ;  /* 0x00005410ff097816 */ /* 0x100fe40000000011 */
[----:B------:R-:W-:Y:S02]  /*21b0*/  PRMT R17, RZ, 0x7610, R17 ;  /* 0x00007610ff117816 */ /* 0x000fe40000000011 */
[----:B0-----:R-:W-:Y:S01]  /*21c0*/  IADD3 R23, R22, 0x20, RZ ;  /* 0x0000002016177810 */ /* 0x001fe20007ffe0ff */
[--C-:B------:R-:W-:Y:S02]  /*21d0*/  FADD.FTZ R14, R9, -R28.reuse ;  /* 0x8000001c090e7221 */ /* 0x100fe40000010000 */
[----:B------:R-:W-:Y:S01]  /*21e0*/  FADD.FTZ R16, R17, -R28 ;  /* 0x8000001c11107221 */ /* 0x000fe20000010000 */
[----:B------:R-:W-:Y:S01]  /*21f0*/  ISETP.GE.U32.AND P0, PT, R23, c[0x0][0x1c8], PT ;  /* 0x0000720017007a0c */ /* 0x000fe20003f06070 */
[-C--:B------:R-:W-:Y:S01]  /*2200*/  FMUL.FTZ R9, R14, R29.reuse ;  /* 0x0000001d0e097220 */ /* 0x080fe20000410000 */
[----:B------:R-:W-:Y:S01]  /*2210*/  SHF.R.S32.HI R8, RZ, 0x1f, R23 ;  /* 0x0000001fff087819 */ /* 0x000fe20000011417 */
[----:B------:R-:W-:-:S02]  /*2220*/  FMUL.FTZ R14, R16, R29 ;  /* 0x0000001d100e7220 */ /* 0x000fc40000410000 */
[----:B------:R-:W-:Y:S01]  /*2230*/  FFMA.FTZ R16, R10, R9, R12 ;  /* 0x000000090a107223 */ /* 0x000fe2000001000c */
[----:B------:R-:W-:Y:S01]  /*2240*/  ISETP.GE.AND.EX P0, PT, R8, c[0x0][0x1cc], PT, P0 ;  /* 0x0000730008007a0c */ /* 0x000fe20003f06300 */
[----:B------:R-:W-:-:S03]  /*2250*/  FFMA.FTZ R17, R11, R14, R13 ;  /* 0x0000000e0b117223 */ /* 0x000fc6000001000d */
[----:B------:R-:W-:Y:S01]  /*2260*/  ISETP.LT.U32.AND P0, PT, R2, 0x100, !P0 ;  /* 0x000001000200780c */ /* 0x000fe20004701070 */
[----:B------:R-:W-:Y:S11]  /*2270*/  @!P2 BRA `(.L_x_2053) ;  /* 0x000000a00000a947 */ /* 0x000ff60003800000 */
        /* <DEDUP_REMOVED lines=10> */
.L_x_2053:
        /* <DEDUP_REMOVED lines=12> */
.L_x_2055:
[----:B------:R-:W-:Y:S05]  /*23e0*/  BSYNC B0 ;  /* 0x0000000000007941 */ /* 0x000fea0003800000 */
.L_x_2054:
[--C-:B------:R-:W-:Y:S02]  /*23f0*/  PRMT R9, RZ, 0x5410, R18.reuse ;  /* 0x00005410ff097816 */ /* 0x100fe40000000012 */
[----:B0-----:R-:W-:Y:S02]  /*2400*/  PRMT R15, RZ, 0x7610, R18 ;  /* 0x00007610ff0f7816 */ /* 0x001fe40000000012 */
[--C-:B------:R-:W-:Y:S01]  /*2410*/  PRMT R23, RZ, 0x5410, R19.reuse ;  /* 0x00005410ff177816 */ /* 0x100fe20000000013 */
[--C-:B------:R-:W-:Y:S01]  /*2420*/  FADD.FTZ R18, R9, -R28.reuse ;  /* 0x8000001c09127221 */ /* 0x100fe20000010000 */
[----:B------:R-:W-:Y:S01]  /*2430*/  PRMT R19, RZ, 0x7610, R19 ;  /* 0x00007610ff137816 */ /* 0x000fe20000000013 */
[--C-:B------:R-:W-:Y:S01]  /*2440*/  FADD.FTZ R16, R15, -R28.reuse ;  /* 0x8000001c0f107221 */ /* 0x100fe20000010000 */
[C---:B------:R-:W-:Y:S01]  /*2450*/  IADD3 R17, R22.reuse, 0x40, RZ ;  /* 0x0000004016117810 */ /* 0x040fe20007ffe0ff */
[--C-:B------:R-:W-:Y:S01]  /*2460*/  FADD.FTZ R9, R23, -R28.reuse ;  /* 0x8000001c17097221 */ /* 0x100fe20000010000 */
[----:B------:R-:W-:Y:S01]  /*2470*/  IADD3 R22, R22, 0x60, RZ ;  /* 0x0000006016167810 */ /* 0x000fe20007ffe0ff */
[----:B------:R-:W-:Y:S01]  /*2480*/  FADD.FTZ R28, R19, -R28 ;  /* 0x8000001c131c7221 */ /* 0x000fe20000010000 */
[----:B------:R-:W-:Y:S01]  /*2490*/  ISETP.GE.U32.AND P0, PT, R17, c[0x0][0x1c8], PT ;  /* 0x0000720011007a0c */ /* 0x000fe20003f06070 */
[-C--:B------:R-:W-:Y:S01]  /*24a0*/  FMUL.FTZ R15, R18, R29.reuse ;  /* 0x0000001d120f7220 */ /* 0x080fe20000410000 */
[----:B------:R-:W-:Y:S01]  /*24b0*/  ISETP.GE.U32.AND P3, PT, R22, c[0x0][0x1c8], PT ;  /* 0x0000720016007a0c */ /* 0x000fe20003f66070 */
[-C--:B------:R-:W-:Y:S01]  /*24c0*/  FMUL.FTZ R9, R9, R29.reuse ;  /* 0x0000001d09097220 */ /* 0x080fe20000410000 */
[----:B------:R-:W-:Y:S01]  /*24d0*/  SHF.R.S32.HI R8, RZ, 0x1f, R17 ;  /* 0x0000001fff087819 */ /* 0x000fe20000011411 */
[-C--:B------:R-:W-:Y:S01]  /*24e0*/  FMUL.FTZ R28, R28, R29.reuse ;  /* 0x0000001d1c1c7220 */ /* 0x080fe20000410000 */
[----:B------:R-:W-:Y:S01]  /*24f0*/  SHF.R.S32.HI R14, RZ, 0x1f, R22 ;  /* 0x0000001fff0e7819 */ /* 0x000fe20000011416 */
[----:B------:R-:W-:Y:S01]  /*2500*/  FMUL.FTZ R16, R16, R29 ;  /* 0x0000001d10107220 */ /* 0x000fe20000410000 */
[----:B------:R-:W-:Y:S01]  /*2510*/  ISETP.GE.AND.EX P0, PT, R8, c[0x0][0x1cc], PT, P0 ;  /* 0x0000730008007a0c */ /* 0x000fe20003f06300 */
[--C-:B------:R-:W-:Y:S01]  /*2520*/  FFMA.FTZ R15, R10, R15, R12.reuse ;  /* 0x0000000f0a0f7223 */ /* 0x100fe2000001000c */
[----:B------:R-:W-:Y:S01]  /*2530*/  ISETP.GE.AND.EX P3, PT, R14, c[0x0][0x1cc], PT, P3 ;  /* 0x000073000e007a0c */ /* 0x000fe20003f66330 */
[----:B------:R-:W-:Y:S01]  /*2540*/  FFMA.FTZ R12, R10, R9, R12 ;  /* 0x000000090a0c7223 */ /* 0x000fe2000001000c */
[C---:B------:R-:W-:Y:S01]  /*2550*/  ISETP.LT.U32.AND P0, PT, R2.reuse, 0x100, !P0 ;  /* 0x000001000200780c */ /* 0x040fe20004701070 */
[C-C-:B------:R-:W-:Y:S01]  /*2560*/  FFMA.FTZ R19, R11.reuse, R28, R13.reuse ;  /* 0x0000001c0b137223 */ /* 0x140fe2000001000d */
[----:B------:R-:W-:Y:S01]  /*2570*/  ISETP.LT.U32.AND P3, PT, R2, 0x100, !P3 ;  /* 0x000001000200780c */ /* 0x000fe20005f61070 */
[----:B------:R-:W-:Y:S01]  /*2580*/  FFMA.FTZ R16, R11, R16, R13 ;  /* 0x000000100b107223 */ /* 0x000fe2000001000d */
[----:B------:R-:W-:Y:S08]  /*2590*/  @!P2 BRA `(.L_x_2056) ;  /* 0x000000a00000a947 */ /* 0x000ff00003800000 */
        /* <DEDUP_REMOVED lines=10> */
.L_x_2056:
[----:B------:R-:W-:Y:S01]  /*2640*/  BSSY B0, `(.L_x_2057) ;  /* 0x000000c000007945 */ /* 0x000fe20003800000 */
[----:B------:R-:W-:Y:S05]  /*2650*/  @!P0 BRA `(.L_x_2058) ;  /* 0x000000a000008947 */ /* 0x000fea0003800000 */
[----:B------:R-:W-:Y:S01]  /*2660*/  IMAD R10, R8, c[0x0][0x1c0], RZ ;  /* 0x00007000080a7a24 */ /* 0x000fe200078e02ff */
[----:B------:R-:W-:Y:S02]  /*2670*/  MOV R8, R24 ;  /* 0x0000001800087202 */ /* 0x000fe40000000f00 */
[----:B------:R-:W-:Y:S01]  /*2680*/  MOV R9, R27 ;  /* 0x0000001b00097202 */ /* 0x000fe20000000f00 */
[----:B------:R-:W-:Y:S01]  /*2690*/  IMAD R11, R17, c[0x0][0x1c4], R10 ;  /* 0x00007100110b7a24 */ /* 0x000fe200078e020a */
[----:B------:R-:W-:-:S03]  /*26a0*/  F2FP.BF16.PACK_AB R15, R16, R15 ;  /* 0x0000000f100f723e */ /* 0x000fc600000010ff */
[----:B------:R-:W-:-:S05]  /*26b0*/  IMAD.WIDE.U32 R8, R17, c[0x0][0x1c0], R8 ;  /* 0x0000700011087a25 */ /* 0x000fca00078e0008 */
[----:B------:R-:W-:Y:S02]  /*26c0*/  IADD3 R11, R9, R11, RZ ;  /* 0x0000000b090b7210 */ /* 0x000fe40007ffe0ff */
[----:B------:R-:W-:-:S04]  /*26d0*/  LEA R10, P0, R8, c[0x0][0x160], 0x1 ;  /* 0x00005800080a7a11 */ /* 0x000fc800078008ff */
[----:B------:R-:W-:-:S05]  /*26e0*/  LEA.HI.X R11, R8, c[0x0][0x164], R11, 0x1, P0 ;  /* 0x00005900080b7a11 */ /* 0x000fca00000f0c0b */
[----:B------:R0:W-:Y:S04]  /*26f0*/  STG.E [R10.64], R15 ;  /* 0x0000000f0a007986 */ /* 0x0001e8000c101906 */
.L_x_2058:
[----:B------:R-:W-:Y:S05]  /*2700*/  BSYNC B0 ;  /* 0x0000000000007941 */ /* 0x000fea0003800000 */
.L_x_2057:
        /* <DEDUP_REMOVED lines=11> */
.L_x_2059:
[----:B------:R-:W-:Y:S01]  /*27c0*/  BSSY B0, `(.L_x_2060) ;  /* 0x000000c000007945 */ /* 0x000fe20003800000 */
[----:B------:R-:W-:Y:S05]  /*27d0*/  @!P3 BRA `(.L_x_2061) ;  /* 0x000000a00000b947 */ /* 0x000fea0003800000 */
[----:B------:R-:W-:Y:S01]  /*27e0*/  MOV R8, R24 ;  /* 0x0000001800087202 */ /* 0x000fe20000000f00 */
[----:B0-----:R-:W-:Y:S01]  /*27f0*/  IMAD R11, R14, c[0x0][0x1c0], RZ ;  /* 0x000070000e0b7a24 */ /* 0x001fe200078e02ff */
[----:B------:R-:W-:Y:S02]  /*2800*/  MOV R9, R27 ;  /* 0x0000001b00097202 */ /* 0x000fe40000000f00 */
[----:B------:R-:W-:Y:S01]  /*2810*/  F2FP.BF16.PACK_AB R19, R19, R12 ;  /* 0x0000000c1313723e */ /* 0x000fe200000010ff */
[C---:B------:R-:W-:Y:S02]  /*2820*/  IMAD R11, R22.reuse, c[0x0][0x1c4], R11 ;  /* 0x00007100160b7a24 */ /* 0x040fe400078e020b */
[----:B------:R-:W-:-:S05]  /*2830*/  IMAD.WIDE.U32 R8, R22, c[0x0][0x1c0], R8 ;  /* 0x0000700016087a25 */ /* 0x000fca00078e0008 */
[----:B------:R-:W-:Y:S02]  /*2840*/  IADD3 R11, R9, R11, RZ ;  /* 0x0000000b090b7210 */ /* 0x000fe40007ffe0ff */
[----:B------:R-:W-:-:S04]  /*2850*/  LEA R10, P0, R8, c[0x0][0x160], 0x1 ;  /* 0x00005800080a7a11 */ /* 0x000fc800078008ff */
[----:B------:R-:W-:-:S05]  /*2860*/  LEA.HI.X R11, R8, c[0x0][0x164], R11, 0x1, P0 ;  /* 0x00005900080b7a11 */ /* 0x000fca00000f0c0b */
[----:B------:R0:W-:Y:S04]  /*2870*/  STG.E [R10.64], R19 ;  /* 0x000000130a007986 */ /* 0x0001e8000c101906 */
.L_x_2061:
[----:B------:R-:W-:Y:S05]  /*2880*/  BSYNC B0 ;  /* 0x0000000000007941 */ /* 0x000fea0003800000 */
.L_x_2060:
[----:B------:R-:W-:Y:S02]  /*2890*/  IADD3 R6, R6, c[0x0][0x10], RZ ;  /* 0x0000040006067a10 */ /* 0x000fe40007ffe0ff */
[----:B------:R-:W-:Y:S02]  /*28a0*/  IADD3 R5, R5, 0x1, RZ ;  /* 0x0000000105057810 */ /* 0x000fe40007ffe0ff */
[----:B------:R-:W-:-:S13]  /*28b0*/  ISETP.GE.AND P0, PT, R6, UR4, PT ;  /* 0x0000000406007c0c */ /* 0x000fda000bf06270 */
[----:B------:R-:W-:Y:S01]  /*28c0*/  @P0 CALL.REL.NOINC `(.L_x_2062) ;  /* 0x0000001000000944 */ /* 0x000fe20003c00000 */
[----:B------:R-:W-:Y:S05]  /*28d0*/  BRA `(.L_x_2063) ;  /* 0xffffd89000007947 */ /* 0x000fea000383ffff */
.L_x_2062:
[----:B------:R-:W-:Y:S05]  /*28e0*/  EXIT ;  /* 0x000000000000794d */ /* 0x000fea0003800000 */
.L_x_2064:
        /* <DEDUP_REMOVED lines=9> */
.L_x_3369:


//--------------------- .text._Z35group_norm_nhwc_fwd_one_pass_kernelI11Bf16IOFp32WLi256ELi16ELi256EEv26Group_norm_nhwc_fwd_params --------------------------
	.section	.text._Z35group_norm_nhwc_fwd_one_pass_kernelI11Bf16IOFp32WLi256ELi16ELi256EEv26Group_norm_nhwc_fwd_params,"ax",@progbits
	.sectioninfo	@"SHI_REGISTERS=48"
	.align	128
        .global         _Z35group_norm_nhwc_fwd_one_pass_kernelI11Bf16IOFp32WLi256ELi16ELi256EEv26Group_norm_nhwc_fwd_params
        .type           _Z35group_norm_nhwc_fwd_one_pass_kernelI11Bf16IOFp32WLi256ELi16ELi256EEv26Group_norm_nhwc_fwd_params,@function
        .size           _Z35group_norm_nhwc_fwd_one_pass_kernelI11Bf16IOFp32WLi256ELi16ELi256EEv26Group_norm_nhwc_fwd_params,(.L_x_3370 - _Z35group_norm_nhwc_fwd_one_pass_kernelI11Bf16IOFp32WLi256ELi16ELi256EEv26Group_norm_nhwc_fwd_params)
        .other          _Z35group_norm_nhwc_fwd_one_pass_kernelI11Bf16IOFp32WLi256ELi16ELi256EEv26Group_norm_nhwc_fwd_params,@"STO_CUDA_ENTRY STV_DEFAULT"
_Z35group_norm_nhwc_fwd_one_pass_kernelI11Bf16IOFp32WLi256ELi16ELi256EEv26Group_norm_nhwc_fwd_params:
.text._Z35group_norm_nhwc_fwd_one_pass_kernelI11Bf16IOFp32WLi256ELi16ELi256EEv26Group_norm_nhwc_fwd_params:
[----:B------:R-:W-:Y:S02]  /*0000*/  MOV R1, c[0x0][0x28] ;  /* 0x00000a0000017a02 */ /* 0x000fe40000000f00 */
[----:B------:R-:W0:Y:S01]  /*0010*/  S2UR UR6, SR_CTAID.Y ;  /* 0x00000000000679c3 */ /* 0x000e220000002600 */
[----:B------:R-:W-:Y:S02]  /*0020*/  ULDC UR4, c[0x0][0x1d8] ;  /* 0x0000760000047ab9 */ /* 0x000fe40000000800 */
[----:B------:R-:W-:Y:S02]  /*0030*/  ULDC UR5, c[0x0][0x1a8] ;  /* 0x00006a0000057ab9 */ /* 0x000fe40000000800 */
[----:B------:R-:W-:Y:S01]  /*0040*/  UIMAD UR4, UR4, UR5, URZ ;  /* 0x00000005040472a4 */ /* 0x000fe2000f8e023f */
[----:B0-----:R-:W-:-:S05]  /*0050*/  MOV R0, UR6 ;  /* 0x0000000600007c02 */ /* 0x001fca0008000f00 */
[----:B------:R-:W-:-:S13]  /*0060*/  ISETP.GE.AND P0, PT, R0, UR4, PT ;  /* 0x0000000400007c0c */ /* 0x000fda000bf06270 */
[----:B------:R-:W-:Y:S05]  /*0070*/  @P0 EXIT ;  /* 0x000000000000094d */ /* 0x000fea0003800000 */
[----:B------:R-:W0:Y:S01]  /*0080*/  S2R R2, SR_TID.X ;  /* 0x0000000000027919 */ /* 0x000e220000002100 */
[----:B------:R-:W-:Y:S01]  /*0090*/  HFMA2.MMA R28, -RZ, RZ, 0, 0 ;  /* 0x00000000ff1c7435 */ /* 0x000fe200000001ff */
[----:B------:R-:W-:Y:S01]  /*00a0*/  MOV R27, R0 ;  /* 0x00000000001b7202 */ /* 0x000fe20000000f00 */
[----:B------:R-:W-:Y:S01]  /*00b0*/  ULDC.U8 UR7, c[0x0][0x1dc] ;  /* 0x0000770000077ab9 */ /* 0x000fe20000000000 */
[----:B------:R-:W1:Y:S01]  /*00c0*/  S2R R3, SR_CTAID.X ;  /* 0x0000000000037919 */ /* 0x000e620000002500 */
[----:B------:R-:W-:-:S03]  /*00d0*/  ULDC.64 UR8, c[0x0][0x118] ;  /* 0x0000460000087ab9 */ /* 0x000fc60000000a00 */
[----:B------:R-:W2:Y:S01]  /*00e0*/  S2R R4, SR_LANEID ;  /* 0x0000000000047919 */ /* 0x000ea20000000000 */
[--C-:B0-----:R-:W-:Y:S02]  /*00f0*/  SHF.R.U32.HI R6, RZ, 0x3, R2.reuse ;  /* 0x00000003ff067819 */ /* 0x101fe40000011602 */
[----:B------:R-:W-:Y:S02]  /*0100*/  SHF.R.S32.HI R5, RZ, 0x1f, R2 ;  /* 0x0000001fff057819 */ /* 0x000fe40000011402 */
[----:B------:R-:W-:Y:S01]  /*0110*/  ISETP.GE.U32.AND P1, PT, R2, 0x100, PT ;  /* 0x000001000200780c */ /* 0x000fe20003f26070 */
[----:B-1----:R-:W-:Y:S01]  /*0120*/  IMAD R37, R3, c[0x0][0x1e4], R6 ;  /* 0x0000790003257a24 */ /* 0x002fe200078e0206 */
[----:B------:R-:W-:-:S04]  /*0130*/  LEA.HI R5, R5, R2, RZ, 0x5 ;  /* 0x0000000205057211 */ /* 0x000fc800078f28ff */
[C---:B------:R-:W-:Y:S02]  /*0140*/  IADD3 R36, R37.reuse, 0x20, RZ ;  /* 0x0000002025247810 */ /* 0x040fe40007ffe0ff */
[C---:B------:R-:W-:Y:S02]  /*0150*/  IADD3 R35, R37.reuse, 0x40, RZ ;  /* 0x0000004025237810 */ /* 0x040fe40007ffe0ff */
[----:B------:R-:W-:Y:S02]  /*0160*/  IADD3 R34, R37, 0x60, RZ ;  /* 0x0000006025227810 */ /* 0x000fe40007ffe0ff */
[----:B------:R-:W-:Y:S02]  /*0170*/  SHF.R.S32.HI R29, RZ, 0x5, R5 ;  /* 0x00000005ff1d7819 */ /* 0x000fe40000011405 */
[----:B------:R-:W-:Y:S02]  /*0180*/  ISETP.LT.U32.AND P3, PT, R36, c[0x0][0x1c8], PT ;  /* 0x0000720024007a0c */ /* 0x000fe40003f61070 */
[----:B------:R-:W-:-:S02]  /*0190*/  ISETP.LT.U32.AND P2, PT, R35, c[0x0][0x1c8], PT ;  /* 0x0000720023007a0c */ /* 0x000fc40003f41070 */
[----:B------:R-:W-:Y:S02]  /*01a0*/  SHF.R.S32.HI R5, RZ, 0x1f, R36 ;  /* 0x0000001fff057819 */ /* 0x000fe40000011424 */
[----:B------:R-:W-:Y:S02]  /*01b0*/  SHF.R.S32.HI R6, RZ, 0x1f, R35 ;  /* 0x0000001fff067819 */ /* 0x000fe40000011423 */
[C---:B------:R-:W-:Y:S02]  /*01c0*/  IADD3 R33, R37.reuse, 0x80, RZ ;  /* 0x0000008025217810 */ /* 0x040fe40007ffe0ff */
[----:B------:R-:W-:Y:S02]  /*01d0*/  ISETP.LT.U32.AND P0, PT, R34, c[0x0][0x1c8], PT ;  /* 0x0000720022007a0c */ /* 0x000fe40003f01070 */
[----:B------:R-:W-:Y:S02]  /*01e0*/  SHF.R.S32.HI R7, RZ, 0x1f, R34 ;  /* 0x0000001fff077819 */ /* 0x000fe40000011422 */
[----:B------:R-:W-:-:S02]  /*01f0*/  IADD3 R32, R37, 0xa0, RZ ;  /* 0x000000a025207810 */ /* 0x000fc40007ffe0ff */
[C---:B------:R-:W-:Y:S02]  /*0200*/  IADD3 R31, R37.reuse, 0xc0, RZ ;  /* 0x000000c0251f7810 */ /* 0x040fe40007ffe0ff */
[----:B------:R-:W-:Y:S02]  /*0210*/  IADD3 R30, R37, 0xe0, RZ ;  /* 0x000000e0251e7810 */ /* 0x000fe40007ffe0ff */
[----:B------:R-:W-:Y:S02]  /*0220*/  ISETP.LT.AND.EX P3, PT, R5, c[0x0][0x1cc], !P1, P3 ;  /* 0x0000730005007a0c */ /* 0x000fe40004f61330 */
[----:B------:R-:W-:Y:S02]  /*0230*/  ISETP.LT.AND.EX P2, PT, R6, c[0x0][0x1cc], !P1, P2 ;  /* 0x0000730006007a0c */ /* 0x000fe40004f41320 */
[----:B------:R-:W-:Y:S02]  /*0240*/  ISETP.LT.AND.EX P1, PT, R7, c[0x0][0x1cc], !P1, P0 ;  /* 0x0000730007007a0c */ /* 0x000fe40004f21300 */
[----:B------:R-:W-:-:S02]  /*0250*/  SHF.R.S32.HI R8, RZ, 0x1f, R33 ;  /* 0x0000001fff087819 */ /* 0x000fc40000011421 */
[----:B------:R-:W-:Y:S02]  /*0260*/  SHF.R.S32.HI R9, RZ, 0x1f, R32 ;  /* 0x0000001fff097819 */ /* 0x000fe40000011420 */
[----:B------:R-:W-:Y:S02]  /*0270*/  SHF.R.S32.HI R10, RZ, 0x1f, R31 ;  /* 0x0000001fff0a7819 */ /* 0x000fe4000001141f */
[----:B--2---:R-:W-:Y:S02]  /*0280*/  SHF.R.S32.HI R11, RZ, 0x1f, R30 ;  /* 0x0000001fff0b7819 */ /* 0x004fe4000001141e */
.L_x_2102:
[----:B0-----:R-:W-:-:S04]  /*0290*/  IABS R15, c[0x0][0x1d8] ;  /* 0x00007600000f7a13 */ /* 0x001fc80000000000 */
        /* <DEDUP_REMOVED lines=12> */
[----:B------:R-:W-:-:S04]  /*0360*/  SHF.L.U32 R12, R2, 0x1, RZ ;  /* 0x00000001020c7819 */ /* 0x000fc800000006ff */
[----:B------:R-:W-:Y:S02]  /*0370*/  IADD3 R14, -R13, RZ, RZ ;  /* 0x000000ff0d0e7210 */ /* 0x000fe40007ffe1ff */
[----:B------:R-:W-:-:S03]  /*0380*/  LOP3.LUT R43, R12, 0xe, RZ, 0xc0, !PT ;  /* 0x0000000e0c2b7812 */ /* 0x000fc600078ec0ff */
[----:B------:R-:W-:Y:S01]  /*0390*/  IMAD R14, R15, R14, R16 ;  /* 0x0000000e0f0e7224 */ /* 0x000fe200078e0210 */
[----:B------:R-:W-:-:S04]  /*03a0*/  SHF.R.S32.HI R16, RZ, 0x1f, R37 ;  /* 0x0000001fff107819 */ /* 0x000fc80000011425 */
[----:B------:R-:W-:-:S13]  /*03b0*/  ISETP.GT.U32.AND P4, PT, R15, R14, PT ;  /* 0x0000000e0f00720c */ /* 0x000fda0003f84070 */
[-C--:B------:R-:W-:Y:S02]  /*03c0*/  @!P4 IADD3 R14, R14, -R15.reuse, RZ ;  /* 0x8000000f0e0ec210 */ /* 0x080fe40007ffe0ff */
[----:B------:R-:W-:Y:S02]  /*03d0*/  @!P4 IADD3 R13, R13, 0x1, RZ ;  /* 0x000000010d0dc810 */ /* 0x000fe40007ffe0ff */
[----:B------:R-:W-:Y:S02]  /*03e0*/  ISETP.GE.U32.AND P0, PT, R14, R15, PT ;  /* 0x0000000f0e00720c */ /* 0x000fe40003f06070 */
[----:B------:R-:W-:-:S11]  /*03f0*/  ISETP.NE.AND P4, PT, RZ, c[0x0][0x1d8], PT ;  /* 0x00007600ff007a0c */ /* 0x000fd60003f85270 */
[----:B------:R-:W-:-:S04]  /*0400*/  @P0 IADD3 R13, R13, 0x1, RZ ;  /* 0x000000010d0d0810 */ /* 0x000fc80007ffe0ff */
[----:B------:R-:W-:Y:S02]  /*0410*/  @!P5 IADD3 R13, -R13, RZ, RZ ;  /* 0x000000ff0d0dd210 */ /* 0x000fe40007ffe1ff */
[----:B------:R-:W-:Y:S02]  /*0420*/  @!P4 LOP3.LUT R13, RZ, c[0x0][0x1d8], RZ, 0x33, !PT ;  /* 0x00007600ff0dca12 */ /* 0x000fe400078e33ff */
[----:B------:R-:W-:Y:S02]  /*0430*/  ISETP.GE.U32.AND P4, PT, R37, c[0x0][0x1c8], PT ;  /* 0x0000720025007a0c */ /* 0x000fe40003f86070 */
[----:B------:R-:W-:Y:S02]  /*0440*/  IADD3 R42, -R13, RZ, RZ ;  /* 0x000000ff0d2a7210 */ /* 0x000fe40007ffe1ff */
[----:B------:R-:W-:Y:S02]  /*0450*/  SHF.R.S32.HI R12, RZ, 0x1f, R13 ;  /* 0x0000001fff0c7819 */ /* 0x000fe4000001140d */
[----:B------:R-:W-:Y:S01]  /*0460*/  ISETP.GE.AND.EX P4, PT, R16, c[0x0][0x1cc], PT, P4 ;  /* 0x0000730010007a0c */ /* 0x000fe20003f86340 */
[----:B------:R-:W-:-:S02]  /*0470*/  IMAD R42, R42, c[0x0][0x1d8], R27 ;  /* 0x000076002a2a7a24 */ /* 0x000fc400078e021b */
[----:B------:R-:W-:Y:S01]  /*0480*/  IMAD R12, R12, c[0x0][0x1d0], RZ ;  /* 0x000074000c0c7a24 */ /* 0x000fe200078e02ff */
[----:B------:R-:W-:Y:S02]  /*0490*/  ISETP.GT.U32.OR P4, PT, R2, 0xff, P4 ;  /* 0x000000ff0200780c */ /* 0x000fe40002784470 */
[----:B------:R-:W-:Y:S01]  /*04a0*/  LEA R42, R42, R43, 0x4 ;  /* 0x0000002b2a2a7211 */ /* 0x000fe200078e20ff */
[----:B------:R-:W-:Y:S02]  /*04b0*/  IMAD R39, R13, c[0x0][0x1d4], R12 ;  /* 0x000075000d277a24 */ /* 0x000fe400078e020c */
[----:B------:R-:W-:Y:S01]  /*04c0*/  @P2 IMAD R12, R6, c[0x0][0x1c0], RZ ;  /* 0x00007000060c2a24 */ /* 0x000fe200078e02ff */
[----:B------:R-:W-:-:S03]  /*04d0*/  SHF.R.S32.HI R43, RZ, 0x1f, R42 ;  /* 0x0000001fff2b7819 */ /* 0x000fc6000001142a */
[----:B------:R-:W-:Y:S02]  /*04e0*/  @P2 IMAD R17, R35, c[0x0][0x1c4], R12 ;  /* 0x0000710023112a24 */ /* 0x000fe400078e020c */
[----:B------:R-:W-:-:S04]  /*04f0*/  IMAD.WIDE.U32 R40, R13, c[0x0][0x1d0], R42 ;  /* 0x000074000d287a25 */ /* 0x000fc800078e002a */
[----:B------:R-:W-:Y:S01]  /*0500*/  @P3 IMAD R13, R5, c[0x0][0x1c0], RZ ;  /* 0x00007000050d3a24 */ /* 0x000fe200078e02ff */
[----:B------:R-:W-:Y:S02]  /*0510*/  IADD3 R39, R41, R39, RZ ;  /* 0x0000002729277210 */ /* 0x000fe40007ffe0ff */
[-C--:B------:R-:W-:Y:S01]  /*0520*/  @P2 MOV R12, R40.reuse ;  /* 0x00000028000c2202 */ /* 0x080fe20000000f00 */
[----:B------:R-:W-:Y:S01]  /*0530*/  @P3 IMAD R15, R36, c[0x0][0x1c4], R13 ;  /* 0x00007100240f3a24 */ /* 0x000fe200078e020d */
[----:B------:R-:W-:Y:S02]  /*0540*/  @P2 MOV R13, R39 ;  /* 0x00000027000d2202 */ /* 0x000fe40000000f00 */
[----:B------:R-:W-:-:S03]  /*0550*/  @P3 MOV R38, R40 ;  /* 0x0000002800263202 */ /* 0x000fc60000000f00 */
[----:B------:R-:W-:-:S04]  /*0560*/  @P2 IMAD.WIDE.U32 R12, R35, c[0x0][0x1c0], R12 ;  /* 0x00007000230c2a25 */ /* 0x000fc800078e000c */
[----:B------:R-:W-:Y:S01]  /*0570*/  @P3 IMAD.WIDE.U32 R18, R36, c[0x0][0x1c0], R38 ;  /* 0x0000700024123a25 */ /* 0x000fe200078e0026 */
[----:B------:R-:W-:Y:S02]  /*0580*/  @P2 IADD3 R13, R13, R17, RZ ;  /* 0x000000110d0d2210 */ /* 0x000fe40007ffe0ff */
[C---:B------:R-:W-:Y:S02]  /*0590*/  @P2 LEA R22, P5, R12.reuse, c[0x0][0x170], 0x1 ;  /* 0x00005c000c162a11 */ /* 0x040fe400078a08ff */
[----:B------:R-:W-:Y:S01]  /*05a0*/  @P3 IADD3 R15, R19, R15, RZ ;  /* 0x0000000f130f3210 */ /* 0x000fe20007ffe0ff */
[----:B------:R-:W-:Y:S01]  /*05b0*/  @P1 IMAD R19, R7, c[0x0][0x1c0], RZ ;  /* 0x0000700007131a24 */ /* 0x000fe200078e02ff */
[----:B------:R-:W-:Y:S02]  /*05c0*/  @P2 LEA.HI.X R23, R12, c[0x0][0x174], R13, 0x1, P5 ;  /* 0x00005d000c172a11 */ /* 0x000fe400028f0c0d */
[----:B------:R-:W-:Y:S01]  /*05d0*/  @P3 LEA R14, P0, R18, c[0x0][0x170], 0x1 ;  /* 0x00005c00120e3a11 */ /* 0x000fe200078008ff */
[----:B------:R-:W-:Y:S01]  /*05e0*/  @!P4 IMAD R20, R16, c[0x0][0x1c0], RZ ;  /* 0x000070001014ca24 */ /* 0x000fe200078e02ff */
[----:B------:R-:W-:Y:S01]  /*05f0*/  @P1 MOV R12, R40 ;  /* 0x00000028000c1202 */ /* 0x000fe20000000f00 */
[----:B------:R-:W-:Y:S01]  /*0600*/  @P1 IMAD R19, R34, c[0x0][0x1c4], R19 ;  /* 0x0000710022131a24 */ /* 0x000fe200078e0213 */
[----:B------:R-:W-:-:S02]  /*0610*/  @P1 MOV R13, R39 ;  /* 0x00000027000d1202 */ /* 0x000fc40000000f00 */
[----:B------:R-:W-:Y:S02]  /*0620*/  MOV R17, RZ ;  /* 0x000000ff00117202 */ /* 0x000fe40000000f00 */
[----:B------:R-:W-:Y:S01]  /*0630*/  @P3 LEA.HI.X R15, R18, c[0x0][0x174], R15, 0x1, P0 ;  /* 0x00005d00120f3a11 */ /* 0x000fe200000f0c0f */
[----:B------:R-:W-:Y:S01]  /*0640*/  @P1 IMAD.WIDE.U32 R12, R34, c[0x0][0x1c0], R12 ;  /* 0x00007000220c1a25 */ /* 0x000fe200078e000c */
[----:B------:R-:W-:-:S03]  /*0650*/  @!P4 MOV R21, R39 ;  /* 0x000000270015c202 */ /* 0x000fc60000000f00 */
[----:B------:R-:W-:Y:S01]  /*0660*/  @!P4 IMAD R25, R37, c[0x0][0x1c4], R20 ;  /* 0x000071002519ca24 */ /* 0x000fe200078e0214 */
[----:B------:R-:W-:Y:S01]  /*0670*/  @!P4 MOV R20, R40 ;  /* 0x000000280014c202 */ /* 0x000fe20000000f00 */
[----:B------:R0:W2:Y:S01]  /*0680*/  @P3 LDG.E R17, [R14.64] ;  /* 0x000000080e113981 */ /* 0x0000a2000c1e1900 */
[----:B------:R-:W-:Y:S02]  /*0690*/  @P1 IADD3 R13, R13, R19, RZ ;  /* 0x000000130d0d1210 */ /* 0x000fe40007ffe0ff */
[----:B------:R-:W-:Y:S01]  /*06a0*/  MOV R19, RZ ;  /* 0x000000ff00137202 */ /* 0x000fe20000000f00 */
[----:B------:R-:W-:Y:S01]  /*06b0*/  @!P4 IMAD.WIDE.U32 R20, R37, c[0x0][0x1c0], R20 ;  /* 0x000070002514ca25 */ /* 0x000fe200078e0014 */
[----:B------:R-:W-:Y:S02]  /*06c0*/  MOV R18, RZ ;  /* 0x000000ff00127202 */ /* 0x000fe40000000f00 */
[----:B0-----:R-:W-:-:S04]  /*06d0*/  @P1 LEA R14, P0, R12, c[0x0][0x170], 0x1 ;  /* 0x00005c000c0e1a11 */ /* 0x001fc800078008ff */
[----:B------:R-:W3:Y:S01]  /*06e0*/  @P2 LDG.E R18, [R22.64] ;  /* 0x0000000816122981 */ /* 0x000ee2000c1e1900 */
[----:B------:R-:W-:Y:S02]  /*06f0*/  @P1 LEA.HI.X R15, R12, c[0x0][0x174], R13, 0x1, P0 ;  /* 0x00005d000c0f1a11 */ /* 0x000fe400000f0c0d */
[----:B------:R-:W-:Y:S02]  /*0700*/  @!P4 IADD3 R13, R21, R25, RZ ;  /* 0x00000019150dc210 */ /* 0x000fe40007ffe0ff */
[C---:B------:R-:W-:Y:S01]  /*0710*/  @!P4 LEA R12, P0, R20.reuse, c[0x0][0x170], 0x1 ;  /* 0x00005c00140cca11 */ /* 0x040fe200078008ff */
[----:B------:R-:W4:Y:S03]  /*0720*/  @P1 LDG.E R19, [R14.64] ;  /* 0x000000080e131981 */ /* 0x000f26000c1e1900 */
[----:B------:R-:W-:Y:S02]  /*0730*/  @!P4 LEA.HI.X R13, R20, c[0x0][0x174], R13, 0x1, P0 ;  /* 0x00005d00140dca11 */ /* 0x000fe400000f0c0d */
[----:B------:R-:W-:-:S06]  /*0740*/  MOV R20, RZ ;  /* 0x000000ff00147202 */ /* 0x000fcc0000000f00 */
[----:B------:R3:W5:Y:S01]  /*0750*/  @!P4 LDG.E R20, [R12.64] ;  /* 0x000000080c14c981 */ /* 0x000762000c1e1900 */
[----:B------:R-:W-:-:S04]  /*0760*/  ISETP.GE.U32.AND P0, PT, R33, c[0x0][0x1c8], PT ;  /* 0x0000720021007a0c */ /* 0x000fc80003f06070 */
[----:B------:R-:W-:-:S04]  /*0770*/  ISETP.GE.AND.EX P0, PT, R8, c[0x0][0x1cc], PT, P0 ;  /* 0x0000730008007a0c */ /* 0x000fc80003f06300 */
[----:B------:R-:W-:Y:S02]  /*0780*/  ISETP.LT.U32.AND P0, PT, R2, 0x100, !P0 ;  /* 0x000001000200780c */ /* 0x000fe40004701070 */
[----:B------:R-:W-:-:S04]  /*0790*/  ISETP.GE.U32.AND P5, PT, R32, c[0x0][0x1c8], PT ;  /* 0x0000720020007a0c */ /* 0x000fc80003fa6070 */
[----:B------:R-:W-:-:S07]  /*07a0*/  ISETP.GE.AND.EX P5, PT, R9, c[0x0][0x1cc], PT, P5 ;  /* 0x0000730009007a0c */ /* 0x000fce0003fa6350 */
[----:B------:R-:W-:Y:S02]  /*07b0*/  @P0 MOV R44, R40 ;  /* 0x00000028002c0202 */ /* 0x000fe40000000f00 */
[----:B------:R-:W-:Y:S02]  /*07c0*/  @P0 MOV R45, R39 ;  /* 0x00000027002d0202 */ /* 0x000fe40000000f00 */
[----:B------:R-:W-:-:S03]  /*07d0*/  ISETP.LT.U32.AND P5, PT, R2, 0x100, !P5 ;  /* 0x000001000200780c */ /* 0x000fc60006fa1070 */
[----:B------:R-:W-:Y:S01]  /*07e0*/  @P0 IMAD.WIDE.U32 R44, R33, c[0x0][0x1c0], R44 ;  /* 0x00007000212c0a25 */ /* 0x000fe200078e002c */
[--C-:B--2---:R-:W-:Y:S02]  /*07f0*/  PRMT R21, RZ, 0x7610, R17.reuse ;  /* 0x00007610ff157816 */ /* 0x104fe40000000011 */
[----:B------:R-:W-:-:S03]  /*0800*/  PRMT R26, RZ, 0x5410, R17 ;  /* 0x00005410ff1a7816 */ /* 0x000fc60000000011 */
[----:B------:R-:W-:Y:S02]  /*0810*/  FMUL.FTZ R25, R21, R21 ;  /* 0x0000001515197220 */ /* 0x000fe40000410000 */
[C---:B------:R-:W-:Y:S02]  /*0820*/  FADD.FTZ R21, R26.reuse, R21 ;  /* 0x000000151a157221 */ /* 0x040fe40000010000 */
[----:B------:R-:W-:Y:S01]  /*0830*/  FFMA.FTZ R26, R26, R26, R25 ;  /* 0x0000001a1a1a7223 */ /* 0x000fe20000010019 */
[----:B---3--:R-:W-:Y:S02]  /*0840*/  PRMT R12, RZ, 0x7610, R18 ;  /* 0x00007610ff0c7816 */ /* 0x008fe40000000012 */
[--C-:B----4-:R-:W-:Y:S02]  /*0850*/  PRMT R24, RZ, 0x7610, R19.reuse ;  /* 0x00007610ff187816 */ /* 0x110fe40000000013 */
[----:B------:R-:W-:-:S03]  /*0860*/  PRMT R25, RZ, 0x5410, R19 ;  /* 0x00005410ff197816 */ /* 0x000fc60000000013 */
[----:B------:R-:W-:Y:S02]  /*0870*/  FMUL.FTZ R14, R24, R24 ;  /* 0x00000018180e7220 */ /* 0x000fe40000410000 */
[C---:B------:R-:W-:Y:S02]  /*0880*/  FADD.FTZ R24, R25.reuse, R24 ;  /* 0x0000001819187221 */ /* 0x040fe40000010000 */
[----:B------:R-:W-:Y:S01]  /*0890*/  FFMA.FTZ R25, R25, R25, R14 ;  /* 0x0000001919197223 */ /* 0x000fe2000001000e */
[----:B------:R-:W-:Y:S02]  /*08a0*/  PRMT R23, RZ, 0x5410, R18 ;  /* 0x00005410ff177816 */ /* 0x000fe40000000012 */
[--C-:B-----5:R-:W-:Y:S02]  /*08b0*/  PRMT R13, RZ, 0x5410, R20.reuse ;  /* 0x00005410ff0d7816 */ /* 0x120fe40000000014 */
[----:B------:R-:W-:Y:S01]  /*08c0*/  PRMT R14, RZ, 0x7610, R20 ;  /* 0x00007610ff0e7816 */ /* 0x000fe20000000014 */
[----:B------:R-:W-:-:S02]  /*08d0*/  FMUL.FTZ R22, R12, R12 ;  /* 0x0000000c0c167220 */ /* 0x000fc40000410000 */
[----:B------:R-:W-:Y:S02]  /*08e0*/  FADD.FTZ R12, R23, R12 ;  /* 0x0000000c170c7221 */ /* 0x000fe40000010000 */
[----:B------:R-:W-:Y:S02]  /*08f0*/  FADD.FTZ R15, R13, R14 ;  /* 0x0000000e0d0f7221 */ /* 0x000fe40000010000 */
[----:B------:R-:W-:Y:S02]  /*0900*/  FFMA.FTZ R23, R23, R23, R22 ;  /* 0x0000001717177223 */ /* 0x000fe40000010016 */
[----:B------:R-:W-:Y:S02]  /*0910*/  FMUL.FTZ R22, R14, R14 ;  /* 0x0000000e0e167220 */ /* 0x000fe40000410000 */
[----:B------:R-:W-:Y:S02]  /*0920*/  FADD.FTZ R14, RZ, R15 ;  /* 0x0000000fff0e7221 */ /* 0x000fe40000010000 */
[----:B------:R-:W-:-:S02]  /*0930*/  FFMA.FTZ R22, R13, R13, R22 ;  /* 0x0000000d0d167223 */ /* 0x000fc40000010016 */
[----:B------:R-:W-:Y:S02]  /*0940*/  FADD.FTZ R13, R14, R21 ;  /* 0x000000150e0d7221 */ /* 0x000fe40000010000 */
[----:B------:R-:W-:-:S04]  /*0950*/  @P0 IMAD R14, R8, c[0x0][0x1c0], RZ ;  /* 0x00007000080e0a24 */ /* 0x000fc800078e02ff */
[----:B------:R-:W-:Y:S02]  /*0960*/  @P0 IMAD R15, R33, c[0x0][0x1c4], R14 ;  /* 0x00007100210f0a24 */ /* 0x000fe400078e020e */
[----:B------:R-:W-:Y:S01]  /*0970*/  FADD.FTZ R21, RZ, R22 ;  /* 0x00000016ff157221 */ /* 0x000fe20000010000 */
[C---:B------:R-:W-:Y:S02]  /*0980*/  @P0 LEA R14, P6, R44.reuse, c[0x0][0x170], 0x1 ;  /* 0x00005c002c0e0a11 */ /* 0x040fe400078c08ff */
[----:B------:R-:W-:Y:S01]  /*0990*/  @P0 IADD3 R15, R45, R15, RZ ;  /* 0x0000000f2d0f0210 */ /* 0x000fe20007ffe0ff */
[----:B------:R-:W-:Y:S01]  /*09a0*/  FADD.FTZ R26, R21, R26 ;  /* 0x0000001a151a7221 */ /* 0x000fe20000010000 */
[----:B------:R-:W-:Y:S02]  /*09b0*/  MOV R21, RZ ;  /* 0x000000ff00157202 */ /* 0x000fe40000000f00 */
[----:B------:R-:W-:Y:S01]  /*09c0*/  @P0 LEA.HI.X R15, R44, c[0x0][0x174], R15, 0x1, P6 ;  /* 0x00005d002c0f0a11 */ /* 0x000fe200030f0c0f */
[----:B------:R-:W-:-:S04]  /*09d0*/  @P5 IMAD R45, R9, c[0x0][0x1c0], RZ ;  /* 0x00007000092d5a24 */ /* 0x000fc800078e02ff */
[----:B------:R0:W2:Y:S01]  /*09e0*/  @P0 LDG.E R21, [R14.64] ;  /* 0x000000080e150981 */ /* 0x0000a2000c1e1900 */
[----:B------:R-:W-:Y:S01]  /*09f0*/  @P5 IMAD R45, R32, c[0x0][0x1c4], R45 ;  /* 0x00007100202d5a24 */ /* 0x000fe200078e022d */
[----:B0-----:R-:W-:Y:S02]  /*0a00*/  @P5 MOV R14, R40 ;  /* 0x00000028000e5202 */ /* 0x001fe40000000f00 */
[----:B------:R-:W-:Y:S01]  /*0a10*/  @P5 MOV R15, R39 ;  /* 0x00000027000f5202 */ /* 0x000fe20000000f00 */
[----:B------:R-:W-:-:S04]  /*0a20*/  FADD.FTZ R44, R13, R12 ;  /* 0x0000000c0d2c7221 */ /* 0x000fc80000010000 */
[----:B------:R-:W-:Y:S01]  /*0a30*/  @P5 IMAD.WIDE.U32 R14, R32, c[0x0][0x1c0], R14 ;  /* 0x00007000200e5a25 */ /* 0x000fe200078e000e */
[----:B------:R-:W-:-:S04]  /*0a40*/  MOV R22, RZ ;  /* 0x000000ff00167202 */ /* 0x000fc80000000f00 */
[----:B------:R-:W-:Y:S02]  /*0a50*/  @P5 IADD3 R45, R15, R45, RZ ;  /* 0x0000002d0f2d5210 */ /* 0x000fe40007ffe0ff */
[----:B------:R-:W-:-:S04]  /*0a60*/  @P5 LEA R12, P0, R14, c[0x0][0x170], 0x1 ;  /* 0x00005c000e0c5a11 */ /* 0x000fc800078008ff */
[----:B------:R-:W-:-:S05]  /*0a70*/  @P5 LEA.HI.X R13, R14, c[0x0][0x174], R45, 0x1, P0 ;  /* 0x00005d000e0d5a11 */ /* 0x000fca00000f0c2d */
[----:B------:R2:W3:Y:S01]  /*0a80*/  @P5 LDG.E R22, [R12.64] ;  /* 0x000000080c165981 */ /* 0x0004e2000c1e1900 */
[----:B------:R-:W-:-:S04]  /*0a90*/  ISETP.GE.U32.AND P0, PT, R31, c[0x0][0x1c8], PT ;  /* 0x000072001f007a0c */ /* 0x000fc80003f06070 */
[----:B------:R-:W-:-:S04]  /*0aa0*/  ISETP.GE.AND.EX P0, PT, R10, c[0x0][0x1cc], PT, P0 ;  /* 0x000073000a007a0c */ /* 0x000fc80003f06300 */
[----:B------:R-:W-:Y:S01]  /*0ab0*/  ISETP.LT.U32.AND P0, PT, R2, 0x100, !P0 ;  /* 0x000001000200780c */ /* 0x000fe20004701070 */
[----:B------:R-:W-:Y:S02]  /*0ac0*/  FADD.FTZ R26, R26, R23 ;  /* 0x000000171a1a7221 */ /* 0x000fe40000010000 */
[----:B------:R-:W-:Y:S02]  /*0ad0*/  FADD.FTZ R24, R44, R24 ;  /* 0x000000182c187221 */ /* 0x000fe40000010000 */
[----:B------:R-:W-:-:S08]  /*0ae0*/  FADD.FTZ R25, R26, R25 ;  /* 0x000000191a197221 */ /* 0x000fd00000010000 */
[----:B------:R-:W-:Y:S01]  /*0af0*/  @P0 IMAD R14, R10, c[0x0][0x1c0], RZ ;  /* 0x000070000a0e0a24 */ /* 0x000fe200078e02ff */
[--C-:B--2---:R-:W-:Y:S02]  /*0b00*/  PRMT R13, RZ, 0x7610, R21.reuse ;  /* 0x00007610ff0d7816 */ /* 0x104fe40000000015 */
[----:B------:R-:W-:-:S03]  /*0b10*/  PRMT R12, RZ, 0x5410, R21 ;  /* 0x00005410ff0c7816 */ /* 0x000fc60000000015 */
[----:B------:R-:W-:Y:S02]  /*0b20*/  FMUL.FTZ R23, R13, R13 ;  /* 0x0000000d0d177220 */ /* 0x000fe40000410000 */
[C---:B------:R-:W-:Y:S02]  /*0b30*/  FADD.FTZ R15, R12.reuse, R13 ;  /* 0x0000000d0c0f7221 */ /* 0x040fe40000010000 */
[----:B------:R-:W-:Y:S02]  /*0b40*/  FFMA.FTZ R12, R12, R12, R23 ;  /* 0x0000000c0c0c7223 */ /* 0x000fe40000010017 */
[----:B------:R-:W-:Y:S01]  /*0b50*/  FADD.FTZ R26, R24, R15 ;  /* 0x0000000f181a7221 */ /* 0x000fe20000010000 */
[----:B------:R-:W-:Y:S01]  /*0b60*/  @P0 MOV R15, R39 ;  /* 0x00000027000f0202 */ /* 0x000fe20000000f00 */
[----:B------:R-:W-:Y:S01]  /*0b70*/  @P0 IMAD R13, R31, c[0x0][0x1c4], R14 ;  /* 0x000071001f0d0a24 */ /* 0x000fe200078e020e */
[----:B------:R-:W-:Y:S01]  /*0b80*/  @P0 MOV R14, R40 ;  /* 0x00000028000e0202 */ /* 0x000fe20000000f00 */
[----:B------:R-:W-:-:S04]  /*0b90*/  FADD.FTZ R24, R25, R12 ;  /* 0x0000000c19187221 */ /* 0x000fc80000010000 */
[----:B------:R-:W-:Y:S01]  /*0ba0*/  @P0 IMAD.WIDE.U32 R14, R31, c[0x0][0x1c0], R14 ;  /* 0x000070001f0e0a25 */ /* 0x000fe200078e000e */
[----:B------:R-:W-:-:S04]  /*0bb0*/  MOV R23, RZ ;  /* 0x000000ff00177202 */ /* 0x000fc80000000f00 */
[----:B------:R-:W-:Y:S02]  /*0bc0*/  @P0 IADD3 R13, R15, R13, RZ ;  /* 0x0000000d0f0d0210 */ /* 0x000fe40007ffe0ff */
[--C-:B---3--:R-:W-:Y:S02]  /*0bd0*/  PRMT R12, RZ, 0x7610, R22.reuse ;  /* 0x00007610ff0c7816 */ /* 0x108fe40000000016 */
[----:B------:R-:W-:-:S03]  /*0be0*/  PRMT R25, RZ, 0x5410, R22 ;  /* 0x00005410ff197816 */ /* 0x000fc60000000016 */
[----:B------:R-:W-:Y:S02]  /*0bf0*/  FMUL.FTZ R44, R12, R12 ;  /* 0x0000000c0c2c7220 */ /* 0x000fe40000410000 */
[----:B------:R-:W-:Y:S01]  /*0c00*/  FADD.FTZ R45, R25, R12 ;  /* 0x0000000c192d7221 */ /* 0x000fe20000010000 */
[----:B------:R-:W-:-:S04]  /*0c10*/  @P0 LEA R12, P5, R14, c[0x0][0x170], 0x1 ;  /* 0x00005c000e0c0a11 */ /* 0x000fc800078a08ff */
[----:B------:R-:W-:-:S05]  /*0c20*/  @P0 LEA.HI.X R13, R14, c[0x0][0x174], R13, 0x1, P5 ;  /* 0x00005d000e0d0a11 */ /* 0x000fca00028f0c0d */
[----:B------:R0:W2:Y:S01]  /*0c30*/  @P0 LDG.E R23, [R12.64] ;  /* 0x000000080c170981 */ /* 0x0000a2000c1e1900 */
[----:B------:R-:W-:-:S04]  /*0c40*/  ISETP.GE.U32.AND P0, PT, R30, c[0x0][0x1c8], PT ;  /* 0x000072001e007a0c */ /* 0x000fc80003f06070 */
[----:B------:R-:W-:Y:S01]  /*0c50*/  ISETP.GE.AND.EX P0, PT, R11, c[0x0][0x1cc], PT, P0 ;  /* 0x000073000b007a0c */ /* 0x000fe20003f06300 */
[----:B------:R-:W-:-:S03]  /*0c60*/  FFMA.FTZ R25, R25, R25, R44 ;  /* 0x0000001919197223 */ /* 0x000fc6000001002c */
[----:B------:R-:W-:Y:S01]  /*0c70*/  ISETP.LT.U32.AND P0, PT, R2, 0x100, !P0 ;  /* 0x000001000200780c */ /* 0x000fe20004701070 */
[----:B------:R-:W-:Y:S02]  /*0c80*/  FADD.FTZ R24, R24, R25 ;  /* 0x0000001918187221 */ /* 0x000fe40000010000 */
[----:B------:R-:W-:-:S10]  /*0c90*/  FADD.FTZ R26, R26, R45 ;  /* 0x0000002d1a1a7221 */ /* 0x000fd40000010000 */
[----:B------:R-:W-:Y:S01]  /*0ca0*/  @P0 MOV R15, R39 ;  /* 0x00000027000f0202 */ /* 0x000fe20000000f00 */
[----:B0-----:R-:W-:-:S04]  /*0cb0*/  @P0 IMAD R13, R11, c[0x0][0x1c0], RZ ;  /* 0x000070000b0d0a24 */ /* 0x001fc800078e02ff */
[----:B------:R-:W-:Y:S01]  /*0cc0*/  @P0 IMAD R13, R30, c[0x0][0x1c4], R13 ;  /* 0x000071001e0d0a24 */ /* 0x000fe200078e020d */
[--C-:B--2---:R-:W-:Y:S02]  /*0cd0*/  PRMT R12, RZ, 0x7610, R23.reuse ;  /* 0x00007610ff0c7816 */ /* 0x104fe40000000017 */
[----:B------:R-:W-:-:S03]  /*0ce0*/  PRMT R25, RZ, 0x5410, R23 ;  /* 0x00005410ff197816 */ /* 0x000fc60000000017 */
[----:B------:R-:W-:Y:S02]  /*0cf0*/  FMUL.FTZ R14, R12, R12 ;  /* 0x0000000c0c0e7220 */ /* 0x000fe40000410000 */
[C---:B------:R-:W-:Y:S02]  /*0d00*/  FADD.FTZ R45, R25.reuse, R12 ;  /* 0x0000000c192d7221 */ /* 0x040fe40000010000 */
[----:B------:R-:W-:Y:S01]  /*0d10*/  FFMA.FTZ R25, R25, R25, R14 ;  /* 0x0000001919197223 */ /* 0x000fe2000001000e */
[----:B------:R-:W-:-:S05]  /*0d20*/  @P0 MOV R14, R40 ;  /* 0x00000028000e0202 */ /* 0x000fca0000000f00 */
[----:B------:R-:W-:-:S05]  /*0d30*/  @P0 IMAD.WIDE.U32 R14, R30, c[0x0][0x1c0], R14 ;  /* 0x000070001e0e0a25 */ /* 0x000fca00078e000e */
[----:B------:R-:W-:Y:S02]  /*0d40*/  @P0 IADD3 R13, R15, R13, RZ ;  /* 0x0000000d0f0d0210 */ /* 0x000fe40007ffe0ff */
[----:B------:R-:W-:Y:S01]  /*0d50*/  @P0 LEA R12, P5, R14, c[0x0][0x170], 0x1 ;  /* 0x00005c000e0c0a11 */ /* 0x000fe200078a08ff */
[----:B------:R-:W-:Y:S01]  /*0d60*/  FADD.FTZ R45, R26, R45 ;  /* 0x0000002d1a2d7221 */ /* 0x000fe20000010000 */
[----:B------:R-:W-:Y:S02]  /*0d70*/  MOV R26, RZ ;  /* 0x000000ff001a7202 */ /* 0x000fe40000000f00 */
[----:B------:R-:W-:-:S05]  /*0d80*/  @P0 LEA.HI.X R13, R14, c[0x0][0x174], R13, 0x1, P5 ;  /* 0x00005d000e0d0a11 */ /* 0x000fca00028f0c0d */
[----:B------:R-:W2:Y:S01]  /*0d90*/  @P0 LDG.E R26, [R12.64] ;  /* 0x000000080c1a0981 */ /* 0x000ea2000c1e1900 */
[----:B------:R-:W-:Y:S01]  /*0da0*/  FADD.FTZ R25, R24, R25 ;  /* 0x0000001918197221 */ /* 0x000fe20000010000 */
[C---:B------:R-:W-:Y:S02]  /*0db0*/  ISETP.GT.AND P0, PT, R4.reuse, 0x1e, PT ;  /* 0x0000001e0400780c */ /* 0x040fe40003f04270 */
[----:B------:R-:W-:Y:S02]  /*0dc0*/  ISETP.NE.AND P6, PT, R4, RZ, PT ;  /* 0x000000ff0400720c */ /* 0x000fe40003fc5270 */
[----:B------:R-:W-:Y:S01]  /*0dd0*/  ISETP.NE.AND P5, PT, R2, RZ, PT ;  /* 0x000000ff0200720c */ /* 0x000fe20003fa5270 */
[----:B------:R-:W-:Y:S01]  /*0de0*/  ULDC UR5, c[0x0][0xc] ;  /* 0x0000030000057ab9 */ /* 0x000fe20000000800 */
[----:B------:R-:W-:Y:S01]  /*0df0*/  BSSY B0, `(.L_x_2065) ;  /* 0x0000035000007945 */ /* 0x000fe20003800000 */
[--C-:B--2---:R-:W-:Y:S02]  /*0e00*/  PRMT R13, RZ, 0x7610, R26.reuse ;  /* 0x00007610ff0d7816 */ /* 0x104fe4000000001a */
[----:B------:R-:W-:-:S03]  /*0e10*/  PRMT R12, RZ, 0x5410, R26 ;  /* 0x00005410ff0c7816 */ /* 0x000fc6000000001a */
[----:B------:R-:W-:Y:S02]  /*0e20*/  FMUL.FTZ R15, R13, R13 ;  /* 0x0000000d0d0f7220 */ /* 0x000fe40000410000 */
[C---:B------:R-:W-:Y:S02]  /*0e30*/  FADD.FTZ R24, R12.reuse, R13 ;  /* 0x0000000d0c187221 */ /* 0x040fe40000010000 */
[----:B------:R-:W-:Y:S02]  /*0e40*/  FFMA.FTZ R14, R12, R12, R15 ;  /* 0x0000000c0c0e7223 */ /* 0x000fe4000001000f */
[----:B------:R-:W-:Y:S02]  /*0e50*/  FADD.FTZ R24, R45, R24 ;  /* 0x000000182d187221 */ /* 0x000fe40000010000 */
        /* <DEDUP_REMOVED lines=31> */
[----:B------:R-:W-:Y:S02]  /*1050*/  FADD.FTZ R45, R45, R14 ;  /* 0x0000000e2d2d7221 */ /* 0x000fe40000010000 */
[----:B0-----:R-:W-:Y:S02]  /*1060*/  FADD.FTZ R24, R12, R15 ;  /* 0x0000000f0c187221 */ /* 0x001fe40000010000 */
[----:B------:R-:W0:Y:S02]  /*1070*/  LDS.128 R12, [0x20] ;  /* 0x00002000ff0c7984 */ /* 0x000e240000000c00 */
[----:B0-----:R-:W-:Y:S02]  /*1080*/  FADD.FTZ R45, R45, R12 ;  /* 0x0000000c2d2d7221 */ /* 0x001fe40000010000 */
[----:B------:R-:W-:-:S02]  /*1090*/  FADD.FTZ R24, R24, R13 ;  /* 0x0000000d18187221 */ /* 0x000fc40000010000 */
[----:B------:R-:W-:Y:S02]  /*10a0*/  FADD.FTZ R45, R45, R14 ;  /* 0x0000000e2d2d7221 */ /* 0x000fe40000010000 */
[----:B------:R-:W-:Y:S02]  /*10b0*/  FADD.FTZ R24, R24, R15 ;  /* 0x0000000f18187221 */ /* 0x000fe40000010000 */
[----:B------:R-:W0:Y:S02]  /*10c0*/  LDS.128 R12, [0x30] ;  /* 0x00003000ff0c7984 */ /* 0x000e240000000c00 */
[----:B0-----:R-:W-:Y:S02]  /*10d0*/  FADD.FTZ R45, R45, R12 ;  /* 0x0000000c2d2d7221 */ /* 0x001fe40000010000 */
[----:B------:R-:W-:Y:S02]  /*10e0*/  FADD.FTZ R12, R24, R13 ;  /* 0x0000000d180c7221 */ /* 0x000fe40000010000 */
[----:B------:R-:W0:Y:S01]  /*10f0*/  LDS.64 R24, [0x40] ;  /* 0x00004000ff187984 */ /* 0x000e220000000a00 */
[----:B------:R-:W-:-:S02]  /*1100*/  FADD.FTZ R45, R45, R14 ;  /* 0x0000000e2d2d7221 */ /* 0x000fc40000010000 */
[----:B------:R-:W-:Y:S02]  /*1110*/  FADD.FTZ R12, R12, R15 ;  /* 0x0000000f0c0c7221 */ /* 0x000fe40000010000 */
[----:B0-----:R-:W-:Y:S02]  /*1120*/  FADD.FTZ R24, R45, R24 ;  /* 0x000000182d187221 */ /* 0x001fe40000010000 */
[----:B------:R-:W-:Y:S02]  /*1130*/  FADD.FTZ R25, R12, R25 ;  /* 0x000000190c197221 */ /* 0x000fe40000010000 */
.L_x_2066:
[----:B------:R-:W-:Y:S05]  /*1140*/  BSYNC B0 ;  /* 0x0000000000007941 */ /* 0x000fea0003800000 */
.L_x_2065:
[----:B------:R-:W-:-:S06]  /*1150*/  UISETP.GE.U32.AND UP0, UPT, UR5, 0x2, UPT ;  /* 0x000000020500788c */ /* 0x000fcc000bf06070 */
[----:B------:R-:W-:-:S13]  /*1160*/  PLOP3.LUT P0, PT, PT, PT, UP0, 0x80, 0x0 ;  /* 0x000000000000781c */ /* 0x000fda0003f0f008 */
        /* <DEDUP_REMOVED lines=10> */
[----:B------:R-:W1:Y:S01]  /*1210*/  S2UR UR6, SR_CTAID.Y ;  /* 0x00000000000679c3 */ /* 0x000e620000002600 */
[----:B------:R-:W-:Y:S02]  /*1220*/  LOP3.LUT P0, RZ, R28, 0x2, RZ, 0xc0, !PT ;  /* 0x000000021cff7812 */ /* 0x000fe4000780c0ff */
[----:B-1----:R-:W-:-:S05]  /*1230*/  MOV R0, UR6 ;  /* 0x0000000600007c02 */ /* 0x002fca0008000f00 */
[----:B------:R-:W-:-:S04]  /*1240*/  IMAD R15, R3, c[0x0][0x10], R0 ;  /* 0x00000400030f7a24 */ /* 0x000fc800078e0200 */
[----:B------:R-:W-:-:S05]  /*1250*/  IMAD.WIDE.U32 R14, R15, 0x8, R44 ;  /* 0x000000080f0e7825 */ /* 0x000fca00078e002c */
[----:B------:R1:W-:Y:S02]  /*1260*/  STG.E.64 [R14.64], R24 ;  /* 0x000000180e007986 */ /* 0x0003e4000c101b08 */
[----:B-1----:R-:W-:-:S04]  /*1270*/  MOV R14, 0x1 ;  /* 0x00000001000e7802 */ /* 0x002fc80000000f00 */
[----:B------:R-:W-:Y:S01]  /*1280*/  SEL R15, R14, 0xffffffff, !P0 ;  /* 0xffffffff0e0f7807 */ /* 0x000fe20004000000 */
[----:B------:R-:W-:Y:S06]  /*1290*/  MEMBAR.ALL.GPU ;  /* 0x0000000000007992 */ /* 0x000fec000000a000 */
[----:B------:R-:W-:-:S00]  /*12a0*/  ERRBAR ;  /* 0x00000000000079ab */ /* 0x000fc00000000000 */
[----:B------:R1:W-:Y:S02]  /*12b0*/  RED.E.ADD.S32.STRONG.GPU [R12.64], R15 ;  /* 0x0000000f0c00798e */ /* 0x0003e4000c10e388 */
[----:B-1----:R-:W-:-:S04]  /*12c0*/  SEL R15, RZ, c[0x0][0xc], P0 ;  /* 0x00000300ff0f7a07 */ /* 0x002fc80000000000 */
[----:B------:R-:W-:-:S13]  /*12d0*/  ISETP.NE.AND P0, PT, R15, -0x1, PT ;  /* 0xffffffff0f00780c */ /* 0x000fda0003f05270 */
[----:B------:R-:W-:Y:S05]  /*12e0*/  @!P0 BRA `(.L_x_2068) ;  /* 0x0000005000008947 */ /* 0x000fea0003800000 */
.L_x_2069:
[----:B------:R-:W2:Y:S01]  /*12f0*/  LDG.E.STRONG.GPU R14, [R12.64] ;  /* 0x000000080c0e7981 */ /* 0x000ea2000c1ef900 */
[----:B------:R-:W-:Y:S01]  /*1300*/  YIELD ;  /* 0x0000000000007946 */ /* 0x000fe20003800000 */
[----:B--2---:R-:W-:Y:S01]  /*1310*/  ISETP.NE.AND P0, PT, R14, R15, PT ;  /* 0x0000000f0e00720c */ /* 0x004fe20003f05270 */
[----:B------:R-:W-:-:S12]  /*1320*/  CCTL.IVALL ;  /* 0x00000000ff00798f */ /* 0x000fd80002000000 */
[----:B------:R-:W-:Y:S05]  /*1330*/  @P0 BRA `(.L_x_2069) ;  /* 0xffffffb000000947 */ /* 0x000fea000383ffff */
.L_x_2068:
[----:B------:R-:W-:Y:S01]  /*1340*/  ISETP.NE.AND P0, PT, RZ, c[0x0][0xc], PT ;  /* 0x00000300ff007a0c */ /* 0x000fe20003f05270 */
[----:B------:R-:W-:Y:S01]  /*1350*/  WARPSYNC 0xffffffff ;  /* 0xffffffff00007948 */ /* 0x000fe20003800000 */
[----:B------:R-:W-:Y:S11]  /*1360*/  BAR.SYNC.DEFER_BLOCKING 0x0 ;  /* 0x0000000000007b1d */ /* 0x000ff60000010000 */
[----:B------:R-:W-:Y:S05]  /*1370*/  @!P0 BRA `(.L_x_2067) ;  /* 0x0000100000008947 */ /* 0x000fea0003800000 */
[----:B------:R-:W-:Y:S01]  /*1380*/  UIADD3 UR6, UR5, -0x1, URZ ;  /* 0xffffffff05067890 */ /* 0x000fe2000fffe03f */
[----:B------:R-:W-:-:S03]  /*1390*/  MOV R14, RZ ;  /* 0x000000ff000e7202 */ /* 0x000fc60000000f00 */
[----:B------:R-:W-:-:S06]  /*13a0*/  UISETP.GE.U32.AND UP0, UPT, UR6, 0x3, UPT ;  /* 0x000000030600788c */ /* 0x000fcc000bf06070 */
[----:B------:R-:W-:-:S13]  /*13b0*/  PLOP3.LUT P0, PT, PT, PT, UP0, 0x80, 0x0 ;  /* 0x000000000000781c */ /* 0x000fda0003f0f008 */
[----:B------:R-:W-:Y:S05]  /*13c0*/  @!P0 BRA `(.L_x_2070) ;  /* 0x00000de000008947 */ /* 0x000fea0003800000 */
[----:B------:R-:W-:Y:S01]  /*13d0*/  ULOP3.LUT UR5, UR5, 0x3, URZ, 0xc0, !UPT ;  /* 0x0000000305057892 */ /* 0x000fe2000f8ec03f */
[----:B------:R-:W-:Y:S01]  /*13e0*/  HFMA2.MMA R14, -RZ, RZ, 0, 0 ;  /* 0x00000000ff0e7435 */ /* 0x000fe200000001ff */
        /* <DEDUP_REMOVED lines=9> */
.L_x_2073:
[----:B------:R-:W-:-:S13]  /*1480*/  ISETP.EQ.OR P6, PT, R14, R3, P5 ;  /* 0x000000030e00720c */ /* 0x000fda0002fc2670 */
[----:B------:R-:W-:-:S04]  /*1490*/  @!P6 IMAD R13, R14, c[0x0][0x10], R0 ;  /* 0x000004000e0dea24 */ /* 0x000fc800078e0200 */
[----:B------:R-:W-:-:S06]  /*14a0*/  @!P6 IMAD.WIDE.U32 R12, R13, 0x8, R44 ;  /* 0x000000080d0ce825 */ /* 0x000fcc00078e002c */
[----:B------:R-:W2:Y:S01]  /*14b0*/  @!P6 LDG.E.64 R12, [R12.64] ;  /* 0x000000080c0ce981 */ /* 0x000ea2000c1e1b00 */
[----:B------:R-:W-:Y:S01]  /*14c0*/  IADD3 R15, R14, 0x1, RZ ;  /* 0x000000010e0f7810 */ /* 0x000fe20007ffe0ff */
[----:B0-2---:R-:W-:Y:S02]  /*14d0*/  @!P6 FADD.FTZ R24, R24, R12 ;  /* 0x0000000c1818e221 */ /* 0x005fe40000010000 */
        /* <DEDUP_REMOVED lines=110> */
.L_x_2072:
[----:B------:R-:W-:-:S06]  /*1bc0*/  UISETP.GT.AND UP0, UPT, UR5, 0x4, UPT ;  /* 0x000000040500788c */ /* 0x000fcc000bf04270 */
[----:B------:R-:W-:-:S13]  /*1bd0*/  PLOP3.LUT P6, PT, PT, PT, UP0, 0x80, 0x0 ;  /* 0x000000000000781c */ /* 0x000fda0003fcf008 */
[----:B------:R-:W-:Y:S05]  /*1be0*/  @!P6 BRA `(.L_x_2074) ;  /* 0x000003b00000e947 */ /* 0x000fea0003800000 */
        /* <DEDUP_REMOVED lines=25> */
[----:B------:R-:W-:-:S04]  /*1d80*/  IADD3 R14, R14, 0x4, RZ ;  /* 0x000000040e0e7810 */ /* 0x000fc80007ffe0ff */
[----:B------:R-:W-:-:S13]  /*1d90*/  ISETP.EQ.OR P6, PT, R14, R3, P5 ;  /* 0x000000030e00720c */ /* 0x000fda0002fc2670 */
[----:B------:R-:W-:Y:S02]  /*1da0*/  @!P6 IMAD R15, R14, c[0x0][0x10], R0 ;  /* 0x000004000e0fea24 */ /* 0x000fe400078e0200 */
[----:B--2---:R-:W-:Y:S02]  /*1db0*/  @!P0 FADD.FTZ R24, R24, R12 ;  /* 0x0000000c18188221 */ /* 0x004fe40000010000 */
[----:B------:R-:W-:Y:S02]  /*1dc0*/  @!P0 FADD.FTZ R25, R25, R13 ;  /* 0x0000000d19198221 */ /* 0x000fe40000010000 */
        /* <DEDUP_REMOVED lines=23> */
[----:B------:R-:W-:Y:S01]  /*1f40*/  UIADD3 UR5, UR5, -0x4, URZ ;  /* 0xfffffffc05057890 */ /* 0x000fe2000fffe03f */
[----:B------:R-:W-:Y:S02]  /*1f50*/  PLOP3.LUT P0, PT, PT, PT, PT, 0x8, 0x0 ;  /* 0x000000000000781c */ /* 0x000fe40003f0e170 */
[----:B------:R-:W-:Y:S01]  /*1f60*/  IADD3 R14, R14, 0x4, RZ ;  /* 0x000000040e0e7810 */ /* 0x000fe20007ffe0ff */
[----:B------:R-:W-:Y:S01]  /*1f70*/  UIADD3 UR5, UR5, -0x4, URZ ;  /* 0xfffffffc05057890 */ /* 0x000fe2000fffe03f */
[----:B--2---:R-:W-:Y:S02]  /*1f80*/  @!P6 FADD.FTZ R24, R24, R12 ;  /* 0x0000000c1818e221 */ /* 0x004fe40000010000 */
[----:B------:R-:W-:-:S03]  /*1f90*/  @!P6 FADD.FTZ R25, R25, R13 ;  /* 0x0000000d1919e221 */ /* 0x000fc60000010000 */
.L_x_2074:
[----:B------:R-:W-:-:S13]  /*1fa0*/  ISETP.NE.OR P0, PT, RZ, UR5, P0 ;  /* 0x00000005ff007c0c */ /* 0x000fda0008705670 */
[----:B------:R-:W-:Y:S05]  /*1fb0*/  @!P0 BRA `(.L_x_2070) ;  /* 0x000001f000008947 */ /* 0x000fea0003800000 */
.L_x_2071:
        /* <DEDUP_REMOVED lines=26> */
[----:B------:R-:W-:-:S05]  /*2160*/  IADD3 R14, R14, 0x4, RZ ;  /* 0x000000040e0e7810 */ /* 0x000fca0007ffe0ff */
[----:B------:R-:W-:Y:S01]  /*2170*/  ISETP.NE.AND P6, PT, RZ, UR5, PT ;  /* 0x00000005ff007c0c */ /* 0x000fe2000bfc5270 */
[----:B--2---:R-:W-:Y:S02]  /*2180*/  @!P0 FADD.FTZ R24, R24, R12 ;  /* 0x0000000c18188221 */ /* 0x004fe40000010000 */
[----:B------:R-:W-:-:S10]  /*2190*/  @!P0 FADD.FTZ R25, R25, R13 ;  /* 0x0000000d19198221 */ /* 0x000fd40000010000 */
[----:B------:R-:W-:Y:S05]  /*21a0*/  @P6 BRA `(.L_x_2071) ;  /* 0xfffffe1000006947 */ /* 0x000fea000383ffff */
.L_x_2070:
        /* <DEDUP_REMOVED lines=12> */
.L_x_2076:
[----:B------:R-:W-:Y:S05]  /*2270*/  BSYNC B0 ;  /* 0x0000000000007941 */ /* 0x000fea0003800000 */
.L_x_2075:
        /* <DEDUP_REMOVED lines=16> */
.L_x_2067:
[----:B------:R-:W-:Y:S01]  /*2380*/  LOP3.LUT P0, RZ, R3, R2, RZ, 0xfc, !PT ;  /* 0x0000000203ff7212 */ /* 0x000fe2000780fcff */
[----:B------:R-:W-:Y:S01]  /*2390*/  @!P5 STS.64 [0x50], R24 ;  /* 0x00005018ff00d388 */ /* 0x000fe20000000a00 */
[----:B------:R-:W-:Y:S02]  /*23a0*/  ISETP.EQ.U32.AND P6, PT, RZ, c[0x0][0x168], PT ;  /* 0x00005a00ff007a0c */ /* 0x000fe40003fc2070 */
[C---:B------:R-:W-:Y:S02]  /*23b0*/  SHF.L.U32 R44, R42.reuse, 0x2, RZ ;  /* 0x000000022a2c7819 */ /* 0x040fe400000006ff */
[----:B------:R-:W-:Y:S02]  /*23c0*/  ISETP.EQ.OR.EX P0, PT, RZ, c[0x0][0x16c], P0, P6 ;  /* 0x00005b00ff007a0c */ /* 0x000fe40000702760 */
[----:B------:R-:W-:-:S11]  /*23d0*/  SHF.L.U64.HI R42, R42, 0x2, R43 ;  /* 0x000000022a2a7819 */ /* 0x000fd6000001022b */
[----:B------:R-:W-:Y:S01]  /*23e0*/  @!P0 MOV R14, 0x8 ;  /* 0x00000008000e8802 */ /* 0x000fe20000000f00 */
[----:B------:R-:W-:Y:S02]  /*23f0*/  @!P0 FMUL.FTZ R13, R25, c[0x0][0x1f4] ;  /* 0x00007d00190d8a20 */ /* 0x000fe40000410000 */
[----:B------:R-:W-:Y:S02]  /*2400*/  @!P0 FMUL.FTZ R12, R24, c[0x0][0x1f4] ;  /* 0x00007d00180c8a20 */ /* 0x000fe40000410000 */
[----:B------:R-:W-:-:S05]  /*2410*/  @!P0 IMAD.WIDE R14, R27, R14, c[0x0][0x168] ;  /* 0x00005a001b0e8625 */ /* 0x000fca00078e020e */
[----:B------:R1:W-:Y:S04]  /*2420*/  @!P0 STG.E.64 [R14.64], R12 ;  /* 0x0000000c0e008986 */ /* 0x0003e8000c101b08 */
[----:B------:R-:W-:Y:S01]  /*2430*/  BAR.SYNC.DEFER_BLOCKING 0x0 ;  /* 0x0000000000007b1d */ /* 0x000fe20000010000 */
[C---:B-1----:R-:W-:Y:S02]  /*2440*/  IADD3 R12, P0, R44.reuse, c[0x0][0x178], RZ ;  /* 0x00005e002c0c7a10 */ /* 0x042fe40007f1e0ff */
[----:B------:R-:W-:Y:S02]  /*2450*/  IADD3 R14, P6, R44, c[0x0][0x180], RZ ;  /* 0x000060002c0e7a10 */ /* 0x000fe40007fde0ff */
[C---:B------:R-:W-:Y:S02]  /*2460*/  IADD3.X R13, R42.reuse, c[0x0][0x17c], RZ, P0, !PT ;  /* 0x00005f002a0d7a10 */ /* 0x040fe400007fe4ff */
[----:B------:R-:W-:-:S04]  /*2470*/  IADD3.X R15, R42, c[0x0][0x184], RZ, P6, !PT ;  /* 0x000061002a0f7a10 */ /* 0x000fc800037fe4ff */
[----:B------:R-:W2:Y:S04]  /*2480*/  LDG.E.64 R12, [R12.64] ;  /* 0x000000080c0c7981 */ /* 0x000ea8000c1e1b00 */
[----:B------:R-:W2:Y:S01]  /*2490*/  LDG.E.64 R14, [R14.64] ;  /* 0x000000080e0e7981 */ /* 0x000ea2000c1e1b00 */
[----:B------:R-:W-:Y:S01]  /*24a0*/  HFMA2.MMA R43, -RZ, RZ, 1.875, 0 ;  /* 0x3f800000ff2b7435 */ /* 0x000fe200000001ff */
[----:B------:R-:W-:Y:S02]  /*24b0*/  ISETP.NE.AND P6, PT, RZ, UR7, PT ;  /* 0x00000007ff007c0c */ /* 0x000fe4000bfc5270 */
[----:B0-----:R-:W0:Y:S01]  /*24c0*/  LDS.64 R24, [0x50] ;  /* 0x00005000ff187984 */ /* 0x001e220000000a00 */
[----:B------:R-:W-:Y:S01]  /*24d0*/  PRMT R45, RZ, 0x7610, R20 ;  /* 0x00007610ff2d7816 */ /* 0x000fe20000000014 */
[----:B0-----:R-:W-:-:S04]  /*24e0*/  FMUL.FTZ R42, R24, c[0x0][0x1f4] ;  /* 0x00007d00182a7a20 */ /* 0x001fc80000410000 */
[----:B------:R-:W-:Y:S02]  /*24f0*/  FMUL.FTZ R44, R42, R42 ;  /* 0x0000002a2a2c7220 */ /* 0x000fe40000410000 */
[----:B------:R-:W-:Y:S02]  /*2500*/  FADD.FTZ R24, R45, -R42 ;  /* 0x8000002a2d187221 */ /* 0x000fe40000010000 */
[----:B------:R-:W-:Y:S01]  /*2510*/  FFMA.FTZ R44, R25, c[0x0][0x1f4], -R44 ;  /* 0x00007d00192c7a23 */ /* 0x000fe2000001082c */
[----:B------:R-:W-:-:S04]  /*2520*/  PRMT R25, RZ, 0x5410, R20 ;  /* 0x00005410ff197816 */ /* 0x000fc80000000014 */
[----:B------:R-:W-:Y:S01]  /*2530*/  FSETP.GTU.FTZ.AND P0, PT, R44, RZ, PT ;  /* 0x000000ff2c00720b */ /* 0x000fe20003f1c000 */
[----:B------:R-:W-:-:S12]  /*2540*/  FADD.FTZ R20, R25, -R42 ;  /* 0x8000002a19147221 */ /* 0x000fd80000010000 */
[----:B------:R-:W-:-:S04]  /*2550*/  @P0 FADD.FTZ R44, R44, c[0x0][0x188] ;  /* 0x000062002c2c0621 */ /* 0x000fc80000010000 */
[----:B------:R-:W0:Y:S02]  /*2560*/  @P0 MUFU.RSQ R43, R44 ;  /* 0x0000002c002b0308 */ /* 0x000e240000001400 */
[-C--:B0-----:R-:W-:Y:S02]  /*2570*/  FMUL.FTZ R25, R20, R43.reuse ;  /* 0x0000002b14197220 */ /* 0x081fe40000410000 */
[----:B------:R-:W-:Y:S02]  /*2580*/  FMUL.FTZ R24, R24, R43 ;  /* 0x0000002b18187220 */ /* 0x000fe40000410000 */
[----:B--2---:R-:W-:Y:S02]  /*2590*/  FFMA.FTZ R20, R12, R25, R14 ;  /* 0x000000190c147223 */ /* 0x004fe4000001000e */
        /* <DEDUP_REMOVED lines=12> */
.L_x_2077:
[----:B------:R-:W-:Y:S01]  /*2660*/  BSSY B0, `(.L_x_2078) ;  /* 0x000000c000007945 */ /* 0x000fe20003800000 */
[----:B------:R-:W-:Y:S05]  /*2670*/  @P4 BRA `(.L_x_2079) ;  /* 0x000000a000004947 */ /* 0x000fea0003800000 */
[----:B------:R-:W-:Y:S01]  /*2680*/  IMAD R24, R16, c[0x0][0x1c0], RZ ;  /* 0x0000700010187a24 */ /* 0x000fe200078e02ff */
[----:B------:R-:W-:Y:S02]  /*2690*/  F2FP.BF16.PACK_AB R16, R25, R20 ;  /* 0x000000141910723e */ /* 0x000fe400000010ff */
[----:B------:R-:W-:Y:S01]  /*26a0*/  MOV R25, R39 ;  /* 0x0000002700197202 */ /* 0x000fe20000000f00 */
[----:B------:R-:W-:Y:S01]  /*26b0*/  IMAD R45, R37, c[0x0][0x1c4], R24 ;  /* 0x00007100252d7a24 */ /* 0x000fe200078e0218 */
[----:B------:R-:W-:-:S05]  /*26c0*/  MOV R24, R40 ;  /* 0x0000002800187202 */ /* 0x000fca0000000f00 */
[----:B------:R-:W-:-:S05]  /*26d0*/  IMAD.WIDE.U32 R24, R37, c[0x0][0x1c0], R24 ;  /* 0x0000700025187a25 */ /* 0x000fca00078e0018 */
[----:B------:R-:W-:Y:S02]  /*26e0*/  IADD3 R45, R25, R45, RZ ;  /* 0x0000002d192d7210 */ /* 0x000fe40007ffe0ff */
[----:B------:R-:W-:-:S04]  /*26f0*/  LEA R44, P0, R24, c[0x0][0x160], 0x1 ;  /* 0x00005800182c7a11 */ /* 0x000fc800078008ff */
[----:B------:R-:W-:-:S05]  /*2700*/  LEA.HI.X R45, R24, c[0x0][0x164], R45, 0x1, P0 ;  /* 0x00005900182d7a11 */ /* 0x000fca00000f0c2d */
[----:B------:R0:W-:Y:S04]  /*2710*/  STG.E [R44.64], R16 ;  /* 0x000000102c007986 */ /* 0x0001e8000c101908 */
.L_x_2079:
[----:B------:R-:W-:Y:S05]  /*2720*/  BSYNC B0 ;  /* 0x0000000000007941 */ /* 0x000fea0003800000 */
.L_x_2078:
[--C-:B------:R-:W-:Y:S02]  /*2730*/  PRMT R25, RZ, 0x5410, R17.reuse ;  /* 0x00005410ff197816 */ /* 0x100fe40000000011 */
[----:B------:R-:W-:-:S03]  /*2740*/  PRMT R17, RZ, 0x7610, R17 ;  /* 0x00007610ff117816 */ /* 0x000fc60000000011 */
[--C-:B0-----:R-:W-:Y:S02]  /*2750*/  FADD.FTZ R16, R25, -R42.reuse ;  /* 0x8000002a19107221 */ /* 0x101fe40000010000 */
[----:B------:R-:W-:Y:S02]  /*2760*/  FADD.FTZ R20, R17, -R42 ;  /* 0x8000002a11147221 */ /* 0x000fe40000010000 */
[-C--:B------:R-:W-:Y:S02]  /*2770*/  FMUL.FTZ R17, R16, R43.reuse ;  /* 0x0000002b10117220 */ /* 0x080fe40000410000 */
[----:B------:R-:W-:Y:S02]  /*2780*/  FMUL.FTZ R44, R20, R43 ;  /* 0x0000002b142c7220 */ /* 0x000fe40000410000 */
        /* <DEDUP_REMOVED lines=13> */
.L_x_2080:
[----:B------:R-:W-:Y:S01]  /*2860*/  BSSY B0, `(.L_x_2081) ;  /* 0x000000c000007945 */ /* 0x000fe20003800000 */
[----:B------:R-:W-:Y:S05]  /*2870*/  @!P3 BRA `(.L_x_2082) ;  /* 0x000000a00000b947 */ /* 0x000fea0003800000 */
[----:B------:R-:W-:Y:S01]  /*2880*/  MOV R16, R40 ;  /* 0x0000002800107202 */ /* 0x000fe20000000f00 */
[----:B------:R-:W-:Y:S01]  /*2890*/  IMAD R25, R5, c[0x0][0x1c0], RZ ;  /* 0x0000700005197a24 */ /* 0x000fe200078e02ff */
[----:B------:R-:W-:-:S03]  /*28a0*/  MOV R17, R39 ;  /* 0x0000002700117202 */ /* 0x000fc60000000f00 */
[C---:B------:R-:W-:Y:S02]  /*28b0*/  IMAD R25, R36.reuse, c[0x0][0x1c4], R25 ;  /* 0x0000710024197a24 */ /* 0x040fe400078e0219 */
[----:B------:R-:W-:-:S05]  /*28c0*/  IMAD.WIDE.U32 R16, R36, c[0x0][0x1c0], R16 ;  /* 0x0000700024107a25 */ /* 0x000fca00078e0010 */
[----:B------:R-:W-:Y:S02]  /*28d0*/  IADD3 R25, R17, R25, RZ ;  /* 0x0000001911197210 */ /* 0x000fe40007ffe0ff */
[----:B------:R-:W-:Y:S02]  /*28e0*/  LEA R24, P0, R16, c[0x0][0x160], 0x1 ;  /* 0x0000580010187a11 */ /* 0x000fe400078008ff */
[----:B------:R-:W-:Y:S02]  /*28f0*/  F2FP.BF16.PACK_AB R17, R44, R20 ;  /* 0x000000142c11723e */ /* 0x000fe400000010ff */
[----:B------:R-:W-:-:S05]  /*2900*/  LEA.HI.X R25, R16, c[0x0][0x164], R25, 0x1, P0 ;  /* 0x0000590010197a11 */ /* 0x000fca00000f0c19 */
[----:B------:R0:W-:Y:S04]  /*2910*/  STG.E [R24.64], R17 ;  /* 0x0000001118007986 */ /* 0x0001e8000c101908 */
.L_x_2082:
[----:B------:R-:W-:Y:S05]  /*2920*/  BSYNC B0 ;  /* 0x0000000000007941 */ /* 0x000fea0003800000 */
.L_x_2081:
[--C-:B0-----:R-:W-:Y:S02]  /*2930*/  PRMT R17, RZ, 0x5410, R18.reuse ;  /* 0x00005410ff117816 */ /* 0x101fe40000000012 */
[----:B------:R-:W-:Y:S02]  /*2940*/  PRMT R25, RZ, 0x7610, R18 ;  /* 0x00007610ff197816 */ /* 0x000fe40000000012 */
[----:B------:R-:W-:Y:S01]  /*2950*/  ISETP.GE.U32.AND P0, PT, R33, c[0x0][0x1c8], PT ;  /* 0x0000720021007a0c */ /* 0x000fe20003f06070 */
[--C-:B------:R-:W-:Y:S02]  /*2960*/  FADD.FTZ R16, R17, -R42.reuse ;  /* 0x8000002a11107221 */ /* 0x100fe40000010000 */
[----:B------:R-:W-:Y:S02]  /*2970*/  FADD.FTZ R18, R25, -R42 ;  /* 0x8000002a19127221 */ /* 0x000fe40000010000 */
[-C--:B------:R-:W-:Y:S02]  /*2980*/  FMUL.FTZ R17, R16, R43.reuse ;  /* 0x0000002b10117220 */ /* 0x080fe40000410000 */
[----:B------:R-:W-:Y:S01]  /*2990*/  FMUL.FTZ R44, R18, R43 ;  /* 0x0000002b122c7220 */ /* 0x000fe20000410000 */
[----:B------:R-:W-:Y:S01]  /*29a0*/  PRMT R18, RZ, 0x5410, R19 ;  /* 0x00005410ff127816 */ /* 0x000fe20000000013 */
[----:B------:R-:W-:-:S02]  /*29b0*/  FFMA.FTZ R20, R12, R17, R14 ;  /* 0x000000110c147223 */ /* 0x000fc4000001000e */
        /* <DEDUP_REMOVED lines=12> */
.L_x_2083:
        /* <DEDUP_REMOVED lines=12> */
.L_x_2085:
[----:B------:R-:W-:Y:S05]  /*2b40*/  BSYNC B0 ;  /* 0x0000000000007941 */ /* 0x000fea0003800000 */
.L_x_2084:
[----:B------:R-:W-:Y:S01]  /*2b50*/  PRMT R19, RZ, 0x7610, R19 ;  /* 0x00007610ff137816 */ /* 0x000fe20000000013 */
[--C-:B------:R-:W-:Y:S01]  /*2b60*/  FADD.FTZ R18, R18, -R42.reuse ;  /* 0x8000002a12127221 */ /* 0x100fe20000010000 */
[--C-:B0-----:R-:W-:Y:S02]  /*2b70*/  PRMT R17, RZ, 0x5410, R21.reuse ;  /* 0x00005410ff117816 */ /* 0x101fe40000000015 */
[----:B------:R-:W-:Y:S01]  /*2b80*/  ISETP.GE.AND.EX P0, PT, R8, c[0x0][0x1cc], PT, P0 ;  /* 0x0000730008007a0c */ /* 0x000fe20003f06300 */
[--C-:B------:R-:W-:Y:S01]  /*2b90*/  FADD.FTZ R16, R19, -R42.reuse ;  /* 0x8000002a13107221 */ /* 0x100fe20000010000 */
[----:B------:R-:W-:Y:S01]  /*2ba0*/  PRMT R19, RZ, 0x7610, R21 ;  /* 0x00007610ff137816 */ /* 0x000fe20000000015 */
[-C--:B------:R-:W-:Y:S01]  /*2bb0*/  FMUL.FTZ R21, R18, R43.reuse ;  /* 0x0000002b12157220 */ /* 0x080fe20000410000 */
[----:B------:R-:W-:Y:S01]  /*2bc0*/  ISETP.LT.U32.AND P0, PT, R2, 0x100, !P0 ;  /* 0x000001000200780c */ /* 0x000fe20004701070 */
[----:B------:R-:W-:Y:S02]  /*2bd0*/  FMUL.FTZ R16, R16, R43 ;  /* 0x0000002b10107220 */ /* 0x000fe40000410000 */
[----:B------:R-:W-:-:S02]  /*2be0*/  FADD.FTZ R24, R17, -R42 ;  /* 0x8000002a11187221 */ /* 0x000fc40000010000 */
[----:B------:R-:W-:Y:S02]  /*2bf0*/  FADD.FTZ R20, R19, -R42 ;  /* 0x8000002a13147221 */ /* 0x000fe40000010000 */
        /* <DEDUP_REMOVED lines=13> */
.L_x_2086:
[----:B------:R-:W-:Y:S01]  /*2cd0*/  BSSY B0, `(.L_x_2087) ;  /* 0x000000c000007945 */ /* 0x000fe20003800000 */
[----:B------:R-:W-:Y:S05]  /*2ce0*/  @!P1 BRA `(.L_x_2088) ;  /* 0x000000a000009947 */ /* 0x000fea0003800000 */
[----:B------:R-:W-:Y:S01]  /*2cf0*/  MOV R16, R40 ;  /* 0x0000002800107202 */ /* 0x000fe20000000f00 */
[----:B------:R-:W-:Y:S01]  /*2d00*/  IMAD R19, R7, c[0x0][0x1c0], RZ ;  /* 0x0000700007137a24 */ /* 0x000fe200078e02ff */
        /* <DEDUP_REMOVED lines=8> */
.L_x_2088:
[----:B------:R-:W-:Y:S05]  /*2d90*/  BSYNC B0 ;  /* 0x0000000000007941 */ /* 0x000fea0003800000 */
.L_x_2087:
[-C--:B------:R-:W-:Y:S01]  /*2da0*/  FMUL.FTZ R17, R24, R43.reuse ;  /* 0x0000002b18117220 */ /* 0x080fe20000410000 */
[--C-:B0-----:R-:W-:Y:S01]  /*2db0*/  PRMT R21, RZ, 0x5410, R22.reuse ;  /* 0x00005410ff157816 */ /* 0x101fe20000000016 */
[----:B------:R-:W-:Y:S01]  /*2dc0*/  FMUL.FTZ R16, R20, R43 ;  /* 0x0000002b14107220 */ /* 0x000fe20000410000 */
[----:B------:R-:W-:Y:S01]  /*2dd0*/  PRMT R25, RZ, 0x7610, R22 ;  /* 0x00007610ff197816 */ /* 0x000fe20000000016 */
        /* <DEDUP_REMOVED lines=13> */
.L_x_2089:
        /* <DEDUP_REMOVED lines=12> */
.L_x_2091:
[----:B------:R-:W-:Y:S05]  /*2f70*/  BSYNC B0 ;  /* 0x0000000000007941 */ /* 0x000fea0003800000 */
.L_x_2090:
[--C-:B------:R-:W-:Y:S01]  /*2f80*/  PRMT R17, RZ, 0x5410, R23.reuse ;  /* 0x00005410ff117816 */ /* 0x100fe20000000017 */
[--C-:B------:R-:W-:Y:S01]  /*2f90*/  FADD.FTZ R16, R21, -R42.reuse ;  /* 0x8000002a15107221 */ /* 0x100fe20000010000 */
[----:B------:R-:W-:Y:S01]  /*2fa0*/  PRMT R23, RZ, 0x7610, R23 ;  /* 0x00007610ff177816 */ /* 0x000fe20000000017 */
[----:B------:R-:W-:Y:S01]  /*2fb0*/  FADD.FTZ R22, R25, -R42 ;  /* 0x8000002a19167221 */ /* 0x000fe20000010000 */
[----:B0-----:R-:W-:Y:S01]  /*2fc0*/  PRMT R19, RZ, 0x5410, R26 ;  /* 0x00005410ff137816 */ /* 0x001fe2000000001a */
[----:B------:R-:W-:Y:S01]  /*2fd0*/  FADD.FTZ R18, R17, -R42 ;  /* 0x8000002a11127221 */ /* 0x000fe20000010000 */
[----:B------:R-:W-:Y:S01]  /*2fe0*/  PRMT R45, RZ, 0x7610, R26 ;  /* 0x00007610ff2d7816 */ /* 0x000fe2000000001a */
[--C-:B------:R-:W-:Y:S01]  /*2ff0*/  FADD.FTZ R20, R23, -R42.reuse ;  /* 0x8000002a17147221 */ /* 0x100fe20000010000 */
[----:B------:R-:W-:Y:S01]  /*3000*/  ISETP.GE.U32.AND P5, PT, R32, c[0x0][0x1c8], PT ;  /* 0x0000720020007a0c */ /* 0x000fe20003fa6070 */
[--C-:B------:R-:W-:Y:S01]  /*3010*/  FADD.FTZ R26, R19, -R42.reuse ;  /* 0x8000002a131a7221 */ /* 0x100fe20000010000 */
[----:B------:R-:W-:Y:S01]  /*3020*/  ISETP.GE.U32.AND P0, PT, R31, c[0x0][0x1c8], PT ;  /* 0x000072001f007a0c */ /* 0x000fe20003f06070 */
[----:B------:R-:W-:Y:S01]  /*3030*/  FADD.FTZ R42, R45, -R42 ;  /* 0x8000002a2d2a7221 */ /* 0x000fe20000010000 */
[----:B------:R-:W-:Y:S01]  /*3040*/  ISETP.GE.U32.AND P4, PT, R30, c[0x0][0x1c8], PT ;  /* 0x000072001e007a0c */ /* 0x000fe20003f86070 */
[-C--:B------:R-:W-:Y:S01]  /*3050*/  FMUL.FTZ R17, R16, R43.reuse ;  /* 0x0000002b10117220 */ /* 0x080fe20000410000 */
[----:B------:R-:W-:Y:S01]  /*3060*/  ISETP.GE.AND.EX P5, PT, R9, c[0x0][0x1cc], PT, P5 ;  /* 0x0000730009007a0c */ /* 0x000fe20003fa6350 */
[-C--:B------:R-:W-:Y:S01]  /*3070*/  FMUL.FTZ R19, R18, R43.reuse ;  /* 0x0000002b12137220 */ /* 0x080fe20000410000 */
[----:B------:R-:W-:Y:S01]  /*3080*/  ISETP.GE.AND.EX P0, PT, R10, c[0x0][0x1cc], PT, P0 ;  /* 0x000073000a007a0c */ /* 0x000fe20003f06300 */
[-C--:B------:R-:W-:Y:S01]  /*3090*/  FMUL.FTZ R21, R26, R43.reuse ;  /* 0x0000002b1a157220 */ /* 0x080fe20000410000 */
[----:B------:R-:W-:Y:S01]  /*30a0*/  ISETP.GE.AND.EX P4, PT, R11, c[0x0][0x1cc], PT, P4 ;  /* 0x000073000b007a0c */ /* 0x000fe20003f86340 */
[-C--:B------:R-:W-:Y:S01]  /*30b0*/  FMUL.FTZ R22, R22, R43.reuse ;  /* 0x0000002b16167220 */ /* 0x080fe20000410000 */
[----:B------:R-:W-:Y:S01]  /*30c0*/  ISETP.LT.U32.AND P5, PT, R2, 0x100, !P5 ;  /* 0x000001000200780c */ /* 0x000fe20006fa1070 */
[-C--:B------:R-:W-:Y:S01]  /*30d0*/  FMUL.FTZ R24, R20, R43.reuse ;  /* 0x0000002b14187220 */ /* 0x080fe20000410000 */
[----:B------:R-:W-:Y:S01]  /*30e0*/  ISETP.LT.U32.AND P0, PT, R2, 0x100, !P0 ;  /* 0x000001000200780c */ /* 0x000fe20004701070 */
[----:B------:R-:W-:Y:S01]  /*30f0*/  FMUL.FTZ R42, R42, R43 ;  /* 0x0000002b2a2a7220 */ /* 0x000fe20000410000 */
[----:B------:R-:W-:Y:S01]  /*3100*/  ISETP.LT.U32.AND P4, PT, R2, 0x100, !P4 ;  /* 0x000001000200780c */ /* 0x000fe20006781070 */
[----:B------:R-:W-:-:S02]  /*3110*/  FFMA.FTZ R20, R12, R17, R14 ;  /* 0x000000110c147223 */ /* 0x000fc4000001000e */
[C-C-:B------:R-:W-:Y:S02]  /*3120*/  FFMA.FTZ R18, R12.reuse, R19, R14.reuse ;  /* 0x000000130c127223 */ /* 0x140fe4000001000e */
[----:B------:R-:W-:Y:S02]  /*3130*/  FFMA.FTZ R16, R12, R21, R14 ;  /* 0x000000150c107223 */ /* 0x000fe4000001000e */
[C-C-:B------:R-:W-:Y:S02]  /*3140*/  FFMA.FTZ R19, R13.reuse, R24, R15.reuse ;  /* 0x000000180d137223 */ /* 0x140fe4000001000f */
[C-C-:B------:R-:W-:Y:S02]  /*3150*/  FFMA.FTZ R17, R13.reuse, R42, R15.reuse ;  /* 0x0000002a0d117223 */ /* 0x140fe4000001000f */
        /* <DEDUP_REMOVED lines=12> */
.L_x_2092:
        /* <DEDUP_REMOVED lines=12> */
.L_x_2094:
[----:B------:R-:W-:Y:S05]  /*32e0*/  BSYNC B0 ;  /* 0x0000000000007941 */ /* 0x000fea0003800000 */
.L_x_2093:
        /* <DEDUP_REMOVED lines=11> */
.L_x_2095:
        /* <DEDUP_REMOVED lines=12> */
.L_x_2097:
[----:B------:R-:W-:Y:S05]  /*3460*/  BSYNC B0 ;  /* 0x0000000000007941 */ /* 0x000fea0003800000 */
.L_x_2096:
        /* <DEDUP_REMOVED lines=11> */
.L_x_2098:
        /* <DEDUP_REMOVED lines=12> */
.L_x_2100:
[----:B------:R-:W-:Y:S05]  /*35e0*/  BSYNC B0 ;  /* 0x0000000000007941 */ /* 0x000fea0003800000 */
.L_x_2099:
[----:B------:R-:W-:Y:S02]  /*35f0*/  IADD3 R27, R27, c[0x0][0x10], RZ ;  /* 0x000004001b1b7a10 */ /* 0x000fe40007ffe0ff */
[----:B------:R-:W-:Y:S02]  /*3600*/  IADD3 R28, R28, 0x1, RZ ;  /* 0x000000011c1c7810 */ /* 0x000fe40007ffe0ff */
[----:B------:R-:W-:-:S13]  /*3610*/  ISETP.GE.AND P0, PT, R27, UR4, PT ;  /* 0x000000041b007c0c */ /* 0x000fda000bf06270 */
[----:B------:R-:W-:Y:S01]  /*3620*/  @P0 CALL.REL.NOINC `(.L_x_2101) ;  /* 0x0000001000000944 */ /* 0x000fe20003c00000 */
[----:B------:R-:W-:Y:S05]  /*3630*/  BRA `(.L_x_2102) ;  /* 0xffffcc5000007947 */ /* 0x000fea000383ffff */
.L_x_2101:
[----:B------:R-:W-:Y:S05]  /*3640*/  EXIT ;  /* 0x000000000000794d */ /* 0x000fea0003800000 */
.L_x_2103:
        /* <DEDUP_REMOVED lines=11> */
.L_x_3370:


//--------------------- .text._Z35group_norm_nhwc_fwd_one_pass_kernelI11Bf16IOFp32WLi512ELi16ELi256EEv26Group_norm_nhwc_fwd_params --------------------------
	.section	.text._Z35group_norm_nhwc_fwd_one_pass_kernelI11Bf16IOFp32WLi512ELi16ELi256EEv26Group_norm_nhwc_fwd_params,"ax",@progbits
	.sectioninfo	@"SHI_REGISTERS=89"
	.align	128
        .global         _Z35group_norm_nhwc_fwd_one_pass_kernelI11Bf16IOFp32WLi512ELi16ELi256EEv26Group_norm_nhwc_fwd_params
        .type           _Z35group_norm_nhwc_fwd_one_pass_kernelI11Bf16IOFp32WLi512ELi16ELi256EEv26Group_norm_nhwc_fwd_params,@function
        .size           _Z35group_norm_nhwc_fwd_one_pass_kernelI11Bf16IOFp32WLi512ELi16ELi256EEv26Group_norm_nhwc_fwd_params,(.L_x_3371 - _Z35group_norm_nhwc_fwd_one_pass_kernelI11Bf16IOFp32WLi512ELi16ELi256EEv26Group_norm_nhwc_fwd_params)
        .other          _Z35group_norm_nhwc_fwd_one_pass_kernelI11Bf16IOFp32WLi512ELi16ELi256EEv26Group_norm_nhwc_fwd_params,@"STO_CUDA_ENTRY STV_DEFAULT"
_Z35group_norm_nhwc_fwd_one_pass_kernelI11Bf16IOFp32WLi512ELi16ELi256EEv26Group_norm_nhwc_fwd_params:
.text._Z35group_norm_nhwc_fwd_one_pass_kernelI11Bf16IOFp32WLi512ELi16ELi256EEv26Group_norm_nhwc_fwd_params:
        /* <DEDUP_REMOVED lines=8> */
[----:B------:R-:W-:Y:S02]  /*0080*/  ULDC.U8 UR5, c[0x0][0x1dc] ;  /* 0x0000770000057ab9 */ /* 0x000fe40000000000 */
[----:B------:R-:W-:Y:S01]  /*0090*/  ULDC.64 UR6, c[0x0][0x118] ;  /* 0x0000460000067ab9 */ /* 0x000fe20000000a00 */
[----:B------:R-:W1:Y:S01]  /*00a0*/  S2R R2, SR_LANEID ;  /* 0x0000000000027919 */ /* 0x000e620000000000 */
[----:B0-----:R-:W-:-:S04]  /*00b0*/  SHF.R.S32.HI R3, RZ, 0x1f, R0 ;  /* 0x0000001fff037819 */ /* 0x001fc80000011400 */
[----:B------:R-:W-:Y:S02]  /*00c0*/  LEA.HI R5, R3, R0, RZ, 0x5 ;  /* 0x0000000003057211 */ /* 0x000fe400078f28ff */
[----:B------:R-:W-:Y:S01]  /*00d0*/  MOV R3, R4 ;  /* 0x0000000400037202 */ /* 0x000fe20000000f00 */
[----:B------:R-:W-:Y:S01]  /*00e0*/  HFMA2.MMA R4, -RZ, RZ, 0, 0 ;  /* 0x00000000ff047435 */ /* 0x000fe200000001ff */
[----:B-1----:R-:W-:Y:S02]  /*00f0*/  SHF.R.S32.HI R5, RZ, 0x5, R5 ;  /* 0x00000005ff057819 */ /* 0x002fe40000011405 */
.L_x_2166:
[----:B------:R-:W-:Y:S02]  /*0100*/  IABS R10, c[0x0][0x1d8] ;  /* 0x00007600000a7a13 */ /* 0x000fe40000000000 */
[----:B-1----:R-:W-:Y:S02]  /*0110*/  IABS R11, R3 ;  /* 0x00000003000b7213 */ /* 0x002fe40000000000 */
[----:B0-----:R-:W0:Y:S01]  /*0120*/  I2F.RP R8, R10 ;  /* 0x0000000a00087306 */ /* 0x001e220000209400 */
[----:B------:R-:W-:-:S07]  /*0130*/  ISETP.GT.U32.AND P4, PT, R0, 0xff, PT ;  /* 0x000000ff0000780c */ /* 0x000fce0003f84070 */
[----:B0-----:R-:W0:Y:S02]  /*0140*/  MUFU.RCP R8, R8 ;  /* 0x0000000800087308 */ /* 0x001e240000001000 */
[----:B0-----:R-:W-:Y:S02]  /*0150*/  IADD3 R6, R8, 0xffffffe, RZ ;  /* 0x0ffffffe08067810 */ /* 0x001fe40007ffe0ff */
[----:B------:R-:W-:-:S04]  /*0160*/  SHF.L.U32 R8, R0, 0x1, RZ ;  /* 0x0000000100087819 */ /* 0x000fc800000006ff */
[----:B------:R0:W1:Y:S01]  /*0170*/  F2I.FTZ.U32.TRUNC.NTZ R7, R6 ;  /* 0x0000000600077305 */ /* 0x000062000021f000 */
[----:B------:R-:W-:Y:S02]  /*0180*/  LOP3.LUT R67, R8, 0xe, RZ, 0xc0, !PT ;  /* 0x0000000e08437812 */ /* 0x000fe400078ec0ff */
[----:B0-----:R-:W-:Y:S02]  /*0190*/  MOV R6, RZ ;  /* 0x000000ff00067202 */ /* 0x001fe40000000f00 */
[----:B-1----:R-:W-:-:S05]  /*01a0*/  IADD3 R9, RZ, -R7, RZ ;  /* 0x80000007ff097210 */ /* 0x002fca0007ffe0ff */
[----:B------:R-:W-:-:S04]  /*01b0*/  IMAD R9, R9, R10, RZ ;  /* 0x0000000a09097224 */ /* 0x000fc800078e02ff */
        /* <DEDUP_REMOVED lines=10> */
[----:B------:R-:W-:Y:S02]  /*0260*/  ISETP.GE.U32.AND P0, PT, R7, R10, PT ;  /* 0x0000000a0700720c */ /* 0x000fe40003f06070 */
[----:B------:R-:W0:Y:S01]  /*0270*/  S2R R7, SR_CTAID.X ;  /* 0x0000000000077919 */ /* 0x000e220000002500 */
[----:B------:R-:W-:-:S10]  /*0280*/  ISETP.NE.AND P1, PT, RZ, c[0x0][0x1d8], PT ;  /* 0x00007600ff007a0c */ /* 0x000fd40003f25270 */
[----:B------:R-:W-:-:S04]  /*0290*/  @P0 IADD3 R9, R9, 0x1, RZ ;  /* 0x0000000109090810 */ /* 0x000fc80007ffe0ff */
[----:B------:R-:W-:-:S04]  /*02a0*/  MOV R65, R9 ;  /* 0x0000000900417202 */ /* 0x000fc80000000f00 */
[----:B------:R-:W-:Y:S02]  /*02b0*/  @!P2 IADD3 R65, -R65, RZ, RZ ;  /* 0x000000ff4141a210 */ /* 0x000fe40007ffe1ff */
[----:B------:R-:W-:Y:S01]  /*02c0*/  @!P1 LOP3.LUT R65, RZ, c[0x0][0x1d8], RZ, 0x33, !PT ;  /* 0x00007600ff419a12 */ /* 0x000fe200078e33ff */
[----:B0-----:R-:W-:-:S03]  /*02d0*/  IMAD R6, R7, c[0x0][0x1e4], R6 ;  /* 0x0000790007067a24 */ /* 0x001fc600078e0206 */
[----:B------:R-:W-:Y:S02]  /*02e0*/  SHF.R.S32.HI R14, RZ, 0x1f, R65 ;  /* 0x0000001fff0e7819 */ /* 0x000fe40000011441 */
[----:B------:R-:W-:Y:S02]  /*02f0*/  IADD3 R66, -R65, RZ, RZ ;  /* 0x000000ff41427210 */ /* 0x000fe40007ffe1ff */
[----:B------:R-:W-:Y:S01]  /*0300*/  IADD3 R9, R6, 0x20, RZ ;  /* 0x0000002006097810 */ /* 0x000fe20007ffe0ff */
[----:B------:R-:W-:Y:S01]  /*0310*/  IMAD R16, R14, c[0x0][0x1d0], RZ ;  /* 0x000074000e107a24 */ /* 0x000fe200078e02ff */
[----:B------:R-:W-:Y:S01]  /*0320*/  IADD3 R10, R6, 0x40, RZ ;  /* 0x00000040060a7810 */ /* 0x000fe20007ffe0ff */
[----:B------:R-:W-:Y:S01]  /*0330*/  IMAD R66, R66, c[0x0][0x1d8], R3 ;  /* 0x0000760042427a24 */ /* 0x000fe200078e0203 */
[----:B------:R-:W-:Y:S01]  /*0340*/  ISETP.GE.U32.AND P1, PT, R9, c[0x0][0x1c8], PT ;  /* 0x0000720009007a0c */ /* 0x000fe20003f26070 */
[----:B------:R-:W-:Y:S01]  /*0350*/  IMAD R63, R65, c[0x0][0x1d4], R16 ;  /* 0x00007500413f7a24 */ /* 0x000fe200078e0210 */
[----:B------:R-:W-:-:S02]  /*0360*/  SHF.R.S32.HI R13, RZ, 0x1f, R9 ;  /* 0x0000001fff0d7819 */ /* 0x000fc40000011409 */
[----:B------:R-:W-:Y:S02]  /*0370*/  ISETP.GE.U32.AND P2, PT, R10, c[0x0][0x1c8], PT ;  /* 0x000072000a007a0c */ /* 0x000fe40003f46070 */
[----:B------:R-:W-:Y:S02]  /*0380*/  ISETP.GE.OR.EX P3, PT, R13, c[0x0][0x1cc], P4, P1 ;  /* 0x000073000d007a0c */ /* 0x000fe40002766710 */
[----:B------:R-:W-:Y:S02]  /*0390*/  SHF.R.S32.HI R14, RZ, 0x1f, R10 ;  /* 0x0000001fff0e7819 */ /* 0x000fe4000001140a */
[C---:B------:R-:W-:Y:S02]  /*03a0*/  IADD3 R12, R6.reuse, 0x80, RZ ;  /* 0x00000080060c7810 */ /* 0x040fe40007ffe0ff */
[----:B------:R-:W-:Y:S02]  /*03b0*/  ISETP.GE.U32.AND P0, PT, R6, c[0x0][0x1c8], PT ;  /* 0x0000720006007a0c */ /* 0x000fe40003f06070 */
[----:B------:R-:W-:-:S02]  /*03c0*/  SHF.R.S32.HI R8, RZ, 0x1f, R6 ;  /* 0x0000001fff087819 */ /* 0x000fc40000011406 */
[----:B------:R-:W-:Y:S02]  /*03d0*/  ISETP.GE.OR.EX P6, PT, R14, c[0x0][0x1cc], P4, P2 ;  /* 0x000073000e007a0c */ /* 0x000fe400027c6720 */
[----:B------:R-:W-:Y:S01]  /*03e0*/  LEA R66, R66, R67, 0x4 ;  /* 0x0000004342427211 */ /* 0x000fe200078e20ff */
[----:B------:R-:W-:Y:S01]  /*03f0*/  @!P3 IMAD R20, R13, c[0x0][0x1c0], RZ ;  /* 0x000070000d14ba24 */ /* 0x000fe200078e02ff */
[----:B------:R-:W-:Y:S02]  /*0400*/  ISETP.GE.U32.AND P2, PT, R12, c[0x0][0x1c8], PT ;  /* 0x000072000c007a0c */ /* 0x000fe40003f46070 */
[----:B------:R-:W-:Y:S02]  /*0410*/  SHF.R.S32.HI R16, RZ, 0x1f, R12 ;  /* 0x0000001fff107819 */ /* 0x000fe4000001140c */
[----:B------:R-:W-:Y:S02]  /*0420*/  ISETP.GE.OR.EX P0, PT, R8, c[0x0][0x1cc], P4, P0 ;  /* 0x0000730008007a0c */ /* 0x000fe40002706700 */
[----:B------:R-:W-:-:S02]  /*0430*/  P2R R59, PR, RZ, 0x8 ;  /* 0x00000008ff3b7803 */ /* 0x000fc40000000000 */
[--C-:B------:R-:W-:Y:S01]  /*0440*/  SHF.R.S32.HI R67, RZ, 0x1f, R66.reuse ;  /* 0x0000001fff437819 */ /* 0x100fe20000011442 */
[----:B------:R-:W-:Y:S01]  /*0450*/  @!P6 IMAD R25, R14, c[0x0][0x1c0], RZ ;  /* 0x000070000e19ea24 */ /* 0x000fe200078e02ff */
[----:B------:R-:W-:Y:S02]  /*0460*/  ISETP.GE.OR.EX P3, PT, R16, c[0x0][0x1cc], P4, P2 ;  /* 0x0000730010007a0c */ /* 0x000fe40002766720 */
[----:B------:R-:W-:Y:S01]  /*0470*/  ISETP.NE.AND P2, PT, R59, RZ, PT ;  /* 0x000000ff3b00720c */ /* 0x000fe20003f45270 */
[----:B------:R-:W-:Y:S01]  /*0480*/  IMAD.WIDE.U32 R64, R65, c[0x0][0x1d0], R66 ;  /* 0x0000740041407a25 */ /* 0x000fe200078e0042 */
[----:B------:R-:W-:Y:S02]  /*0490*/  IADD3 R11, R6, 0x60, RZ ;  /* 0x00000060060b7810 */ /* 0x000fe40007ffe0ff */
[----:B------:R-:W-:Y:S01]  /*04a0*/  P2R R68, PR, RZ, 0x8 ;  /* 0x00000008ff447803 */ /* 0x000fe20000000000 */
[----:B------:R-:W-:Y:S01]  /*04b0*/  @!P0 IMAD R17, R8, c[0x0][0x1c0], RZ ;  /* 0x0000700008118a24 */ /* 0x000fe200078e02ff */
[----:B------:R-:W-:Y:S01]  /*04c0*/  IADD3 R63, R65, R63, RZ ;  /* 0x0000003f413f7210 */ /* 0x000fe20007ffe0ff */
[----:B------:R-:W-:Y:S01]  /*04d0*/  @!P6 IMAD R25, R10, c[0x0][0x1c4], R25 ;  /* 0x000071000a19ea24 */ /* 0x000fe200078e0219 */
[-C--:B------:R-:W-:Y:S01]  /*04e0*/  @!P0 MOV R62, R64.reuse ;  /* 0x00000040003e8202 */ /* 0x080fe20000000f00 */
[----:B------:R-:W-:Y:S01]  /*04f0*/  @!P0 IMAD R17, R6, c[0x0][0x1c4], R17 ;  /* 0x0000710006118a24 */ /* 0x000fe200078e0211 */
[----:B------:R-:W-:Y:S01]  /*0500*/  ISETP.GE.U32.AND P1, PT, R11, c[0x0][0x1c8], PT ;  /* 0x000072000b007a0c */ /* 0x000fe20003f26070 */
[----:B------:R-:W-:Y:S01]  /*0510*/  @!P3 IMAD R27, R16, c[0x0][0x1c0], RZ ;  /* 0x00007000101bba24 */ /* 0x000fe200078e02ff */
[----:B------:R-:W-:Y:S01]  /*0520*/  SHF.R.S32.HI R15, RZ, 0x1f, R11 ;  /* 0x0000001fff0f7819 */ /* 0x000fe2000001140b */
[----:B------:R-:W-:Y:S01]  /*0530*/  @!P2 IMAD R23, R9, c[0x0][0x1c4], R20 ;  /* 0x000071000917aa24 */ /* 0x000fe200078e0214 */
[----:B------:R-:W-:Y:S01]  /*0540*/  @!P2 MOV R20, R64 ;  /* 0x000000400014a202 */ /* 0x000fe20000000f00 */
[----:B------:R-:W-:Y:S01]  /*0550*/  @!P0 IMAD.WIDE.U32 R18, R6, c[0x0][0x1c0], R62 ;  /* 0x0000700006128a25 */ /* 0x000fe200078e003e */
[----:B------:R-:W-:-:S02]  /*0560*/  @!P2 MOV R21, R63 ;  /* 0x0000003f0015a202 */ /* 0x000fc40000000f00 */
[----:B------:R-:W-:Y:S01]  /*0570*/  ISETP.GE.OR.EX P5, PT, R15, c[0x0][0x1cc], P4, P1 ;  /* 0x000073000f007a0c */ /* 0x000fe200027a6710 */
[----:B------:R-:W-:Y:S01]  /*0580*/  @!P3 IMAD R27, R12, c[0x0][0x1c4], R27 ;  /* 0x000071000c1bba24 */ /* 0x000fe200078e021b */
[----:B------:R-:W-:Y:S01]  /*0590*/  @!P0 IADD3 R17, R19, R17, RZ ;  /* 0x0000001113118210 */ /* 0x000fe20007ffe0ff */
[----:B------:R-:W-:Y:S01]  /*05a0*/  @!P2 IMAD.WIDE.U32 R20, R9, c[0x0][0x1c0], R20 ;  /* 0x000070000914aa25 */ /* 0x000fe200078e0014 */
[C---:B------:R-:W-:Y:S02]  /*05b0*/  @!P0 LEA R44, P1, R18.reuse, c[0x0][0x170], 0x1 ;  /* 0x00005c00122c8a11 */ /* 0x040fe400078208ff */
[----:B------:R-:W-:Y:S02]  /*05c0*/  @!P6 MOV R19, R63 ;  /* 0x0000003f0013e202 */ /* 0x000fe40000000f00 */
[----:B------:R-:W-:Y:S02]  /*05d0*/  @!P0 LEA.HI.X R45, R18, c[0x0][0x174], R17, 0x1, P1 ;  /* 0x00005d00122d8a11 */ /* 0x000fe400008f0c11 */
[----:B------:R-:W-:-:S02]  /*05e0*/  @!P2 IADD3 R17, R21, R23, RZ ;  /* 0x000000171511a210 */ /* 0x000fc40007ffe0ff */
[C---:B------:R-:W-:Y:S02]  /*05f0*/  @!P2 LEA R46, P1, R20.reuse, c[0x0][0x170], 0x1 ;  /* 0x00005c00142eaa11 */ /* 0x040fe400078208ff */
[----:B------:R-:W-:Y:S02]  /*0600*/  @!P6 MOV R18, R64 ;  /* 0x000000400012e202 */ /* 0x000fe40000000f00 */
[----:B------:R-:W-:Y:S01]  /*0610*/  @!P2 LEA.HI.X R47, R20, c[0x0][0x174], R17, 0x1, P1 ;  /* 0x00005d00142faa11 */ /* 0x000fe200008f0c11 */
[----:B------:R-:W-:Y:S01]  /*0620*/  @!P5 IMAD R20, R15, c[0x0][0x1c0], RZ ;  /* 0x000070000f14da24 */ /* 0x000fe200078e02ff */
[----:B------:R-:W-:Y:S01]  /*0630*/  @!P5 MOV R21, R63 ;  /* 0x0000003f0015d202 */ /* 0x000fe20000000f00 */
[----:B------:R-:W-:Y:S01]  /*0640*/  @!P6 IMAD.WIDE.U32 R18, R10, c[0x0][0x1c0], R18 ;  /* 0x000070000a12ea25 */ /* 0x000fe200078e0012 */
[----:B------:R-:W-:Y:S02]  /*0650*/  P2R R61, PR, RZ, 0x20 ;  /* 0x00000020ff3d7803 */ /* 0x000fe40000000000 */
[----:B------:R-:W-:Y:S01]  /*0660*/  IADD3 R41, R6, 0x1a0, RZ ;  /* 0x000001a006297810 */ /* 0x000fe20007ffe0ff */
[----:B------:R-:W-:Y:S01]  /*0670*/  @!P5 IMAD R23, R11, c[0x0][0x1c4], R20 ;  /* 0x000071000b17da24 */ /* 0x000fe200078e0214 */
[----:B------:R-:W-:-:S02]  /*0680*/  @!P6 IADD3 R17, R19, R25, RZ ;  /* 0x000000191311e210 */ /* 0x000fc40007ffe0ff */
[C---:B------:R-:W-:Y:S02]  /*0690*/  @!P6 LEA R52, P1, R18.reuse, c[0x0][0x170], 0x1 ;  /* 0x00005c001234ea11 */ /* 0x040fe400078208ff */
[-C--:B------:R-:W-:Y:S02]  /*06a0*/  @!P5 MOV R20, R64.reuse ;  /* 0x000000400014d202 */ /* 0x080fe40000000f00 */
[----:B------:R-:W-:Y:S02]  /*06b0*/  @!P6 LEA.HI.X R53, R18, c[0x0][0x174], R17, 0x1, P1 ;  /* 0x00005d001235ea11 */ /* 0x000fe400008f0c11 */
[----:B------:R-:W-:Y:S01]  /*06c0*/  @!P3 MOV R18, R64 ;  /* 0x000000400012b202 */ /* 0x000fe20000000f00 */
[----:B------:R-:W-:Y:S01]  /*06d0*/  @!P5 IMAD.WIDE.U32 R20, R11, c[0x0][0x1c0], R20 ;  /* 0x000070000b14da25 */ /* 0x000fe200078e0014 */
[----:B------:R-:W-:Y:S02]  /*06e0*/  @!P3 MOV R19, R63 ;  /* 0x0000003f0013b202 */ /* 0x000fe40000000f00 */
[----:B------:R-:W-:-:S02]  /*06f0*/  P2R R60, PR, RZ, 0x40 ;  /* 0x00000040ff3c7803 */ /* 0x000fc40000000000 */
[----:B------:R-:W-:Y:S01]  /*0700*/  @!P5 IADD3 R17, R21, R23, RZ ;  /* 0x000000171511d210 */ /* 0x000fe20007ffe0ff */
[----:B------:R-:W-:Y:S01]  /*0710*/  @!P3 IMAD.WIDE.U32 R18, R12, c[0x0][0x1c0], R18 ;  /* 0x000070000c12ba25 */ /* 0x000fe200078e0012 */
[----:B------:R-:W-:-:S04]  /*0720*/  @!P5 LEA R80, P1, R20, c[0x0][0x170], 0x1 ;  /* 0x00005c001450da11 */ /* 0x000fc800078208ff */
[----:B------:R-:W-:Y:S02]  /*0730*/  @!P5 LEA.HI.X R81, R20, c[0x0][0x174], R17, 0x1, P1 ;  /* 0x00005d001451da11 */ /* 0x000fe400008f0c11 */
[----:B------:R-:W-:Y:S02]  /*0740*/  @!P3 IADD3 R19, R19, R27, RZ ;  /* 0x0000001b1313b210 */ /* 0x000fe40007ffe0ff */
[----:B------:R-:W-:Y:S02]  /*0750*/  @!P3 LEA R54, P1, R18, c[0x0][0x170], 0x1 ;  /* 0x00005c001236ba11 */ /* 0x000fe400078208ff */
[----:B------:R-:W-:Y:S02]  /*0760*/  IADD3 R17, R6, 0xa0, RZ ;  /* 0x000000a006117810 */ /* 0x000fe40007ffe0ff */
[----:B------:R-:W-:Y:S02]  /*0770*/  @!P3 LEA.HI.X R55, R18, c[0x0][0x174], R19, 0x1, P1 ;  /* 0x00005d001237ba11 */ /* 0x000fe400008f0c13 */
[----:B------:R-:W-:-:S02]  /*0780*/  ISETP.GE.U32.AND P1, PT, R17, c[0x0][0x1c8], PT ;  /* 0x0000720011007a0c */ /* 0x000fc40003f26070 */
[----:B------:R-:W-:-:S04]  /*0790*/  SHF.R.S32.HI R18, RZ, 0x1f, R17 ;  /* 0x0000001fff127819 */ /* 0x000fc80000011411 */
[----:B------:R-:W-:-:S04]  /*07a0*/  ISETP.GE.OR.EX P2, PT, R18, c[0x0][0x1cc], P4, P1 ;  /* 0x0000730012007a0c */ /* 0x000fc80002746710 */
[----:B------:R-:W-:-:S09]  /*07b0*/  P2R R69, PR, RZ, 0x4 ;  /* 0x00000004ff457803 */ /* 0x000fd20000000000 */
[----:B------:R-:W-:Y:S01]  /*07c0*/  @!P2 IMAD R20, R18, c[0x0][0x1c0], RZ ;  /* 0x000070001214aa24 */ /* 0x000fe200078e02ff */
[----:B------:R-:W-:-:S03]  /*07d0*/  @!P2 MOV R21, R63 ;  /* 0x0000003f0015a202 */ /* 0x000fc60000000f00 */
[----:B------:R-:W-:Y:S01]  /*07e0*/  @!P2 IMAD R19, R17, c[0x0][0x1c4], R20 ;  /* 0x000071001113aa24 */ /* 0x000fe200078e0214 */
[----:B------:R-:W-:-:S05]  /*07f0*/  @!P2 MOV R20, R64 ;  /* 0x000000400014a202 */ /* 0x000fca0000000f00 */
[----:B------:R-:W-:-:S05]  /*0800*/  @!P2 IMAD.WIDE.U32 R20, R17, c[0x0][0x1c0], R20 ;  /* 0x000070001114aa25 */ /* 0x000fca00078e0014 */
[----:B------:R-:W-:Y:S02]  /*0810*/  @!P2 IADD3 R19, R21, R19, RZ ;  /* 0x000000131513a210 */ /* 0x000fe40007ffe0ff */
[----:B------:R-:W-:-:S04]  /*0820*/  @!P2 LEA R78, P1, R20, c[0x0][0x170], 0x1 ;  /* 0x00005c00144eaa11 */ /* 0x000fc800078208ff */
[----:B------:R-:W-:Y:S02]  /*0830*/  @!P2 LEA.HI.X R79, R20, c[0x0][0x174], R19, 0x1, P1 ;  /* 0x00005d00144faa11 */ /* 0x000fe400008f0c13 */
[----:B------:R-:W-:-:S04]  /*0840*/  IADD3 R19, R6, 0xc0, RZ ;  /* 0x000000c006137810 */ /* 0x000fc80007ffe0ff */
[----:B------:R-:W-:Y:S02]  /*0850*/  SHF.R.S32.HI R20, RZ, 0x1f, R19 ;  /* 0x0000001fff147819 */ /* 0x000fe40000011413 */
[----:B------:R-:W-:-:S04]  /*0860*/  ISETP.GE.U32.AND P1, PT, R19, c[0x0][0x1c8], PT ;  /* 0x0000720013007a0c */ /* 0x000fc80003f26070 */
        /* <DEDUP_REMOVED lines=49> */
[----:B------:R-:W-:Y:S02]  /*0b80*/  IADD3 R27, R6, 0x140, RZ ;  /* 0x00000140061b7810 */ /* 0x000fe40007ffe0ff */
[----:B------:R-:W-:Y:S02]  /*0b90*/  ISETP.NE.AND P1, PT, R72, RZ, PT ;  /* 0x000000ff4800720c */ /* 0x000fe40003f25270 */
[----:B------:R-:W-:Y:S02]  /*0ba0*/  SHF.R.S32.HI R28, RZ, 0x1f, R27 ;  /* 0x0000001fff1c7819 */ /* 0x000fe4000001141b */
[----:B------:R-:W-:Y:S02]  /*0bb0*/  ISETP.GE.U32.AND P2, PT, R27, c[0x0][0x1c8], PT ;  /* 0x000072001b007a0c */ /* 0x000fe40003f46070 */
[----:B------:R-:W-:-:S02]  /*0bc0*/  P2R R73, PR, RZ, 0x2 ;  /* 0x00000002ff497803 */ /* 0x000fc40000000000 */
[----:B------:R-:W-:Y:S02]  /*0bd0*/  ISETP.GE.OR.EX P2, PT, R28, c[0x0][0x1cc], P4, P2 ;  /* 0x000073001c007a0c */ /* 0x000fe40002746720 */
[----:B------:R-:W-:-:S04]  /*0be0*/  ISETP.NE.AND P1, PT, R69, RZ, PT ;  /* 0x000000ff4500720c */ /* 0x000fc80003f25270 */
[----:B------:R-:W-:Y:S02]  /*0bf0*/  P2R R84, PR, RZ, 0x2 ;  /* 0x00000002ff547803 */ /* 0x000fe40000000000 */
[----:B------:R-:W-:-:S04]  /*0c00*/  ISETP.NE.AND P1, PT, R68, RZ, PT ;  /* 0x000000ff4400720c */ /* 0x000fc80003f25270 */
[----:B------:R-:W-:Y:S01]  /*0c10*/  P2R R85, PR, RZ, 0x2 ;  /* 0x00000002ff557803 */ /* 0x000fe20000000000 */
[----:B------:R-:W-:Y:S01]  /*0c20*/  @!P2 IMAD R30, R28, c[0x0][0x1c0], RZ ;  /* 0x000070001c1eaa24 */ /* 0x000fe200078e02ff */
[----:B------:R-:W-:Y:S02]  /*0c30*/  @!P2 MOV R31, R63 ;  /* 0x0000003f001fa202 */ /* 0x000fe40000000f00 */
[----:B------:R-:W-:Y:S01]  /*0c40*/  ISETP.NE.AND P1, PT, R61, RZ, PT ;  /* 0x000000ff3d00720c */ /* 0x000fe20003f25270 */
[C---:B------:R-:W-:Y:S01]  /*0c50*/  @!P2 IMAD R29, R27.reuse, c[0x0][0x1c4], R30 ;  /* 0x000071001b1daa24 */ /* 0x040fe200078e021e */
[----:B------:R-:W-:Y:S02]  /*0c60*/  @!P2 MOV R30, R64 ;  /* 0x00000040001ea202 */ /* 0x000fe40000000f00 */
[----:B------:R-:W-:Y:S02]  /*0c70*/  P2R R86, PR, RZ, 0x2 ;  /* 0x00000002ff567803 */ /* 0x000fe40000000000 */
[----:B------:R-:W-:Y:S01]  /*0c80*/  ISETP.NE.AND P1, PT, R60, RZ, PT ;  /* 0x000000ff3c00720c */ /* 0x000fe20003f25270 */
[----:B------:R-:W-:-:S05]  /*0c90*/  @!P2 IMAD.WIDE.U32 R30, R27, c[0x0][0x1c0], R30 ;  /* 0x000070001b1eaa25 */ /* 0x000fca00078e001e */
[----:B------:R-:W-:Y:S02]  /*0ca0*/  @!P2 IADD3 R29, R31, R29, RZ ;  /* 0x0000001d1f1da210 */ /* 0x000fe40007ffe0ff */
[----:B------:R-:W-:Y:S02]  /*0cb0*/  @!P2 LEA R36, P3, R30, c[0x0][0x170], 0x1 ;  /* 0x00005c001e24aa11 */ /* 0x000fe400078608ff */
[----:B------:R-:W-:Y:S02]  /*0cc0*/  IADD3 R31, R6, 0x180, RZ ;  /* 0x00000180061f7810 */ /* 0x000fe40007ffe0ff */
[----:B------:R-:W-:Y:S02]  /*0cd0*/  @!P2 LEA.HI.X R37, R30, c[0x0][0x174], R29, 0x1, P3 ;  /* 0x00005d001e25aa11 */ /* 0x000fe400018f0c1d */
[----:B------:R-:W-:Y:S02]  /*0ce0*/  IADD3 R29, R6, 0x160, RZ ;  /* 0x00000160061d7810 */ /* 0x000fe40007ffe0ff */
[----:B------:R-:W-:-:S02]  /*0cf0*/  SHF.R.S32.HI R40, RZ, 0x1f, R31 ;  /* 0x0000001fff287819 */ /* 0x000fc4000001141f */
[----:B------:R-:W-:Y:S02]  /*0d00*/  SHF.R.S32.HI R30, RZ, 0x1f, R29 ;  /* 0x0000001fff1e7819 */ /* 0x000fe4000001141d */
[----:B------:R-:W-:Y:S02]  /*0d10*/  ISETP.GE.U32.AND P3, PT, R29, c[0x0][0x1c8], PT ;  /* 0x000072001d007a0c */ /* 0x000fe40003f66070 */
[----:B------:R-:W-:Y:S02]  /*0d20*/  ISETP.GE.U32.AND P5, PT, R31, c[0x0][0x1c8], PT ;  /* 0x000072001f007a0c */ /* 0x000fe40003fa6070 */
[----:B------:R-:W-:Y:S02]  /*0d30*/  ISETP.GE.OR.EX P3, PT, R30, c[0x0][0x1cc], P4, P3 ;  /* 0x000073001e007a0c */ /* 0x000fe40002766730 */
[----:B------:R-:W-:-:S11]  /*0d40*/  ISETP.GE.OR.EX P4, PT, R40, c[0x0][0x1cc], P4, P5 ;  /* 0x0000730028007a0c */ /* 0x000fd60002786750 */
[----:B------:R-:W-:Y:S01]  /*0d50*/  @!P3 IMAD R32, R30, c[0x0][0x1c0], RZ ;  /* 0x000070001e20ba24 */ /* 0x000fe200078e02ff */
[-C--:B------:R-:W-:Y:S02]  /*0d60*/  @!P3 MOV R33, R63.reuse ;  /* 0x0000003f0021b202 */ /* 0x080fe40000000f00 */
[-C--:B------:R-:W-:Y:S01]  /*0d70*/  @!P4 MOV R42, R64.reuse ;  /* 0x00000040002ac202 */ /* 0x080fe20000000f00 */
[----:B------:R-:W-:Y:S01]  /*0d80*/  @!P3 IMAD R35, R29, c[0x0][0x1c4], R32 ;  /* 0x000071001d23ba24 */ /* 0x000fe200078e0220 */
[----:B------:R-:W-:Y:S02]  /*0d90*/  @!P3 MOV R32, R64 ;  /* 0x000000400020b202 */ /* 0x000fe40000000f00 */
[----:B------:R-:W-:-:S03]  /*0da0*/  @!P4 MOV R43, R63 ;  /* 0x0000003f002bc202 */ /* 0x000fc60000000f00 */
[----:B------:R-:W-:-:S04]  /*0db0*/  @!P3 IMAD.WIDE.U32 R32, R29, c[0x0][0x1c0], R32 ;  /* 0x000070001d20ba25 */ /* 0x000fc800078e0020 */
[----:B------:R-:W-:Y:S01]  /*0dc0*/  @!P4 IMAD.WIDE.U32 R42, R31, c[0x0][0x1c0], R42 ;  /* 0x000070001f2aca25 */ /* 0x000fe200078e002a */
[----:B------:R-:W-:Y:S02]  /*0dd0*/  @!P3 IADD3 R33, R33, R35, RZ ;  /* 0x000000232121b210 */ /* 0x000fe40007ffe0ff */
[----:B------:R-:W-:-:S04]  /*0de0*/  @!P3 LEA R34, P5, R32, c[0x0][0x170], 0x1 ;  /* 0x00005c002022ba11 */ /* 0x000fc800078a08ff */
[----:B------:R-:W-:Y:S01]  /*0df0*/  @!P3 LEA.HI.X R35, R32, c[0x0][0x174], R33, 0x1, P5 ;  /* 0x00005d002023ba11 */ /* 0x000fe200028f0c21 */
[----:B------:R-:W-:-:S04]  /*0e00*/  @!P4 IMAD R32, R40, c[0x0][0x1c0], RZ ;  /* 0x000070002820ca24 */ /* 0x000fc800078e02ff */
[----:B------:R-:W-:Y:S01]  /*0e10*/  @!P4 IMAD R33, R31, c[0x0][0x1c4], R32 ;  /* 0x000071001f21ca24 */ /* 0x000fe200078e0220 */
[----:B------:R-:W-:-:S04]  /*0e20*/  @!P4 LEA R32, P5, R42, c[0x0][0x170], 0x1 ;  /* 0x00005c002a20ca11 */ /* 0x000fc800078a08ff */
[----:B------:R-:W-:-:S04]  /*0e30*/  @!P4 IADD3 R33, R43, R33, RZ ;  /* 0x000000212b21c210 */ /* 0x000fc80007ffe0ff */
[----:B------:R-:W-:Y:S02]  /*0e40*/  @!P4 LEA.HI.X R33, R42, c[0x0][0x174], R33, 0x1, P5 ;  /* 0x00005d002a21ca11 */ /* 0x000fe400028f0c21 */
[----:B------:R-:W-:Y:S02]  /*0e50*/  SHF.R.S32.HI R42, RZ, 0x1f, R41 ;  /* 0x0000001fff2a7819 */ /* 0x000fe40000011429 */
[----:B------:R-:W-:-:S04]  /*0e60*/  ISETP.GE.U32.AND P5, PT, R41, c[0x0][0x1c8], PT ;  /* 0x0000720029007a0c */ /* 0x000fc80003fa6070 */
[----:B------:R-:W-:-:S04]  /*0e70*/  ISETP.GE.AND.EX P5, PT, R42, c[0x0][0x1cc], PT, P5 ;  /* 0x000073002a007a0c */ /* 0x000fc80003fa6350 */
[----:B------:R-:W-:-:S13]  /*0e80*/  ISETP.GT.U32.OR P5, PT, R0, 0xff, P5 ;  /* 0x000000ff0000780c */ /* 0x000fda0002fa4470 */
        /* <DEDUP_REMOVED lines=8> */
[----:B------:R-:W-:Y:S02]  /*0f10*/  MOV R41, RZ ;  /* 0x000000ff00297202 */ /* 0x000fe40000000f00 */
[----:B------:R-:W-:-:S04]  /*0f20*/  IADD3 R43, R6, 0x1c0, RZ ;  /* 0x000001c0062b7810 */ /* 0x000fc80007ffe0ff */
[----:B------:R0:W2:Y:S01]  /*0f30*/  @!P5 LDG.E R41, [R48.64] ;  /* 0x000000063029d981 */ /* 0x0000a2000c1e1900 */
[----:B------:R-:W-:Y:S02]  /*0f40*/  SHF.R.S32.HI R50, RZ, 0x1f, R43 ;  /* 0x0000001fff327819 */ /* 0x000fe4000001142b */
[----:B------:R-:W-:Y:S02]  /*0f50*/  ISETP.GE.U32.AND P5, PT, R43, c[0x0][0x1c8], PT ;  /* 0x000072002b007a0c */ /* 0x000fe40003fa6070 */
[----:B------:R-:W-:Y:S02]  /*0f60*/  MOV R42, RZ ;  /* 0x000000ff002a7202 */ /* 0x000fe40000000f00 */
[----:B------:R-:W-:-:S04]  /*0f70*/  ISETP.GE.AND.EX P5, PT, R50, c[0x0][0x1cc], PT, P5 ;  /* 0x0000730032007a0c */ /* 0x000fc80003fa6350 */
[----:B------:R-:W-:Y:S01]  /*0f80*/  ISETP.GT.U32.OR P5, PT, R0, 0xff, P5 ;  /* 0x000000ff0000780c */ /* 0x000fe20002fa4470 */
[----:B------:R1:W3:-:S12]  /*0f90*/  @!P0 LDG.E R42, [R44.64] ;  /* 0x000000062c2a8981 */ /* 0x0002d8000c1e1900 */
[----:B------:R-:W-:Y:S01]  /*0fa0*/  @!P5 IMAD R50, R50, c[0x0][0x1c0], RZ ;  /* 0x000070003232da24 */ /* 0x000fe200078e02ff */
[----:B------:R-:W-:-:S03]  /*0fb0*/  @!P5 MOV R51, R63 ;  /* 0x0000003f0033d202 */ /* 0x000fc60000000f00 */
[----:B------:R-:W-:Y:S01]  /*0fc0*/  @!P5 IMAD R83, R43, c[0x0][0x1c4], R50 ;  /* 0x000071002b53da24 */ /* 0x000fe200078e0232 */
[----:B------:R-:W-:-:S05]  /*0fd0*/  @!P5 MOV R50, R64 ;  /* 0x000000400032d202 */ /* 0x000fca0000000f00 */
[----:B------:R-:W-:-:S05]  /*0fe0*/  @!P5 IMAD.WIDE.U32 R50, R43, c[0x0][0x1c0], R50 ;  /* 0x000070002b32da25 */ /* 0x000fca00078e0032 */
[----:B------:R-:W-:Y:S02]  /*0ff0*/  @!P5 IADD3 R43, R51, R83, RZ ;  /* 0x00000053332bd210 */ /* 0x000fe40007ffe0ff */
[----:B0-----:R-:W-:-:S04]  /*1000*/  @!P5 LEA R48, P6, R50, c[0x0][0x170], 0x1 ;  /* 0x00005c003230da11 */ /* 0x001fc800078c08ff */
[----:B------:R-:W-:Y:S02]  /*1010*/  @!P5 LEA.HI.X R49, R50, c[0x0][0x174], R43, 0x1, P6 ;  /* 0x00005d003231da11 */ /* 0x000fe400030f0c2b */
[----:B------:R-:W-:Y:S02]  /*1020*/  MOV R43, RZ ;  /* 0x000000ff002b7202 */ /* 0x000fe40000000f00 */
[----:B------:R-:W-:Y:S02]  /*1030*/  ISETP.NE.AND P6, PT, R59, RZ, PT ;  /* 0x000000ff3b00720c */ /* 0x000fe40003fc5270 */
[----:B-1----:R-:W-:Y:S02]  /*1040*/  IADD3 R45, R6, 0x1e0, RZ ;  /* 0x000001e0062d7810 */ /* 0x002fe40007ffe0ff */
[----:B------:R0:W4:Y:S01]  /*1050*/  @!P5 LDG.E R43, [R48.64] ;  /* 0x00000006302bd981 */ /* 0x000122000c1e1900 */
[----:B------:R-:W-:Y:S02]  /*1060*/  MOV R44, RZ ;  /* 0x000000ff002c7202 */ /* 0x000fe40000000f00 */
[----:B------:R-:W-:-:S02]  /*1070*/  SHF.R.S32.HI R50, RZ, 0x1f, R45 ;  /* 0x0000001fff327819 */ /* 0x000fc4000001142d */
[----:B------:R-:W-:-:S04]  /*1080*/  ISETP.GE.U32.AND P5, PT, R45, c[0x0][0x1c8], PT ;  /* 0x000072002d007a0c */ /* 0x000fc80003fa6070 */
[----:B------:R-:W-:Y:S01]  /*1090*/  ISETP.GE.AND.EX P5, PT, R50, c[0x0][0x1cc], PT, P5 ;  /* 0x0000730032007a0c */ /* 0x000fe20003fa6350 */
[----:B------:R1:W5:Y:S03]  /*10a0*/  @!P6 LDG.E R44, [R46.64] ;  /* 0x000000062e2ce981 */ /* 0x000366000c1e1900 */
[----:B------:R-:W-:Y:S01]  /*10b0*/  ISETP.GT.U32.OR P5, PT, R0, 0xff, P5 ;  /* 0x000000ff0000780c */ /* 0x000fe20002fa4470 */
[----:B-1----:R-:W-:-:S06]  /*10c0*/  CS2R R46, SRZ ;  /* 0x00000000002e7805 */ /* 0x002fcc000001ff00 */
[----:B------:R1:W2:Y:S01]  /*10d0*/  @!P1 LDG.E R46, [R52.64] ;  /* 0x00000006342e9981 */ /* 0x0002a2000c1e1900 */
[----:B------:R-:W-:-:S05]  /*10e0*/  ISETP.NE.AND P1, PT, R86, RZ, PT ;  /* 0x000000ff5600720c */ /* 0x000fca0003f25270 */
[----:B------:R-:W-:Y:S01]  /*10f0*/  @!P5 IMAD R50, R50, c[0x0][0x1c0], RZ ;  /* 0x000070003232da24 */ /* 0x000fe200078e02ff */
[----:B0-----:R-:W-:Y:S02]  /*1100*/  @!P5 MOV R48, R64 ;  /* 0x000000400030d202 */ /* 0x001fe40000000f00 */
[----:B------:R-:W-:Y:S01]  /*1110*/  @!P5 MOV R49, R63 ;  /* 0x0000003f0031d202 */ /* 0x000fe20000000f00 */
[----:B------:R-:W-:-:S04]  /*1120*/  @!P5 IMAD R51, R45, c[0x0][0x1c4], R50 ;  /* 0x000071002d33da24 */ /* 0x000fc800078e0232 */
[----:B------:R-:W-:Y:S01]  /*1130*/  @!P5 IMAD.WIDE.U32 R48, R45, c[0x0][0x1c0], R48 ;  /* 0x000070002d30da25 */ /* 0x000fe200078e0030 */
[----:B------:R-:W4:Y:S01]  /*1140*/  @!P1 LDG.E R47, [R80.64] ;  /* 0x00000006502f9981 */ /* 0x000f22000c1e1900 */
[----:B------:R-:W-:-:S03]  /*1150*/  ISETP.NE.AND P1, PT, R85, RZ, PT ;  /* 0x000000ff5500720c */ /* 0x000fc60003f25270 */
[----:B------:R-:W-:Y:S02]  /*1160*/  @!P5 IADD3 R45, R49, R51, RZ ;  /* 0x00000033312dd210 */ /* 0x000fe40007ffe0ff */
[----:B------:R-:W-:-:S04]  /*1170*/  @!P5 LEA R82, P6, R48, c[0x0][0x170], 0x1 ;  /* 0x00005c003052da11 */ /* 0x000fc800078c08ff */
[----:B------:R-:W-:Y:S02]  /*1180*/  @!P5 LEA.HI.X R83, R48, c[0x0][0x174], R45, 0x1, P6 ;  /* 0x00005d003053da11 */ /* 0x000fe400030f0c2d */
[----:B------:R-:W-:Y:S01]  /*1190*/  CS2R R48, SRZ ;  /* 0x0000000000307805 */ /* 0x000fe2000001ff00 */
[----:B------:R-:W-:Y:S01]  /*11a0*/  MOV R45, RZ ;  /* 0x000000ff002d7202 */ /* 0x000fe20000000f00 */
[----:B------:R-:W-:Y:S01]  /*11b0*/  CS2R R50, SRZ ;  /* 0x0000000000327805 */ /* 0x000fe2000001ff00 */
[----:B------:R-:W-:-:S03]  /*11c0*/  ISETP.NE.AND P6, PT, R58, RZ, PT ;  /* 0x000000ff3a00720c */ /* 0x000fc60003fc5270 */
[----:B------:R0:W4:Y:S01]  /*11d0*/  @!P1 LDG.E R48, [R54.64] ;  /* 0x0000000636309981 */ /* 0x000122000c1e1900 */
[----:B------:R-:W-:-:S03]  /*11e0*/  ISETP.NE.AND P1, PT, R84, RZ, PT ;  /* 0x000000ff5400720c */ /* 0x000fc60003f25270 */
[----:B------:R-:W4:Y:S01]  /*11f0*/  @!P5 LDG.E R45, [R82.64] ;  /* 0x00000006522dd981 */ /* 0x000f22000c1e1900 */
[----:B------:R-:W-:-:S09]  /*1200*/  ISETP.NE.AND P5, PT, R57, RZ, PT ;  /* 0x000000ff3900720c */ /* 0x000fd20003fa5270 */
[----:B------:R-:W4:Y:S01]  /*1210*/  @!P1 LDG.E R49, [R78.64] ;  /* 0x000000064e319981 */ /* 0x000f22000c1e1900 */
[----:B------:R-:W-:-:S03]  /*1220*/  ISETP.NE.AND P1, PT, R73, RZ, PT ;  /* 0x000000ff4900720c */ /* 0x000fc60003f25270 */
[----:B------:R-:W4:Y:S10]  /*1230*/  @!P5 LDG.E R51, [R74.64] ;  /* 0x000000064a33d981 */ /* 0x000f34000c1e1900 */
[----:B------:R-:W4:Y:S01]  /*1240*/  @!P1 LDG.E R50, [R76.64] ;  /* 0x000000064c329981 */ /* 0x000f22000c1e1900 */
[----:B------:R-:W-:Y:S01]  /*1250*/  ISETP.NE.AND P1, PT, R56, RZ, PT ;  /* 0x000000ff3800720c */ /* 0x000fe20003f25270 */
[----:B-1----:R-:W-:-:S06]  /*1260*/  CS2R R52, SRZ ;  /* 0x0000000000347805 */ /* 0x002fcc000001ff00 */
[----:B------:R1:W4:Y:S01]  /*1270*/  @!P6 LDG.E R52, [R70.64] ;  /* 0x000000064634e981 */ /* 0x000322000c1e1900 */
[----:B0-----:R-:W-:-:S05]  /*1280*/  CS2R R54, SRZ ;  /* 0x0000000000367805 */ /* 0x001fca000001ff00 */
[----:B------:R0:W4:Y:S04]  /*1290*/  @!P1 LDG.E R53, [R38.64] ;  /* 0x0000000626359981 */ /* 0x000128000c1e1900 */
[----:B------:R0:W4:Y:S04]  /*12a0*/  @!P2 LDG.E R54, [R36.64] ;  /* 0x000000062436a981 */ /* 0x000128000c1e1900 */
[----:B------:R5:W4:Y:S01]  /*12b0*/  @!P3 LDG.E R55, [R34.64] ;  /* 0x000000062237b981 */ /* 0x000b22000c1e1900 */
[----:B------:R-:W-:-:S06]  /*12c0*/  MOV R56, RZ ;  /* 0x000000ff00387202 */ /* 0x000fcc0000000f00 */
[----:B------:R3:W4:Y:S01]  /*12d0*/  @!P4 LDG.E R56, [R32.64] ;  /* 0x000000062038c981 */ /* 0x000722000c1e1900 */
[----:B------:R-:W-:Y:S02]  /*12e0*/  ISETP.GT.AND P5, PT, R2, 0x1e, PT ;  /* 0x0000001e0200780c */ /* 0x000fe40003fa4270 */
[--C-:B---3--:R-:W-:Y:S02]  /*12f0*/  PRMT R33, RZ, 0x7610, R42.reuse ;  /* 0x00007610ff217816 */ /* 0x108fe4000000002a */
[----:B------:R-:W-:-:S03]  /*1300*/  PRMT R32, RZ, 0x5410, R42 ;  /* 0x00005410ff207816 */ /* 0x000fc6000000002a */
[----:B0-----:R-:W-:Y:S02]  /*1310*/  FMUL.FTZ R39, R33, R33 ;  /* 0x0000002121277220 */ /* 0x001fe40000410000 */
[C---:B------:R-:W-:Y:S02]  /*1320*/  FADD.FTZ R38, R32.reuse, R33 ;  /* 0x0000002120267221 */ /* 0x040fe40000010000 */
[----:B------:R-:W-:Y:S02]  /*1330*/  FFMA.FTZ R39, R32, R32, R39 ;  /* 0x0000002020277223 */ /* 0x000fe40000010027 */
[----:B------:R-:W-:Y:S02]  /*1340*/  FADD.FTZ R38, RZ, R38 ;  /* 0x00000026ff267221 */ /* 0x000fe40000010000 */
[----:B------:R-:W-:Y:S01]  /*1350*/  FADD.FTZ R39, RZ, R39 ;  /* 0x00000027ff277221 */ /* 0x000fe20000010000 */
[--C-:B-----5:R-:W-:Y:S02]  /*1360*/  PRMT R34, RZ, 0x5410, R44.reuse ;  /* 0x00005410ff227816 */ /* 0x120fe4000000002c */
[----:B------:R-:W-:-:S05]  /*1370*/  PRMT R35, RZ, 0x7610, R44 ;  /* 0x00007610ff237816 */ /* 0x000fca000000002c */
[----:B------:R-:W-:Y:S02]  /*1380*/  FADD.FTZ R37, R34, R35 ;  /* 0x0000002322257221 */ /* 0x000fe40000010000 */
[----:B-1----:R-:W-:Y:S01]  /*1390*/  FMUL.FTZ R71, R35, R35 ;  /* 0x0000002323477220 */ /* 0x002fe20000410000 */
[--C-:B--2---:R-:W-:Y:S02]  /*13a0*/  PRMT R32, RZ, 0x5410, R46.reuse ;  /* 0x00005410ff207816 */ /* 0x104fe4000000002e */
[----:B------:R-:W-:Y:S01]  /*13b0*/  PRMT R33, RZ, 0x7610, R46 ;  /* 0x00007610ff217816 */ /* 0x000fe2000000002e */
[----:B------:R-:W-:Y:S02]  /*13c0*/  FADD.FTZ R37, R38, R37 ;  /* 0x0000002526257221 */ /* 0x000fe40000010000 */
[----:B------:R-:W-:Y:S02]  /*13d0*/  FFMA.FTZ R34, R34, R34, R71 ;  /* 0x0000002222227223 */ /* 0x000fe40000010047 */
[----:B------:R-:W-:-:S02]  /*13e0*/  FMUL.FTZ R35, R33, R33 ;  /* 0x0000002121237220 */ /* 0x000fc40000410000 */
[C---:B------:R-:W-:Y:S02]  /*13f0*/  FADD.FTZ R36, R32.reuse, R33 ;  /* 0x0000002120247221 */ /* 0x040fe40000010000 */
[----:B------:R-:W-:Y:S01]  /*1400*/  FFMA.FTZ R35, R32, R32, R35 ;  /* 0x0000002020237223 */ /* 0x000fe20000010023 */
[--C-:B----4-:R-:W-:Y:S01]  /*1410*/  PRMT R33, RZ, 0x7610, R47.reuse ;  /* 0x00007610ff217816 */ /* 0x110fe2000000002f */
[----:B------:R-:W-:Y:S01]  /*1420*/  FADD.FTZ R36, R37, R36 ;  /* 0x0000002425247221 */ /* 0x000fe20000010000 */
[----:B------:R-:W-:Y:S01]  /*1430*/  PRMT R32, RZ, 0x5410, R47 ;  /* 0x00005410ff207816 */ /* 0x000fe2000000002f */
[----:B------:R-:W-:Y:S02]  /*1440*/  FADD.FTZ R34, R39, R34 ;  /* 0x0000002227227221 */ /* 0x000fe40000010000 */
[----:B------:R-:W-:Y:S02]  /*1450*/  FMUL.FTZ R37, R33, R33 ;  /* 0x0000002121257220 */ /* 0x000fe40000410000 */
[----:B------:R-:W-:-:S02]  /*1460*/  FADD.FTZ R33, R32, R33 ;  /* 0x0000002120217221 */ /* 0x000fc40000010000 */
[----:B------:R-:W-:Y:S02]  /*1470*/  FADD.FTZ R34, R34, R35 ;  /* 0x0000002322227221 */ /* 0x000fe40000010000 */
[----:B------:R-:W-:Y:S02]  /*1480*/  FFMA.FTZ R37, R32, R32, R37 ;  /* 0x0000002020257223 */ /* 0x000fe40000010025 */
[----:B------:R-:W-:Y:S01]  /*1490*/  FADD.FTZ R33, R36, R33 ;  /* 0x0000002124217221 */ /* 0x000fe20000010000 */
[--C-:B------:R-:W-:Y:S02]  /*14a0*/  PRMT R32, RZ, 0x5410, R48.reuse ;  /* 0x00005410ff207816 */ /* 0x100fe40000000030 */
[----:B------:R-:W-:-:S05]  /*14b0*/  PRMT R35, RZ, 0x7610, R48 ;  /* 0x00007610ff237816 */ /* 0x000fca0000000030 */
[----:B------:R-:W-:Y:S02]  /*14c0*/  FMUL.FTZ R39, R35, R35 ;  /* 0x0000002323277220 */ /* 0x000fe40000410000 */
[C---:B------:R-:W-:Y:S02]  /*14d0*/  FADD.FTZ R36, R32.reuse, R35 ;  /* 0x0000002320247221 */ /* 0x040fe40000010000 */
[----:B------:R-:W-:Y:S01]  /*14e0*/  FFMA.FTZ R39, R32, R32, R39 ;  /* 0x0000002020277223 */ /* 0x000fe20000010027 */
[----:B------:R-:W-:Y:S01]  /*14f0*/  PRMT R35, RZ, 0x7610, R49 ;  /* 0x00007610ff237816 */ /* 0x000fe20000000031 */
[----:B------:R-:W-:Y:S01]  /*1500*/  FADD.FTZ R34, R34, R37 ;  /* 0x0000002522227221 */ /* 0x000fe20000010000 */
[----:B------:R-:W-:-:S03]  /*1510*/  PRMT R32, RZ, 0x5410, R49 ;  /* 0x00005410ff207816 */ /* 0x000fc60000000031 */
[----:B------:R-:W-:Y:S02]  /*1520*/  FMUL.FTZ R37, R35, R35 ;  /* 0x0000002323257220 */ /* 0x000fe40000410000 */
[----:B------:R-:W-:Y:S02]  /*1530*/  FADD.FTZ R33, R33, R36 ;  /* 0x0000002421217221 */ /* 0x000fe40000010000 */
[C---:B------:R-:W-:Y:S02]  /*1540*/  FADD.FTZ R36, R32.reuse, R35 ;  /* 0x0000002320247221 */ /* 0x040fe40000010000 */
[----:B------:R-:W-:Y:S01]  /*1550*/  FFMA.FTZ R37, R32, R32, R37 ;  /* 0x0000002020257223 */ /* 0x000fe20000010025 */
[--C-:B------:R-:W-:Y:S02]  /*1560*/  PRMT R32, RZ, 0x5410, R50.reuse ;  /* 0x00005410ff207816 */ /* 0x100fe40000000032 */
[----:B------:R-:W-:Y:S01]  /*1570*/  PRMT R35, RZ, 0x7610, R50 ;  /* 0x00007610ff237816 */ /* 0x000fe20000000032 */
[----:B------:R-:W-:-:S02]  /*1580*/  FADD.FTZ R34, R34, R39 ;  /* 0x0000002722227221 */ /* 0x000fc40000010000 */
[----:B------:R-:W-:Y:S02]  /*1590*/  FADD.FTZ R33, R33, R36 ;  /* 0x0000002421217221 */ /* 0x000fe40000010000 */
[----:B------:R-:W-:Y:S02]  /*15a0*/  FMUL.FTZ R39, R35, R35 ;  /* 0x0000002323277220 */ /* 0x000fe40000410000 */
[C---:B------:R-:W-:Y:S01]  /*15b0*/  FADD.FTZ R36, R32.reuse, R35 ;  /* 0x0000002320247221 */ /* 0x040fe20000010000 */
[----:B------:R-:W-:Y:S01]  /*15c0*/  PRMT R35, RZ, 0x7610, R51 ;  /* 0x00007610ff237816 */ /* 0x000fe20000000033 */
[----:B------:R-:W-:Y:S01]  /*15d0*/  FFMA.FTZ R39, R32, R32, R39 ;  /* 0x0000002020277223 */ /* 0x000fe20000010027 */
[----:B------:R-:W-:Y:S01]  /*15e0*/  PRMT R32, RZ, 0x5410, R51 ;  /* 0x00005410ff207816 */ /* 0x000fe20000000033 */
[----:B------:R-:W-:Y:S02]  /*15f0*/  FADD.FTZ R34, R34, R37 ;  /* 0x0000002522227221 */ /* 0x000fe40000010000 */
[----:B------:R-:W-:-:S02]  /*1600*/  FMUL.FTZ R37, R35, R35 ;  /* 0x0000002323257220 */ /* 0x000fc40000410000 */
[----:B------:R-:W-:Y:S02]  /*1610*/  FADD.FTZ R33, R33, R36 ;  /* 0x0000002421217221 */ /* 0x000fe40000010000 */
[C---:B------:R-:W-:Y:S01]  /*1620*/  FADD.FTZ R36, R32.reuse, R35 ;  /* 0x0000002320247221 */ /* 0x040fe20000010000 */
[--C-:B------:R-:W-:Y:S01]  /*1630*/  PRMT R35, RZ, 0x7610, R52.reuse ;  /* 0x00007610ff237816 */ /* 0x100fe20000000034 */
[----:B------:R-:W-:Y:S01]  /*1640*/  FFMA.FTZ R37, R32, R32, R37 ;  /* 0x0000002020257223 */ /* 0x000fe20000010025 */
[----:B------:R-:W-:Y:S01]  /*1650*/  PRMT R32, RZ, 0x5410, R52 ;  /* 0x00005410ff207816 */ /* 0x000fe20000000034 */
[----:B------:R-:W-:Y:S02]  /*1660*/  FADD.FTZ R34, R34, R39 ;  /* 0x0000002722227221 */ /* 0x000fe40000010000 */
[----:B------:R-:W-:Y:S02]  /*1670*/  FADD.FTZ R33, R33, R36 ;  /* 0x0000002421217221 */ /* 0x000fe40000010000 */
[----:B------:R-:W-:-:S02]  /*1680*/  FMUL.FTZ R39, R35, R35 ;  /* 0x0000002323277220 */ /* 0x000fc40000410000 */
[C---:B------:R-:W-:Y:S01]  /*1690*/  FADD.FTZ R36, R32.reuse, R35 ;  /* 0x0000002320247221 */ /* 0x040fe20000010000 */
[----:B------:R-:W-:Y:S01]  /*16a0*/  PRMT R35, RZ, 0x7610, R53 ;  /* 0x00007610ff237816 */ /* 0x000fe20000000035 */
[----:B------:R-:W-:Y:S01]  /*16b0*/  FFMA.FTZ R39, R32, R32, R39 ;  /* 0x0000002020277223 */ /* 0x000fe20000010027 */
[----:B------:R-:W-:Y:S01]  /*16c0*/  PRMT R32, RZ, 0x5410, R53 ;  /* 0x00005410ff207816 */ /* 0x000fe20000000035 */
[----:B------:R-:W-:Y:S02]  /*16d0*/  FADD.FTZ R34, R34, R37 ;  /* 0x0000002522227221 */ /* 0x000fe40000010000 */
[----:B------:R-:W-:Y:S02]  /*16e0*/  FMUL.FTZ R37, R35, R35 ;  /* 0x0000002323257220 */ /* 0x000fe40000410000 */
[----:B------:R-:W-:Y:S02]  /*16f0*/  FADD.FTZ R33, R33, R36 ;  /* 0x0000002421217221 */ /* 0x000fe40000010000 */
[C---:B------:R-:W-:Y:S01]  /*1700*/  FADD.FTZ R36, R32.reuse, R35 ;  /* 0x0000002320247221 */ /* 0x040fe20000010000 */
[--C-:B------:R-:W-:Y:S01]  /*1710*/  PRMT R35, RZ, 0x7610, R54.reuse ;  /* 0x00007610ff237816 */ /* 0x100fe20000000036 */
[----:B------:R-:W-:Y:S01]  /*1720*/  FFMA.FTZ R37, R32, R32, R37 ;  /* 0x0000002020257223 */ /* 0x000fe20000010025 */
        /* <DEDUP_REMOVED lines=26> */
[----:B------:R-:W-:Y:S01]  /*18d0*/  PRMT R35, RZ, 0x7610, R43 ;  /* 0x00007610ff237816 */ /* 0x000fe2000000002b */
        /* <DEDUP_REMOVED lines=12> */
[----:B------:R-:W-:Y:S02]  /*19a0*/  FADD.FTZ R34, R34, R39 ;  /* 0x0000002722227221 */ /* 0x000fe40000010000 */
        /* <DEDUP_REMOVED lines=27> */
[----:B-1----:R-:W-:Y:S01]  /*1b60*/  @!P5 FADD.FTZ R34, R34, R35 ;  /* 0x000000232222d221 */ /* 0x002fe20000010000 */
[----:B------:R-:W-:Y:S02]  /*1b70*/  ISETP.NE.AND P5, PT, R2, RZ, PT ;  /* 0x000000ff0200720c */ /* 0x000fe40003fa5270 */
[----:B------:R-:W-:Y:S02]  /*1b80*/  MOV R70, R33 ;  /* 0x0000002100467202 */ /* 0x000fe40000000f00 */
[----:B------:R-:W-:-:S09]  /*1b90*/  MOV R71, R34 ;  /* 0x0000002200477202 */ /* 0x000fd20000000f00 */
[----:B------:R0:W-:Y:S04]  /*1ba0*/  @!P5 STS.64 [R5.X8+0x8], R70 ;  /* 0x000008460500d388 */ /* 0x0001e80000008a00 */
[----:B------:R-:W-:Y:S01]  /*1bb0*/  BAR.SYNC.DEFER_BLOCKING 0x0 ;  /* 0x0000000000007b1d */ /* 0x000fe20000010000 */
[----:B------:R-:W-:-:S05]  /*1bc0*/  ISETP.NE.AND P5, PT, R0, RZ, PT ;  /* 0x000000ff0000720c */ /* 0x000fca0003fa5270 */
[----:B------:R-:W-:Y:S08]  /*1bd0*/  BSSY B0, `(.L_x_2104) ;  /* 0x0000014000007945 */ /* 0x000ff00003800000 */
[----:B------:R-:W-:Y:S05]  /*1be0*/  @P5 BRA `(.L_x_2105) ;  /* 0x0000012000005947 */ /* 0x000fea0003800000 */
[----:B0-----:R-:W0:Y:S04]  /*1bf0*/  LDS.128 R36, [0x10] ;  /* 0x00001000ff247984 */ /* 0x001e280000000c00 */
[----:B------:R-:W1:Y:S01]  /*1c00*/  LDS.128 R32, [0x20] ;  /* 0x00002000ff207984 */ /* 0x000e620000000c00 */
[----:B0-----:R-:W-:-:S02]  /*1c10*/  FADD.FTZ R73, R70, R36 ;  /* 0x0000002446497221 */ /* 0x001fc40000010000 */
[----:B------:R-:W-:Y:S02]  /*1c20*/  FADD.FTZ R36, R71, R37 ;  /* 0x0000002547247221 */ /* 0x000fe40000010000 */
[----:B------:R-:W-:Y:S01]  /*1c30*/  FADD.FTZ R73, R73, R38 ;  /* 0x0000002649497221 */ /* 0x000fe20000010000 */
[----:B------:R-:W-:Y:S01]  /*1c40*/  LDS.64 R70, [0x40] ;  /* 0x00004000ff467984 */ /* 0x000fe20000000a00 */
[----:B------:R-:W-:Y:S02]  /*1c50*/  FADD.FTZ R74, R36, R39 ;  /* 0x00000027244a7221 */ /* 0x000fe40000010000 */
[----:B-1----:R-:W-:Y:S01]  /*1c60*/  FADD.FTZ R73, R73, R32 ;  /* 0x0000002049497221 */ /* 0x002fe20000010000 */
[----:B------:R-:W0:Y:S01]  /*1c70*/  LDS.128 R36, [0x30] ;  /* 0x00003000ff247984 */ /* 0x000e220000000c00 */
[----:B------:R-:W-:Y:S02]  /*1c80*/  FADD.FTZ R74, R74, R33 ;  /* 0x000000214a4a7221 */ /* 0x000fe40000010000 */
[----:B------:R-:W-:-:S02]  /*1c90*/  FADD.FTZ R73, R73, R34 ;  /* 0x0000002249497221 */ /* 0x000fc40000010000 */
[----:B------:R-:W-:Y:S02]  /*1ca0*/  FADD.FTZ R74, R74, R35 ;  /* 0x000000234a4a7221 */ /* 0x000fe40000010000 */
[----:B0-----:R-:W-:Y:S02]  /*1cb0*/  FADD.FTZ R73, R73, R36 ;  /* 0x0000002449497221 */ /* 0x001fe40000010000 */
[----:B------:R-:W-:Y:S02]  /*1cc0*/  FADD.FTZ R74, R74, R37 ;  /* 0x000000254a4a7221 */ /* 0x000fe40000010000 */
[----:B------:R-:W-:Y:S02]  /*1cd0*/  FADD.FTZ R73, R73, R38 ;  /* 0x0000002649497221 */ /* 0x000fe40000010000 */
[----:B------:R-:W-:Y:S02]  /*1ce0*/  FADD.FTZ R74, R74, R39 ;  /* 0x000000274a4a7221 */ /* 0x000fe40000010000 */
[----:B------:R-:W-:-:S02]  /*1cf0*/  FADD.FTZ R70, R73, R70 ;  /* 0x0000004649467221 */ /* 0x000fc40000010000 */
[----:B------:R-:W-:Y:S02]  /*1d00*/  FADD.FTZ R71, R74, R71 ;  /* 0x000000474a477221 */ /* 0x000fe40000010000 */
.L_x_2105:
[----:B0-----:R-:W-:Y:S05]  /*1d10*/  BSYNC B0 ;  /* 0x0000000000007941 */ /* 0x001fea0003800000 */
.L_x_2104:
[----:B------:R-:W-:-:S04]  /*1d20*/  MOV R74, c[0x0][0xc] ;  /* 0x00000300004a7a02 */ /* 0x000fc80000000f00 */
[----:B------:R-:W-:-:S13]  /*1d30*/  ISETP.GE.U32.AND P6, PT, R74, 0x2, PT ;  /* 0x000000024a00780c */ /* 0x000fda0003fc6070 */
[----:B------:R-:W-:Y:S05]  /*1d40*/  @!P6 BRA `(.L_x_2106) ;  /* 0x000012400000e947 */ /* 0x000fea0003800000 */
[----:B------:R-:W0:Y:S01]  /*1d50*/  S2R R36, SR_CTAID.Y ;  /* 0x0000000000247919 */ /* 0x000e220000002600 */
[----:B------:R-:W-:Y:S01]  /*1d60*/  LOP3.LUT R32, R4, 0x1, RZ, 0xc0, !PT ;  /* 0x0000000104207812 */ /* 0x000fe200078ec0ff */
[----:B------:R-:W-:-:S04]  /*1d70*/  HFMA2.MMA R37, -RZ, RZ, 0, 2.384185791015625e-07 ;  /* 0x00000004ff257435 */ /* 0x000fc800000001ff */
[----:B------:R-:W-:-:S04]  /*1d80*/  IMAD R33, R32, c[0x0][0x10], RZ ;  /* 0x0000040020217a24 */ /* 0x000fc800078e02ff */
[----:B------:R-:W-:-:S05]  /*1d90*/  IMAD R32, R33, c[0x0][0xc], RZ ;  /* 0x0000030021207a24 */ /* 0x000fca00078e02ff */
[----:B------:R-:W-:Y:S02]  /*1da0*/  SHF.L.U32 R32, R32, 0x1, RZ ;  /* 0x0000000120207819 */ /* 0x000fe400000006ff */
[----:B0-----:R-:W-:-:S03]  /*1db0*/  IADD3 R34, R33, R36, RZ ;  /* 0x0000002421227210 */ /* 0x001fc60007ffe0ff */
[----:B------:R-:W-:-:S04]  /*1dc0*/  IMAD.WIDE R32, R32, R37, c[0x0][0x198] ;  /* 0x0000660020207625 */ /* 0x000fc800078e0225 */
[----:B------:R-:W-:Y:S01]  /*1dd0*/  IMAD.WIDE.U32 R34, R34, R37, c[0x0][0x190] ;  /* 0x0000640022227625 */ /* 0x000fe200078e0025 */
[----:B------:R-:W-:Y:S05]  /*1de0*/  @P5 BRA `(.L_x_2107) ;  /* 0x0000011000005947 */ /* 0x000fea0003800000 */
[----:B------:R-:W-:Y:S01]  /*1df0*/  IMAD R39, R7, c[0x0][0x10], R36 ;  /* 0x0000040007277a24 */ /* 0x000fe200078e0224 */
[----:B------:R-:W-:Y:S02]  /*1e00*/  MOV R37, 0x1 ;  /* 0x0000000100257802 */ /* 0x000fe40000000f00 */
[----:B------:R-:W-:Y:S01]  /*1e10*/  LOP3.LUT P6, RZ, R4, 0x2, RZ, 0xc0, !PT ;  /* 0x0000000204ff7812 */ /* 0x000fe200078cc0ff */
[----:B------:R-:W-:-:S03]  /*1e20*/  IMAD.WIDE.U32 R38, R39, 0x8, R32 ;  /* 0x0000000827267825 */ /* 0x000fc600078e0020 */
[----:B------:R-:W-:Y:S02]  /*1e30*/  SEL R37, R37, 0xffffffff, !P6 ;  /* 0xffffffff25257807 */ /* 0x000fe40007000000 */
[----:B------:R0:W-:Y:S01]  /*1e40*/  STG.E.64 [R38.64], R70 ;  /* 0x0000004626007986 */ /* 0x0001e2000c101b06 */
[----:B------:R-:W-:Y:S01]  /*1e50*/  SEL R76, RZ, c[0x0][0xc], P6 ;  /* 0x00000300ff4c7a07 */ /* 0x000fe20003000000 */
[----:B------:R-:W-:Y:S06]  /*1e60*/  MEMBAR.ALL.GPU ;  /* 0x0000000000007992 */ /* 0x000fec000000a000 */
[----:B------:R-:W-:Y:S01]  /*1e70*/  ISETP.NE.AND P6, PT, R76, -0x1, PT ;  /* 0xffffffff4c00780c */ /* 0x000fe20003fc5270 */
[----:B------:R-:W-:-:S00]  /*1e80*/  ERRBAR ;  /* 0x00000000000079ab */ /* 0x000fc00000000000 */
[----:B------:R1:W-:Y:S11]  /*1e90*/  RED.E.ADD.S32.STRONG.GPU [R34.64], R37 ;  /* 0x000000252200798e */ /* 0x0003f6000c10e386 */
[----:B------:R-:W-:Y:S05]  /*1ea0*/  @!P6 BRA `(.L_x_2107) ;  /* 0x000000500000e947 */ /* 0x000fea0003800000 */
.L_x_2108:
[----:B-1----:R-:W2:Y:S01]  /*1eb0*/  LDG.E.STRONG.GPU R37, [R34.64] ;  /* 0x0000000622257981 */ /* 0x002ea2000c1ef900 */
[----:B------:R-:W-:Y:S01]  /*1ec0*/  YIELD ;  /* 0x0000000000007946 */ /* 0x000fe20003800000 */
[----:B--2---:R-:W-:Y:S01]  /*1ed0*/  ISETP.NE.AND P6, PT, R37, R76, PT ;  /* 0x0000004c2500720c */ /* 0x004fe20003fc5270 */
[----:B------:R-:W-:-:S12]  /*1ee0*/  CCTL.IVALL ;  /* 0x00000000ff00798f */ /* 0x000fd80002000000 */
[----:B------:R-:W-:Y:S05]  /*1ef0*/  @P6 BRA `(.L_x_2108) ;  /* 0xffffffb000006947 */ /* 0x000fea000383ffff */
.L_x_2107:
[----:B------:R-:W-:Y:S01]  /*1f00*/  ISETP.NE.AND P6, PT, RZ, c[0x0][0xc], PT ;  /* 0x00000300ff007a0c */ /* 0x000fe20003fc5270 */
[----:B------:R-:W-:Y:S01]  /*1f10*/  WARPSYNC 0xffffffff ;  /* 0xffffffff00007948 */ /* 0x000fe20003800000 */
[----:B------:R-:W-:Y:S11]  /*1f20*/  BAR.SYNC.DEFER_BLOCKING 0x0 ;  /* 0x0000000000007b1d */ /* 0x000ff60000010000 */
[----:B------:R-:W-:Y:S05]  /*1f30*/  @!P6 BRA `(.L_x_2106) ;  /* 0x000010500000e947 */ /* 0x000fea0003800000 */
[----:B-1----:R-:W-:Y:S02]  /*1f40*/  IADD3 R34, R74, -0x1, RZ ;  /* 0xffffffff4a227810 */ /* 0x002fe40007ffe0ff */
[----:B------:R-:W-:-:S02]  /*1f50*/  MOV R73, RZ ;  /* 0x000000ff00497202 */ /* 0x000fc40000000f00 */
[----:B------:R-:W-:-:S13]  /*1f60*/  ISETP.GE.U32.AND P6, PT, R34, 0x3, PT ;  /* 0x000000032200780c */ /* 0x000fda0003fc6070 */
[----:B------:R-:W-:Y:S05]  /*1f70*/  @!P6 BRA `(.L_x_2109) ;  /* 0x00000e400000e947 */ /* 0x000fea0003800000 */
[----:B------:R-:W-:Y:S01]  /*1f80*/  LOP3.LUT R37, R74, 0x3, RZ, 0xc0, !PT ;  /* 0x000000034a257812 */ /* 0x000fe200078ec0ff */
[----:B------:R-:W-:-:S03]  /*1f90*/  HFMA2.MMA R73, -RZ, RZ, 0, 0 ;  /* 0x00000000ff497435 */ /* 0x000fc600000001ff */
        /* <DEDUP_REMOVED lines=9> */
[----:B------:R-:W1:Y:S01]  /*2030*/  S2R R76, SR_CTAID.X ;  /* 0x00000000004c7919 */ /* 0x000e620000002500 */
[----:B------:R-:W-:-:S04]  /*2040*/  PLOP3.LUT P6, PT, PT, PT, PT, 0x8, 0x0 ;  /* 0x000000000000781c */ /* 0x000fc80003fce170 */
[----:B------:R-:W-:Y:S02]  /*2050*/  P2R R77, PR, RZ, 0x40 ;  /* 0x00000040ff4d7803 */ /* 0x000fe40000000000 */
.L_x_2112:
[----:B------:R-:W-:-:S13]  /*2060*/  ISETP.EQ.OR P6, PT, R73, R7, P5 ;  /* 0x000000074900720c */ /* 0x000fda0002fc2670 */
[----:B0-----:R-:W-:-:S04]  /*2070*/  @!P6 IMAD R39, R73, c[0x0][0x10], R36 ;  /* 0x000004004927ea24 */ /* 0x001fc800078e0224 */
[----:B------:R-:W-:-:S05]  /*2080*/  @!P6 IMAD.WIDE.U32 R38, R39, 0x8, R32 ;  /* 0x000000082726e825 */ /* 0x000fca00078e0020 */
[----:B------:R-:W2:Y:S01]  /*2090*/  @!P6 LDG.E.64 R34, [R38.64] ;  /* 0x000000062622e981 */ /* 0x000ea2000c1e1b00 */
[----:B------:R-:W-:Y:S02]  /*20a0*/  IADD3 R75, R73, 0x1, RZ ;  /* 0x00000001494b7810 */ /* 0x000fe40007ffe0ff */
[----:B-1----:R-:W-:Y:S01]  /*20b0*/  MOV R7, R76 ;  /* 0x0000004c00077202 */ /* 0x002fe20000000f00 */
[----:B--2---:R-:W-:Y:S02]  /*20c0*/  @!P6 FADD.FTZ R70, R70, R34 ;  /* 0x000000224646e221 */ /* 0x004fe40000010000 */
[----:B------:R-:W-:Y:S01]  /*20d0*/  @!P6 FADD.FTZ R71, R71, R35 ;  /* 0x000000234747e221 */ /* 0x000fe20000010000 */
        /* <DEDUP_REMOVED lines=108> */
.L_x_2111:
[----:B------:R-:W-:-:S13]  /*27a0*/  ISETP.GT.AND P6, PT, R37, 0x4, PT ;  /* 0x000000042500780c */ /* 0x000fda0003fc4270 */
[----:B------:R-:W-:Y:S05]  /*27b0*/  @!P6 BRA `(.L_x_2113) ;  /* 0x000003c00000e947 */ /* 0x000fea0003800000 */
[----:B------:R-:W-:-:S13]  /*27c0*/  ISETP.EQ.OR P6, PT, R73, R7, P5 ;  /* 0x000000074900720c */ /* 0x000fda0002fc2670 */
[----:B------:R-:W-:-:S04]  /*27d0*/  @!P6 IMAD R75, R73, c[0x0][0x10], R36 ;  /* 0x00000400494bea24 */ /* 0x000fc800078e0224 */
[----:B------:R-:W-:-:S05]  /*27e0*/  @!P6 IMAD.WIDE.U32 R74, R75, 0x8, R32 ;  /* 0x000000084b4ae825 */ /* 0x000fca00078e0020 */
[----:B------:R-:W2:Y:S01]  /*27f0*/  @!P6 LDG.E.64 R34, [R74.64] ;  /* 0x000000064a22e981 */ /* 0x000ea2000c1e1b00 */
[----:B0-----:R-:W-:Y:S01]  /*2800*/  IADD3 R39, R73, 0x1, RZ ;  /* 0x0000000149277810 */ /* 0x001fe20007ffe0ff */
        /* <DEDUP_REMOVED lines=55> */
.L_x_2113:
[----:B------:R-:W-:-:S04]  /*2b80*/  ISETP.NE.AND P6, PT, R77, RZ, PT ;  /* 0x000000ff4d00720c */ /* 0x000fc80003fc5270 */
[----:B------:R-:W-:-:S13]  /*2b90*/  ISETP.NE.OR P6, PT, R37, RZ, P6 ;  /* 0x000000ff2500720c */ /* 0x000fda00037c5670 */
[----:B------:R-:W-:Y:S05]  /*2ba0*/  @!P6 BRA `(.L_x_2109) ;  /* 0x000002100000e947 */ /* 0x000fea0003800000 */
.L_x_2110:
[----:B------:R-:W1:Y:S02]  /*2bb0*/  S2R R76, SR_CTAID.X ;  /* 0x00000000004c7919 */ /* 0x000e640000002500 */
.L_x_2114:
        /* <DEDUP_REMOVED lines=32> */
.L_x_2109:
        /* <DEDUP_REMOVED lines=9> */
[----:B0-2---:R-:W-:Y:S02]  /*2e50*/  FADD.FTZ R70, R70, R34 ;  /* 0x0000002246467221 */ /* 0x005fe40000010000 */
[----:B------:R-:W-:Y:S02]  /*2e60*/  FADD.FTZ R71, R71, R35 ;  /* 0x0000002347477221 */ /* 0x000fe40000010000 */
.L_x_2116:
[----:B------:R-:W-:Y:S05]  /*2e70*/  BSYNC B0 ;  /* 0x0000000000007941 */ /* 0x000fea0003800000 */
.L_x_2115:
        /* <DEDUP_REMOVED lines=8> */
[----:B0-2---:R-:W-:Y:S02]  /*2f00*/  @!P6 FADD.FTZ R70, R70, R34 ;  /* 0x000000224646e221 */ /* 0x005fe40000010000 */
[----:B------:R-:W-:Y:S01]  /*2f10*/  @!P6 FADD.FTZ R71, R71, R35 ;  /* 0x000000234747e221 */ /* 0x000fe20000010000 */
[----:B------:R-:W-:-:S04]  /*2f20*/  ISETP.EQ.OR P6, PT, R73, R7, P5 ;  /* 0x000000074900720c */ /* 0x000fc80002fc2670 */
[----:B------:R-:W-:-:S13]  /*2f30*/  ISETP.EQ.OR P6, PT, R37, 0x2, P6 ;  /* 0x000000022500780c */ /* 0x000fda00037c2670 */
[----:B------:R-:W-:-:S04]  /*2f40*/  @!P6 IMAD R37, R73, c[0x0][0x10], R36 ;  /* 0x000004004925ea24 */ /* 0x000fc800078e0224 */
[----:B------:R-:W-:-:S06]  /*2f50*/  @!P6 IMAD.WIDE.U32 R32, R37, 0x8, R32 ;  /* 0x000000082520e825 */ /* 0x000fcc00078e0020 */
[----:B------:R-:W2:Y:S02]  /*2f60*/  @!P6 LDG.E.64 R32, [R32.64] ;  /* 0x000000062020e981 */ /* 0x000ea4000c1e1b00 */
[----:B--2---:R-:W-:Y:S02]  /*2f70*/  @!P6 FADD.FTZ R70, R70, R32 ;  /* 0x000000204646e221 */ /* 0x004fe40000010000 */
[----:B------:R-:W-:-:S04]  /*2f80*/  @!P6 FADD.FTZ R71, R71, R33 ;  /* 0x000000214747e221 */ /* 0x000fc80000010000 */
.L_x_2106:
[----:B------:R-:W-:Y:S01]  /*2f90*/  P2R R32, PR, RZ, 0x1 ;  /* 0x00000001ff207803 */ /* 0x000fe20000000000 */
[----:B------:R-:W-:Y:S01]  /*2fa0*/  @!P5 STS.64 [0x50], R70 ;  /* 0x00005046ff00d388 */ /* 0x000fe20000000a00 */
[----:B------:R-:W-:Y:S02]  /*2fb0*/  LOP3.LUT P6, RZ, R7, R0, RZ, 0xfc, !PT ;  /* 0x0000000007ff7212 */ /* 0x000fe400078cfcff */
[----:B------:R-:W-:Y:S02]  /*2fc0*/  ISETP.EQ.U32.AND P0, PT, RZ, c[0x0][0x168], PT ;  /* 0x00005a00ff007a0c */ /* 0x000fe40003f02070 */
[----:B-1----:R-:W-:-:S02]  /*2fd0*/  SHF.L.U32 R34, R66, 0x2, RZ ;  /* 0x0000000242227819 */ /* 0x002fc400000006ff */
[----:B------:R-:W-:Y:S02]  /*2fe0*/  ISETP.EQ.OR.EX P6, PT, RZ, c[0x0][0x16c], P6, P0 ;  /* 0x00005b00ff007a0c */ /* 0x000fe400037c2700 */
[----:B------:R-:W-:Y:S02]  /*2ff0*/  SHF.L.U64.HI R35, R66, 0x2, R67 ;  /* 0x0000000242237819 */ /* 0x000fe40000010243 */
[----:B------:R-:W-:Y:S02]  /*3000*/  ISETP.NE.AND P0, PT, R32, RZ, PT ;  /* 0x000000ff2000720c */ /* 0x000fe40003f05270 */
[----:B------:R-:W-:-:S04]  /*3010*/  IADD3 R32, P5, R34, c[0x0][0x178], RZ ;  /* 0x00005e0022207a10 */ /* 0x000fc80007fbe0ff */
[----:B------:R-:W-:Y:S02]  /*3020*/  IADD3.X R33, R35, c[0x0][0x17c], RZ, P5, !PT ;  /* 0x00005f0023217a10 */ /* 0x000fe40002ffe4ff */
[----:B------:R-:W-:Y:S01]  /*3030*/  IADD3 R34, P5, R34, c[0x0][0x180], RZ ;  /* 0x0000600022227a10 */ /* 0x000fe20007fbe0ff */
[----:B0-----:R-:W-:Y:S01]  /*3040*/  @!P6 FMUL.FTZ R39, R71, c[0x0][0x1f4] ;  /* 0x00007d004727ea20 */ /* 0x001fe20000410000 */
[----:B------:R-:W-:Y:S01]  /*3050*/  @!P6 MOV R66, 0x8 ;  /* 0x000000080042e802 */ /* 0x000fe20000000f00 */
[----:B------:R-:W-:Y:S01]  /*3060*/  @!P6 FMUL.FTZ R38, R70, c[0x0][0x1f4] ;  /* 0x00007d004626ea20 */ /* 0x000fe20000410000 */
[----:B------:R-:W-:-:S03]  /*3070*/  IADD3.X R35, R35, c[0x0][0x184], RZ, P5, !PT ;  /* 0x0000610023237a10 */ /* 0x000fc60002ffe4ff */
[----:B------:R-:W-:-:S05]  /*3080*/  @!P6 IMAD.WIDE R66, R3, R66, c[0x0][0x168] ;  /* 0x00005a000342e625 */ /* 0x000fca00078e0242 */
[----:B------:R0:W-:Y:S04]  /*3090*/  @!P6 STG.E.64 [R66.64], R38 ;  /* 0x000000264200e986 */ /* 0x0001e8000c101b06 */
[----:B------:R-:W-:Y:S06]  /*30a0*/  BAR.SYNC.DEFER_BLOCKING 0x0 ;  /* 0x0000000000007b1d */ /* 0x000fec0000010000 */
[----:B------:R-:W2:Y:S04]  /*30b0*/  LDG.E.64 R32, [R32.64] ;  /* 0x0000000620207981 */ /* 0x000ea8000c1e1b00 */
[----:B------:R-:W2:Y:S04]  /*30c0*/  LDG.E.64 R34, [R34.64] ;  /* 0x0000000622227981 */ /* 0x000ea8000c1e1b00 */
[----:B------:R-:W1:Y:S01]  /*30d0*/  LDS.64 R36, [0x50] ;  /* 0x00005000ff247984 */ /* 0x000e620000000a00 */
[----:B0-----:R-:W-:-:S02]  /*30e0*/  SHF.R.U32.HI R38, RZ, 0x3, R0 ;  /* 0x00000003ff267819 */ /* 0x001fc40000011600 */
[----:B------:R-:W-:Y:S01]  /*30f0*/  PRMT R39, RZ, 0x5410, R42 ;  /* 0x00005410ff277816 */ /* 0x000fe2000000002a */
[----:B-1----:R-:W-:-:S04]  /*3100*/  FMUL.FTZ R36, R36, c[0x0][0x1f4] ;  /* 0x00007d0024247a20 */ /* 0x002fc80000410000 */
[----:B------:R-:W-:-:S04]  /*3110*/  FMUL.FTZ R70, R36, R36 ;  /* 0x0000002424467220 */ /* 0x000fc80000410000 */
[----:B------:R-:W-:Y:S01]  /*3120*/  FFMA.FTZ R70, R37, c[0x0][0x1f4], -R70 ;  /* 0x00007d0025467a23 */ /* 0x000fe20000010846 */
[----:B------:R-:W-:-:S04]  /*3130*/  HFMA2.MMA R37, -RZ, RZ, 1.875, 0 ;  /* 0x3f800000ff257435 */ /* 0x000fc800000001ff */
[----:B------:R-:W-:Y:S02]  /*3140*/  FSETP.GTU.FTZ.AND P5, PT, R70, RZ, PT ;  /* 0x000000ff4600720b */ /* 0x000fe40003fbc000 */
[----:B------:R-:W-:-:S11]  /*3150*/  PRMT R67, RZ, 0x7610, R42 ;  /* 0x00007610ff437816 */ /* 0x000fd6000000002a */
[----:B------:R-:W-:-:S04]  /*3160*/  @P5 FADD.FTZ R70, R70, c[0x0][0x188] ;  /* 0x0000620046465621 */ /* 0x000fc80000010000 */
[----:B------:R-:W0:Y:S01]  /*3170*/  @P5 MUFU.RSQ R37, R70 ;  /* 0x0000004600255308 */ /* 0x000e220000001400 */
[----:B------:R-:W-:Y:S01]  /*3180*/  ISETP.NE.AND P5, PT, RZ, UR5, PT ;  /* 0x00000005ff007c0c */ /* 0x000fe2000bfa5270 */
[----:B------:R-:W-:Y:S01]  /*3190*/  IMAD R7, R7, c[0x0][0x1e4], R38 ;  /* 0x0000790007077a24 */ /* 0x000fe200078e0226 */
[----:B------:R-:W-:Y:S01]  /*31a0*/  PRMT R71, RZ, 0x5410, R44 ;  /* 0x00005410ff477816 */ /* 0x000fe2000000002c */
[----:B------:R-:W-:Y:S01]  /*31b0*/  FADD.FTZ R38, R39, -R36 ;  /* 0x8000002427267221 */ /* 0x000fe20000010000 */
[----:B------:R-:W-:Y:S01]  /*31c0*/  PRMT R73, RZ, 0x7610, R44 ;  /* 0x00007610ff497816 */ /* 0x000fe2000000002c */
[--C-:B------:R-:W-:Y:S02]  /*31d0*/  FADD.FTZ R42, R67, -R36.reuse ;  /* 0x80000024432a7221 */ /* 0x100fe40000010000 */
[--C-:B------:R-:W-:Y:S02]  /*31e0*/  FADD.FTZ R44, R71, -R36.reuse ;  /* 0x80000024472c7221 */ /* 0x100fe40000010000 */
[----:B------:R-:W-:-:S02]  /*31f0*/  FADD.FTZ R66, R73, -R36 ;  /* 0x8000002449427221 */ /* 0x000fc40000010000 */
[-C--:B0-----:R-:W-:Y:S02]  /*3200*/  FMUL.FTZ R39, R38, R37.reuse ;  /* 0x0000002526277220 */ /* 0x081fe40000410000 */
[-C--:B------:R-:W-:Y:S02]  /*3210*/  FMUL.FTZ R42, R42, R37.reuse ;  /* 0x000000252a2a7220 */ /* 0x080fe40000410000 */
[-C--:B------:R-:W-:Y:S02]  /*3220*/  FMUL.FTZ R73, R44, R37.reuse ;  /* 0x000000252c497220 */ /* 0x080fe40000410000 */
[----:B------:R-:W-:Y:S02]  /*3230*/  FMUL.FTZ R70, R66, R37 ;  /* 0x0000002542467220 */ /* 0x000fe40000410000 */
[----:B--2---:R-:W-:Y:S02]  /*3240*/  FFMA.FTZ R44, R32, R39, R34 ;  /* 0x00000027202c7223 */ /* 0x004fe40000010022 */
        /* <DEDUP_REMOVED lines=12> */
.L_x_2117:
[----:B------:R-:W-:Y:S01]  /*3310*/  BSSY B0, `(.L_x_2118) ;  /* 0x000000c000007945 */ /* 0x000fe20003800000 */
[----:B------:R-:W-:Y:S05]  /*3320*/  @P0 BRA `(.L_x_2119) ;  /* 0x000000a000000947 */ /* 0x000fea0003800000 */
        /* <DEDUP_REMOVED lines=10> */
.L_x_2119:
[----:B------:R-:W-:Y:S05]  /*33d0*/  BSYNC B0 ;  /* 0x0000000000007941 */ /* 0x000fea0003800000 */
.L_x_2118:
[----:B0-----:R-:W-:Y:S01]  /*33e0*/  PRMT R67, RZ, 0x5410, R46 ;  /* 0x00005410ff437816 */ /* 0x001fe2000000002e */
        /* <DEDUP_REMOVED lines=13> */
.L_x_2120:
[----:B------:R-:W-:Y:S01]  /*34c0*/  ISETP.NE.AND P0, PT, R59, RZ, PT ;  /* 0x000000ff3b00720c */ /* 0x000fe20003f05270 */
[----:B------:R-:W-:-:S12]  /*34d0*/  BSSY B0, `(.L_x_2121) ;  /* 0x000000c000007945 */ /* 0x000fd80003800000 */
[----:B------:R-:W-:Y:S05]  /*34e0*/  @P0 BRA `(.L_x_2122) ;  /* 0x000000a000000947 */ /* 0x000fea0003800000 */
        /* <DEDUP_REMOVED lines=10> */
.L_x_2122:
[----:B------:R-:W-:Y:S05]  /*3590*/  BSYNC B0 ;  /* 0x0000000000007941 */ /* 0x000fea0003800000 */
.L_x_2121:
[----:B0-----:R-:W-:Y:S01]  /*35a0*/  PRMT R9, RZ, 0x7610, R46 ;  /* 0x00007610ff097816 */ /* 0x001fe2000000002e */
[--C-:B------:R-:W-:Y:S01]  /*35b0*/  FADD.FTZ R6, R67, -R36.reuse ;  /* 0x8000002443067221 */ /* 0x100fe20000010000 */
[--C-:B------:R-:W-:Y:S02]  /*35c0*/  PRMT R13, RZ, 0x5410, R47.reuse ;  /* 0x00005410ff0d7816 */ /* 0x100fe4000000002f */
[----:B------:R-:W-:Y:S01]  /*35d0*/  PRMT R47, RZ, 0x7610, R47 ;  /* 0x00007610ff2f7816 */ /* 0x000fe2000000002f */
[--C-:B------:R-:W-:Y:S02]  /*35e0*/  FADD.FTZ R8, R9, -R36.reuse ;  /* 0x8000002409087221 */ /* 0x100fe40000010000 */
[--C-:B------:R-:W-:Y:S02]  /*35f0*/  FADD.FTZ R38, R13, -R36.reuse ;  /* 0x800000240d267221 */ /* 0x100fe40000010000 */
[----:B------:R-:W-:Y:S02]  /*3600*/  FADD.FTZ R42, R47, -R36 ;  /* 0x800000242f2a7221 */ /* 0x000fe40000010000 */
[----:B------:R-:W-:-:S02]  /*3610*/  FMUL.FTZ R9, R6, R37 ;  /* 0x0000002506097220 */ /* 0x000fc40000410000 */
[-C--:B------:R-:W-:Y:S02]  /*3620*/  FMUL.FTZ R8, R8, R37.reuse ;  /* 0x0000002508087220 */ /* 0x080fe40000410000 */
        /* <DEDUP_REMOVED lines=15> */
.L_x_2123:
[----:B------:R-:W-:Y:S01]  /*3720*/  ISETP.NE.AND P0, PT, R60, RZ, PT ;  /* 0x000000ff3c00720c */ /* 0x000fe20003f05270 */
[----:B------:R-:W-:-:S12]  /*3730*/  BSSY B0, `(.L_x_2124) ;  /* 0x000000c000007945 */ /* 0x000fd80003800000 */
[----:B------:R-:W-:Y:S05]  /*3740*/  @P0 BRA `(.L_x_2125) ;  /* 0x000000a000000947 */ /* 0x000fea0003800000 */
        /* <DEDUP_REMOVED lines=10> */
.L_x_2125:
[----:B------:R-:W-:Y:S05]  /*37f0*/  BSYNC B0 ;  /* 0x0000000000007941 */ /* 0x000fea0003800000 */
.L_x_2124:
[----:B------:R-:W-:Y:S01]  /*3800*/  PRMT R39, RZ, 0x5410, R48 ;  /* 0x00005410ff277816 */ /* 0x000fe20000000030 */
[----:B------:R-:W-:Y:S02]  /*3810*/  FFMA.FTZ R47, R32, R47, R34 ;  /* 0x0000002f202f7223 */ /* 0x000fe40000010022 */
[----:B------:R-:W-:Y:S01]  /*3820*/  FFMA.FTZ R44, R33, R44, R35 ;  /* 0x0000002c212c7223 */ /* 0x000fe20000010023 */
        /* <DEDUP_REMOVED lines=11> */
.L_x_2126:
[----:B------:R-:W-:Y:S01]  /*38e0*/  ISETP.NE.AND P0, PT, R61, RZ, PT ;  /* 0x000000ff3d00720c */ /* 0x000fe20003f05270 */
[----:B------:R-:W-:-:S12]  /*38f0*/  BSSY B0, `(.L_x_2127) ;  /* 0x000000c000007945 */ /* 0x000fd80003800000 */
[----:B------:R-:W-:Y:S05]  /*3900*/  @P0 BRA `(.L_x_2128) ;  /* 0x000000a000000947 */ /* 0x000fea0003800000 */
[----:B------:R-:W-:Y:S01]  /*3910*/  IMAD R6, R15, c[0x0][0x1c0], RZ ;  /* 0x000070000f067a24 */ /* 0x000fe200078e02ff */
[----:B0-----:R-:W-:Y:S02]  /*3920*/  MOV R8, R64 ;  /* 0x0000004000087202 */ /* 0x001fe40000000f00 */
        /* <DEDUP_REMOVED lines=8> */
.L_x_2128:
[----:B------:R-:W-:Y:S05]  /*39b0*/  BSYNC B0 ;  /* 0x0000000000007941 */ /* 0x000fea0003800000 */
.L_x_2127:
        /* <DEDUP_REMOVED lines=24> */
.L_x_2129:
        /* <DEDUP_REMOVED lines=13> */
.L_x_2131:
[----:B------:R-:W-:Y:S05]  /*3c10*/  BSYNC B0 ;  /* 0x0000000000007941 */ /* 0x000fea0003800000 */
.L_x_2130:
        /* <DEDUP_REMOVED lines=14> */
.L_x_2132:
[----:B------:R-:W-:Y:S01]  /*3d00*/  ISETP.NE.AND P0, PT, R69, RZ, PT ;  /* 0x000000ff4500720c */ /* 0x000fe20003f05270 */
[----:B------:R-:W-:-:S12]  /*3d10*/  BSSY B0, `(.L_x_2133) ;  /* 0x000000c000007945 */ /* 0x000fd80003800000 */
[----:B------:R-:W-:Y:S05]  /*3d20*/  @P0 BRA `(.L_x_2134) ;  /* 0x000000a000000947 */ /* 0x000fea0003800000 */
[----:B0-----:R-:W-:Y:S01]  /*3d30*/  MOV R8, R64 ;  /* 0x0000004000087202 */ /* 0x001fe20000000f00 */
        /* <DEDUP_REMOVED lines=9> */
.L_x_2134:
[----:B------:R-:W-:Y:S05]  /*3dd0*/  BSYNC B0 ;  /* 0x0000000000007941 */ /* 0x000fea0003800000 */
.L_x_2133:
        /* <DEDUP_REMOVED lines=24> */
.L_x_2135:
        /* <DEDUP_REMOVED lines=13> */
.L_x_2137:
[----:B------:R-:W-:Y:S05]  /*4030*/  BSYNC B0 ;  /* 0x0000000000007941 */ /* 0x000fea0003800000 */
.L_x_2136:
        /* <DEDUP_REMOVED lines=14> */
.L_x_2138:
        /* <DEDUP_REMOVED lines=13> */
.L_x_2140:
[----:B------:R-:W-:Y:S05]  /*41f0*/  BSYNC B0 ;  /* 0x0000000000007941 */ /* 0x000fea0003800000 */
.L_x_2139:
        /* <DEDUP_REMOVED lines=24> */
.L_x_2141:
        /* <DEDUP_REMOVED lines=13> */
.L_x_2143:
[----:B------:R-:W-:Y:S05]  /*4450*/  BSYNC B0 ;  /* 0x0000000000007941 */ /* 0x000fea0003800000 */
.L_x_2142:
        /* <DEDUP_REMOVED lines=14> */
.L_x_2144:
[----:B------:R-:W-:Y:S01]  /*4540*/  BSSY B0, `(.L_x_2145) ;  /* 0x000000c000007945 */ /* 0x000fe20003800000 */
        /* <DEDUP_REMOVED lines=11> */
.L_x_2146:
[----:B------:R-:W-:Y:S05]  /*4600*/  BSYNC B0 ;  /* 0x0000000000007941 */ /* 0x000fea0003800000 */
.L_x_2145:
[----:B0-----:R-:W-:Y:S01]  /*4610*/  PRMT R13, RZ, 0x5410, R55 ;  /* 0x00005410ff0d7816 */ /* 0x001fe20000000037 */
[----:B------:R-:W-:Y:S01]  /*4620*/  FADD.FTZ R14, R17, -R36 ;  /* 0x80000024110e7221 */ /* 0x000fe20000010000 */
[----:B------:R-:W-:Y:S02]  /*4630*/  PRMT R15, RZ, 0x5410, R56 ;  /* 0x00005410ff0f7816 */ /* 0x000fe40000000038 */
[----:B------:R-:W-:Y:S01]  /*4640*/  PRMT R21, RZ, 0x5410, R41 ;  /* 0x00005410ff157816 */ /* 0x000fe20000000029 */
[--C-:B------:R-:W-:Y:S01]  /*4650*/  FADD.FTZ R18, R13, -R36.reuse ;  /* 0x800000240d127221 */ /* 0x100fe20000010000 */
[----:B------:R-:W-:Y:S01]  /*4660*/  PRMT R23, RZ, 0x5410, R43 ;  /* 0x00005410ff177816 */ /* 0x000fe2000000002b */
[--C-:B------:R-:W-:Y:S01]  /*4670*/  FADD.FTZ R22, R15, -R36.reuse ;  /* 0x800000240f167221 */ /* 0x100fe20000010000 */
[----:B------:R-:W-:Y:S01]  /*4680*/  PRMT R25, RZ, 0x5410, R45 ;  /* 0x00005410ff197816 */ /* 0x000fe2000000002d */
[----:B------:R-:W-:Y:S01]  /*4690*/  FADD.FTZ R26, R21, -R36 ;  /* 0x80000024151a7221 */ /* 0x000fe20000010000 */
[----:B------:R-:W-:Y:S01]  /*46a0*/  PRMT R11, RZ, 0x7610, R54 ;  /* 0x00007610ff0b7816 */ /* 0x000fe20000000036 */
[--C-:B------:R-:W-:Y:S01]  /*46b0*/  FADD.FTZ R42, R23, -R36.reuse ;  /* 0x80000024172a7221 */ /* 0x100fe20000010000 */
[----:B------:R-:W-:Y:S01]  /*46c0*/  PRMT R55, RZ, 0x7610, R55 ;  /* 0x00007610ff377816 */ /* 0x000fe20000000037 */
[----:B------:R-:W-:Y:S01]  /*46d0*/  FADD.FTZ R46, R25, -R36 ;  /* 0x80000024192e7221 */ /* 0x000fe20000010000 */
[----:B------:R-:W-:Y:S01]  /*46e0*/  PRMT R19, RZ, 0x7610, R56 ;  /* 0x00007610ff137816 */ /* 0x000fe20000000038 */
[--C-:B------:R-:W-:Y:S01]  /*46f0*/  FADD.FTZ R16, R11, -R36.reuse ;  /* 0x800000240b107221 */ /* 0x100fe20000010000 */
[----:B------:R-:W-:Y:S01]  /*4700*/  PRMT R41, RZ, 0x7610, R41 ;  /* 0x00007610ff297816 */ /* 0x000fe20000000029 */
[--C-:B------:R-:W-:Y:S01]  /*4710*/  FADD.FTZ R20, R55, -R36.reuse ;  /* 0x8000002437147221 */ /* 0x100fe20000010000 */
[----:B------:R-:W-:Y:S01]  /*4720*/  PRMT R43, RZ, 0x7610, R43 ;  /* 0x00007610ff2b7816 */ /* 0x000fe2000000002b */
[--C-:B------:R-:W-:Y:S01]  /*4730*/  FADD.FTZ R24, R19, -R36.reuse ;  /* 0x8000002413187221 */ /* 0x100fe20000010000 */
[----:B------:R-:W-:Y:S01]  /*4740*/  IADD3 R10, R7, 0x1a0, RZ ;  /* 0x000001a0070a7810 */ /* 0x000fe20007ffe0ff */
[--C-:B------:R-:W-:Y:S01]  /*4750*/  FADD.FTZ R38, R41, -R36.reuse ;  /* 0x8000002429267221 */ /* 0x100fe20000010000 */
[----:B------:R-:W-:Y:S01]  /*4760*/  IADD3 R8, R7, 0x1c0, RZ ;  /* 0x000001c007087810 */ /* 0x000fe20007ffe0ff */
[--C-:B------:R-:W-:Y:S01]  /*4770*/  FADD.FTZ R44, R43, -R36.reuse ;  /* 0x800000242b2c7221 */ /* 0x100fe20000010000 */
[----:B------:R-:W-:Y:S01]  /*4780*/  PRMT R45, RZ, 0x7610, R45 ;  /* 0x00007610ff2d7816 */ /* 0x000fe2000000002d */
[-C--:B------:R-:W-:Y:S01]  /*4790*/  FMUL.FTZ R13, R18, R37.reuse ;  /* 0x00000025120d7220 */ /* 0x080fe20000410000 */
[----:B------:R-:W-:Y:S01]  /*47a0*/  IADD3 R7, R7, 0x1e0, RZ ;  /* 0x000001e007077810 */ /* 0x000fe20007ffe0ff */
[-C--:B------:R-:W-:Y:S01]  /*47b0*/  FMUL.FTZ R11, R14, R37.reuse ;  /* 0x000000250e0b7220 */ /* 0x080fe20000410000 */
[----:B------:R-:W-:Y:S01]  /*47c0*/  ISETP.GE.U32.AND P6, PT, R10, c[0x0][0x1c8], PT ;  /* 0x000072000a007a0c */ /* 0x000fe20003fc6070 */
        /* <DEDUP_REMOVED lines=8> */
[-C--:B------:R-:W-:Y:S01]  /*4850*/  FMUL.FTZ R23, R46, R37.reuse ;  /* 0x000000252e177220 */ /* 0x080fe20000410000 */
[----:B------:R-:W-:Y:S01]  /*4860*/  SHF.R.S32.HI R6, RZ, 0x1f, R7 ;  /* 0x0000001fff067819 */ /* 0x000fe20000011407 */
[-C--:B------:R-:W-:Y:S01]  /*4870*/  FMUL.FTZ R20, R20, R37.reuse ;  /* 0x0000002514147220 */ /* 0x080fe20000410000 */
[----:B------:R-:W-:Y:S01]  /*4880*/  ISETP.GE.AND.EX P6, PT, R12, c[0x0][0x1cc], PT, P6 ;  /* 0x000073000c007a0c */ /* 0x000fe20003fc6360 */
[-C--:B------:R-:W-:Y:S01]  /*4890*/  FMUL.FTZ R16, R16, R37.reuse ;  /* 0x0000002510107220 */ /* 0x080fe20000410000 */
[----:B------:R-:W-:Y:S01]  /*48a0*/  ISETP.GE.AND.EX P0, PT, R9, c[0x0][0x1cc], PT, P0 ;  /* 0x0000730009007a0c */ /* 0x000fe20003f06300 */
[-C--:B------:R-:W-:Y:S01]  /*48b0*/  FMUL.FTZ R24, R24, R37.reuse ;  /* 0x0000002518187220 */ /* 0x080fe20000410000 */
[----:B------:R-:W-:Y:S01]  /*48c0*/  ISETP.GE.AND.EX P1, PT, R6, c[0x0][0x1cc], PT, P1 ;  /* 0x0000730006007a0c */ /* 0x000fe20003f26310 */
[-C--:B------:R-:W-:Y:S01]  /*48d0*/  FMUL.FTZ R38, R38, R37.reuse ;  /* 0x0000002526267220 */ /* 0x080fe20000410000 */
[----:B------:R-:W-:Y:S01]  /*48e0*/  ISETP.GT.U32.OR P6, PT, R0, 0xff, P6 ;  /* 0x000000ff0000780c */ /* 0x000fe200037c4470 */
[-C--:B------:R-:W-:Y:S01]  /*48f0*/  FMUL.FTZ R44, R44, R37.reuse ;  /* 0x000000252c2c7220 */ /* 0x080fe20000410000 */
[----:B------:R-:W-:Y:S01]  /*4900*/  ISETP.GT.U32.OR P0, PT, R0, 0xff, P0 ;  /* 0x000000ff0000780c */ /* 0x000fe20000704470 */
[----:B------:R-:W-:Y:S01]  /*4910*/  FMUL.FTZ R36, R36, R37 ;  /* 0x0000002524247220 */ /* 0x000fe20000410000 */
[----:B------:R-:W-:Y:S01]  /*4920*/  ISETP.GT.U32.OR P1, PT, R0, 0xff, P1 ;  /* 0x000000ff0000780c */ /* 0x000fe20000f24470 */
[----:B------:R-:W-:-:S02]  /*4930*/  FFMA.FTZ R22, R32, R13, R34 ;  /* 0x0000000d20167223 */ /* 0x000fc40000010022 */
[C-C-:B------:R-:W-:Y:S02]  /*4940*/  FFMA.FTZ R15, R32.reuse, R11, R34.reuse ;  /* 0x0000000b200f7223 */ /* 0x140fe40000010022 */
[C-C-:B------:R-:W-:Y:S02]  /*4950*/  FFMA.FTZ R25, R32.reuse, R17, R34.reuse ;  /* 0x0000001120197223 */ /* 0x140fe40000010022 */
[C-C-:B------:R-:W-:Y:S02]  /*4960*/  FFMA.FTZ R26, R32.reuse, R19, R34.reuse ;  /* 0x00000013201a7223 */ /* 0x140fe40000010022 */
[C-C-:B------:R-:W-:Y:S02]  /*4970*/  FFMA.FTZ R13, R32.reuse, R21, R34.reuse ;  /* 0x00000015200d7223 */ /* 0x140fe40000010022 */
[----:B------:R-:W-:Y:S02]  /*4980*/  FFMA.FTZ R32, R32, R23, R34 ;  /* 0x0000001720207223 */ /* 0x000fe40000010022 */
[----:B------:R-:W-:-:S02]  /*4990*/  FFMA.FTZ R23, R33, R20, R35 ;  /* 0x0000001421177223 */ /* 0x000fc40000010023 */
[C-C-:B------:R-:W-:Y:S02]  /*49a0*/  FFMA.FTZ R24, R33.reuse, R24, R35.reuse ;  /* 0x0000001821187223 */ /* 0x140fe40000010023 */
[C-C-:B------:R-:W-:Y:S02]  /*49b0*/  FFMA.FTZ R37, R33.reuse, R38, R35.reuse ;  /* 0x0000002621257223 */ /* 0x140fe40000010023 */
        /* <DEDUP_REMOVED lines=14> */
.L_x_2147:
[----:B------:R-:W-:Y:S01]  /*4aa0*/  BSSY B0, `(.L_x_2148) ;  /* 0x000000c000007945 */ /* 0x000fe20003800000 */
        /* <DEDUP_REMOVED lines=11> */
.L_x_2149:
[----:B------:R-:W-:Y:S05]  /*4b60*/  BSYNC B0 ;  /* 0x0000000000007941 */ /* 0x000fea0003800000 */
.L_x_2148:
[----:B------:R-:W-:Y:S05]  /*4b70*/  @!P5 BRA `(.L_x_2150) ;  /* 0x000000a00000d947 */ /* 0x000fea0003800000 */
        /* <DEDUP_REMOVED lines=10> */
.L_x_2150:
        /* <DEDUP_REMOVED lines=12> */
.L_x_2152:
[----:B------:R-:W-:Y:S05]  /*4ce0*/  BSYNC B0 ;  /* 0x0000000000007941 */ /* 0x000fea0003800000 */
.L_x_2151:
        /* <DEDUP_REMOVED lines=11> */
.L_x_2153:
        /* <DEDUP_REMOVED lines=12> */
.L_x_2155:
[----:B------:R-:W-:Y:S05]  /*4e60*/  BSYNC B0 ;  /* 0x0000000000007941 */ /* 0x000fea0003800000 */
.L_x_2154:
        /* <DEDUP_REMOVED lines=11> */
.L_x_2156:
        /* <DEDUP_REMOVED lines=12> */
.L_x_2158:
[----:B------:R-:W-:Y:S05]  /*4fe0*/  BSYNC B0 ;  /* 0x0000000000007941 */ /* 0x000fea0003800000 */
.L_x_2157:
        /* <DEDUP_REMOVED lines=11> */
.L_x_2159:
        /* <DEDUP_REMOVED lines=12> */
.L_x_2161:
[----:B------:R-:W-:Y:S05]  /*5160*/  BSYNC B0 ;  /* 0x0000000000007941 */ /* 0x000fea0003800000 */
.L_x_2160:
        /* <DEDUP_REMOVED lines=11> */
.L_x_2162:
        /* <DEDUP_REMOVED lines=11> */
.L_x_2164:
[----:B------:R-:W-:Y:S05]  /*52d0*/  BSYNC B0 ;  /* 0x0000000000007941 */ /* 0x000fea0003800000 */
.L_x_2163:
[----:B------:R-:W-:Y:S02]  /*52e0*/  IADD3 R3, R3, c[0x0][0x10], RZ ;  /* 0x0000040003037a10 */ /* 0x000fe40007ffe0ff */
[----:B------:R-:W-:Y:S02]  /*52f0*/  IADD3 R4, R4, 0x1, RZ ;  /* 0x0000000104047810 */ /* 0x000fe40007ffe0ff */
[----:B------:R-:W-:-:S13]  /*5300*/  ISETP.GE.AND P0, PT, R3, UR4, PT ;  /* 0x0000000403007c0c */ /* 0x000fda000bf06270 */
[----:B------:R-:W-:Y:S01]  /*5310*/  @P0 CALL.REL.NOINC `(.L_x_2165) ;  /* 0x0000001000000944 */ /* 0x000fe20003c00000 */
[----:B------:R-:W-:Y:S05]  /*5320*/  BRA `(.L_x_2166) ;  /* 0xffffadd000007947 */ /* 0x000fea000383ffff */
.L_x_2165:
[----:B------:R-:W-:Y:S05]  /*5330*/  EXIT ;  /* 0x000000000000794d */ /* 0x000fea0003800000 */
.L_x_2167:
        /* <DEDUP_REMOVED lines=12> */
.L_x_3371:


//--------------------- .text._Z35group_norm_nhwc_fwd_one_pass_kernelI11Bf16IOBf16WLi64ELi16ELi256EEv26Group_norm_nhwc_fwd_params --------------------------
	.section	.text._Z35group_norm_nhwc_fwd_one_pass_kernelI11Bf16IOBf16WLi64ELi16ELi256EEv26Group_norm_nhwc_fwd_params,"ax",@progbits
	.sectioninfo	@"SHI_REGISTERS=32"
	.align	128
        .global         _Z35group_norm_nhwc_fwd_one_pass_kernelI11Bf16IOBf16WLi64ELi16ELi256EEv26Group_norm_nhwc_fwd_params
        .type           _Z35group_norm_nhwc_fwd_one_pass_kernelI11Bf16IOBf16WLi64ELi16ELi256EEv26Group_norm_nhwc_fwd_params,@function
        .size           _Z35group_norm_nhwc_fwd_one_pass_kernelI11Bf16IOBf16WLi64ELi16ELi256EEv26Group_norm_nhwc_fwd_params,(.L_x_3372 - _Z35group_norm_nhwc_fwd_one_pass_kernelI11Bf16IOBf16WLi64ELi16ELi256EEv26Group_norm_nhwc_fwd_params)
        .other          _Z35group_norm_nhwc_fwd_one_pass_kernelI11Bf16IOBf16WLi64ELi16ELi256EEv26Group_norm_nhwc_fwd_params,@"STO_CUDA_ENTRY STV_DEFAULT"
_Z35group_norm_nhwc_fwd_one_pass_kernelI11Bf16IOBf16WLi64ELi16ELi256EEv26Group_norm_nhwc_fwd_params:
.text._Z35group_norm_nhwc_fwd_one_pass_kernelI11Bf16IOBf16WLi64ELi16ELi256EEv26Group_norm_nhwc_fwd_params:
        /* <DEDUP_REMOVED lines=16> */
.L_x_2184:
        /* <DEDUP_REMOVED lines=24> */
[----:B------:R-:W-:Y:S01]  /*0280*/  @!P1 IMAD.IADD R6, R6, 0x1, -R7 ;  /* 0x0000000106069824 */ /* 0x000fe200078e0a07 */
[----:B------:R-:W-:Y:S02]  /*0290*/  @!P1 IADD3 R5, R5, 0x1, RZ ;  /* 0x0000000105059810 */ /* 0x000fe40007ffe0ff */
[----:B------:R-:W-:Y:S02]  /*02a0*/  ISETP.NE.AND P1, PT, RZ, c[0x0][0x1d8], PT ;  /* 0x00007600ff007a0c */ /* 0x000fe40003f25270 */
[----:B------:R-:W-:Y:S02]  /*02b0*/  ISETP.GE.U32.AND P0, PT, R6, R7, PT ;  /* 0x000000070600720c */ /* 0x000fe40003f06070 */
[----:B------:R-:W-:Y:S02]  /*02c0*/  SHF.R.S32.HI R7, RZ, 0x1f, R10 ;  /* 0x0000001fff077819 */ /* 0x000fe4000001140a */
[----:B------:R-:W-:-:S09]  /*02d0*/  SHF.R.S32.HI R6, RZ, 0x1f, R9 ;  /* 0x0000001fff067819 */ /* 0x000fd20000011409 */
[----:B------:R-:W-:Y:S02]  /*02e0*/  @P0 IADD3 R5, R5, 0x1, RZ ;  /* 0x0000000105050810 */ /* 0x000fe40007ffe0ff */
[----:B------:R-:W-:Y:S02]  /*02f0*/  ISETP.GE.U32.AND P0, PT, R9, c[0x0][0x1c8], PT ;  /* 0x0000720009007a0c */ /* 0x000fe40003f06070 */
[----:B------:R-:W-:Y:S02]  /*0300*/  @!P2 IADD3 R5, -R5, RZ, RZ ;  /* 0x000000ff0505a210 */ /* 0x000fe40007ffe1ff */
[----:B------:R-:W-:Y:S02]  /*0310*/  @!P1 LOP3.LUT R5, RZ, c[0x0][0x1d8], RZ, 0x33, !PT ;  /* 0x00007600ff059a12 */ /* 0x000fe400078e33ff */
[----:B------:R-:W-:Y:S02]  /*0320*/  ISETP.GE.U32.AND P1, PT, R10, c[0x0][0x1c8], PT ;  /* 0x000072000a007a0c */ /* 0x000fe40003f26070 */
[----:B------:R-:W-:Y:S01]  /*0330*/  ISETP.GE.AND.EX P0, PT, R6, c[0x0][0x1cc], PT, P0 ;  /* 0x0000730006007a0c */ /* 0x000fe20003f06300 */
[----:B------:R-:W-:Y:S01]  /*0340*/  IMAD.MOV R28, RZ, RZ, -R5 ;  /* 0x000000ffff1c7224 */ /* 0x000fe200078e0a05 */
[----:B------:R-:W-:-:S02]  /*0350*/  ISETP.GE.AND.EX P1, PT, R7, c[0x0][0x1cc], PT, P1 ;  /* 0x0000730007007a0c */ /* 0x000fc40003f26310 */
[----:B------:R-:W-:Y:S01]  /*0360*/  SHF.R.S32.HI R4, RZ, 0x1f, R5 ;  /* 0x0000001fff047819 */ /* 0x000fe20000011405 */
[----:B------:R-:W-:Y:S01]  /*0370*/  IMAD R28, R28, c[0x0][0x1d8], R3 ;  /* 0x000076001c1c7a24 */ /* 0x000fe200078e0203 */
[C---:B------:R-:W-:Y:S02]  /*0380*/  ISETP.GT.U32.OR P1, PT, R0.reuse, 0xff, P1 ;  /* 0x000000ff0000780c */ /* 0x040fe40000f24470 */
[----:B------:R-:W-:Y:S01]  /*0390*/  ISETP.GT.U32.OR P0, PT, R0, 0xff, P0 ;  /* 0x000000ff0000780c */ /* 0x000fe20000704470 */
[----:B------:R-:W-:Y:S01]  /*03a0*/  IMAD R4, R4, c[0x0][0x1d0], RZ ;  /* 0x0000740004047a24 */ /* 0x000fe200078e02ff */
[----:B------:R-:W-:-:S03]  /*03b0*/  LEA R28, R28, R29, 0x4 ;  /* 0x0000001d1c1c7211 */ /* 0x000fc600078e20ff */
[----:B------:R-:W-:Y:S01]  /*03c0*/  IMAD R27, R5, c[0x0][0x1d4], R4 ;  /* 0x00007500051b7a24 */ /* 0x000fe200078e0204 */
[----:B------:R-:W-:-:S05]  /*03d0*/  SHF.R.S32.HI R29, RZ, 0x1f, R28 ;  /* 0x0000001fff1d7819 */ /* 0x000fca000001141c */
[----:B------:R-:W-:-:S04]  /*03e0*/  IMAD.WIDE.U32 R20, R5, c[0x0][0x1d0], R28 ;  /* 0x0000740005147a25 */ /* 0x000fc800078e001c */
[----:B------:R-:W-:Y:S01]  /*03f0*/  @!P1 IMAD R5, R7, c[0x0][0x1c0], RZ ;  /* 0x0000700007059a24 */ /* 0x000fe200078e02ff */
[----:B------:R-:W-:Y:S01]  /*0400*/  IADD3 R27, R21, R27, RZ ;  /* 0x0000001b151b7210 */ /* 0x000fe20007ffe0ff */
[----:B------:R-:W-:Y:S01]  /*0410*/  @!P0 IMAD R6, R6, c[0x0][0x1c0], RZ ;  /* 0x0000700006068a24 */ /* 0x000fe200078e02ff */
[----:B------:R-:W-:Y:S01]  /*0420*/  @!P1 MOV R4, R20 ;  /* 0x0000001400049202 */ /* 0x000fe20000000f00 */
[----:B------:R-:W-:Y:S02]  /*0430*/  @!P0 IMAD.MOV.U32 R26, RZ, RZ, R20 ;  /* 0x000000ffff1a8224 */ /* 0x000fe400078e0014 */
[----:B------:R-:W-:Y:S01]  /*0440*/  @!P1 IMAD R13, R10, c[0x0][0x1c4], R5 ;  /* 0x000071000a0d9a24 */ /* 0x000fe200078e0205 */
[----:B------:R-:W-:Y:S01]  /*0450*/  @!P1 MOV R5, R27 ;  /* 0x0000001b00059202 */ /* 0x000fe20000000f00 */
[C---:B------:R-:W-:Y:S02]  /*0460*/  @!P0 IMAD R7, R9.reuse, c[0x0][0x1c4], R6 ;  /* 0x0000710009078a24 */ /* 0x040fe400078e0206 */
[----:B------:R-:W-:-:S04]  /*0470*/  @!P0 IMAD.WIDE.U32 R8, R9, c[0x0][0x1c0], R26 ;  /* 0x0000700009088a25 */ /* 0x000fc800078e001a */
[----:B------:R-:W-:Y:S01]  /*0480*/  @!P1 IMAD.WIDE.U32 R10, R10, c[0x0][0x1c0], R4 ;  /* 0x000070000a0a9a25 */ /* 0x000fe200078e0004 */
[----:B------:R-:W-:Y:S02]  /*0490*/  @!P0 IADD3 R5, R9, R7, RZ ;  /* 0x0000000709058210 */ /* 0x000fe40007ffe0ff */
[----:B------:R-:W-:Y:S01]  /*04a0*/  @!P0 LEA R4, P2, R8, c[0x0][0x170], 0x1 ;  /* 0x00005c0008048a11 */ /* 0x000fe200078408ff */
[----:B------:R-:W-:Y:S01]  /*04b0*/  @!P1 IMAD.IADD R7, R11, 0x1, R13 ;  /* 0x000000010b079824 */ /* 0x000fe200078e020d */
        /* <DEDUP_REMOVED lines=70> */
.L_x_2169:
[----:B------:R-:W-:Y:S05]  /*0920*/  BSYNC B0 ;  /* 0x0000000000007941 */ /* 0x000fea0003800000 */
.L_x_2168:
        /* <DEDUP_REMOVED lines=9> */
[----:B------:R-:W-:-:S05]  /*09c0*/  IMAD R6, R5, c[0x0][0xc], RZ ;  /* 0x0000030005067a24 */ /* 0x000fca00078e02ff */
[----:B------:R-:W-:-:S05]  /*09d0*/  SHF.L.U32 R7, R6, 0x1, RZ ;  /* 0x0000000106077819 */ /* 0x000fca00000006ff */
[----:B------:R-:W-:-:S04]  /*09e0*/  IMAD.WIDE R6, R7, R4, c[0x0][0x198] ;  /* 0x0000660007067625 */ /* 0x000fc800078e0204 */
[--C-:B-1----:R-:W-:Y:S02]  /*09f0*/  IMAD R9, R19, c[0x0][0x10], R10.reuse ;  /* 0x0000040013097a24 */ /* 0x102fe400078e020a */
[----:B------:R-:W-:Y:S01]  /*0a00*/  IMAD.IADD R5, R5, 0x1, R10 ;  /* 0x0000000105057824 */ /* 0x000fe200078e020a */
        /* <DEDUP_REMOVED lines=11> */
.L_x_2172:
[----:B------:R-:W2:Y:S01]  /*0ac0*/  LDG.E.STRONG.GPU R6, [R4.64] ;  /* 0x0000000604067981 */ /* 0x000ea2000c1ef900 */
[----:B------:R-:W-:Y:S01]  /*0ad0*/  YIELD ;  /* 0x0000000000007946 */ /* 0x000fe20003800000 */
[----:B--2---:R-:W-:Y:S01]  /*0ae0*/  ISETP.NE.AND P0, PT, R6, R7, PT ;  /* 0x000000070600720c */ /* 0x004fe20003f05270 */
[----:B------:R-:W-:-:S12]  /*0af0*/  CCTL.IVALL ;  /* 0x00000000ff00798f */ /* 0x000fd80002000000 */
[----:B------:R-:W-:Y:S05]  /*0b00*/  @P0 BRA `(.L_x_2172) ;  /* 0xffffffb000000947 */ /* 0x000fea000383ffff */
.L_x_2171:
        /* <DEDUP_REMOVED lines=9> */
[----:B------:R-:W-:Y:S02]  /*0ba0*/  LOP3.LUT R8, R8, 0x3, RZ, 0xc0, !PT ;  /* 0x0000000308087812 */ /* 0x000fe400078ec0ff */
[----:B------:R-:W-:Y:S02]  /*0bb0*/  MOV R14, RZ ;  /* 0x000000ff000e7202 */ /* 0x000fe40000000f00 */
[----:B------:R-:W-:Y:S02]  /*0bc0*/  IADD3 R13, -R8, c[0x0][0xc], RZ ;  /* 0x00000300080d7a10 */ /* 0x000fe40007ffe1ff */
.L_x_2174:
[----:B------:R-:W-:-:S13]  /*0bd0*/  ISETP.EQ.OR P3, PT, R14, R19, P1 ;  /* 0x000000130e00720c */ /* 0x000fda0000f62670 */
[----:B------:R-:W2:Y:S01]  /*0be0*/  @!P3 S2R R7, SR_CTAID.Y ;  /* 0x000000000007b919 */ /* 0x000ea20000002600 */
[----:B------:R-:W-:Y:S01]  /*0bf0*/  @!P3 LOP3.LUT R4, R16, 0x1, RZ, 0xc0, !PT ;  /* 0x000000011004b812 */ /* 0x000fe200078ec0ff */
[----:B------:R-:W-:-:S04]  /*0c00*/  @!P3 IMAD.MOV.U32 R5, RZ, RZ, 0x4 ;  /* 0x00000004ff05b424 */ /* 0x000fc800078e00ff */
        /* <DEDUP_REMOVED lines=35> */
[----:B-1----:R-:W-:Y:S02]  /*0e40*/  @!P0 IMAD R15, R10, c[0x0][0x10], R11 ;  /* 0x000004000a0f8a24 */ /* 0x002fe400078e020b */
[----:B------:R-:W-:Y:S02]  /*0e50*/  @!P0 IMAD.MOV.U32 R11, RZ, RZ, 0x4 ;  /* 0x00000004ff0b8424 */ /* 0x000fe400078e00ff */
        /* <DEDUP_REMOVED lines=19> */
.L_x_2173:
[----:B------:R-:W-:-:S04]  /*0f90*/  MOV R6, c[0x0][0xc] ;  /* 0x0000030000067a02 */ /* 0x000fc80000000f00 */
        /* <DEDUP_REMOVED lines=18> */
.L_x_2176:
[----:B------:R-:W-:Y:S05]  /*10c0*/  BSYNC B0 ;  /* 0x0000000000007941 */ /* 0x000fea0003800000 */
.L_x_2175:
[----:B------:R-:W-:Y:S05]  /*10d0*/  @!P2 BRA `(.L_x_2170) ;  /* 0x000001d00000a947 */ /* 0x000fea0003800000 */
[C---:B------:R-:W-:Y:S02]  /*10e0*/  IADD3 R8, R14.reuse, 0x2, RZ ;  /* 0x000000020e087810 */ /* 0x040fe40007ffe0ff */
[----:B------:R-:W-:Y:S02]  /*10f0*/  IADD3 R14, R14, 0x1, RZ ;  /* 0x000000010e0e7810 */ /* 0x000fe40007ffe0ff */
[-C--:B------:R-:W-:Y:S02]  /*1100*/  ISETP.EQ.OR P0, PT, R8, R19.reuse, P1 ;  /* 0x000000130800720c */ /* 0x080fe40000f02670 */
[----:B------:R-:W-:-:S02]  /*1110*/  ISETP.EQ.OR P2, PT, R14, R19, P1 ;  /* 0x000000130e00720c */ /* 0x000fc40000f42670 */
[----:B------:R-:W-:-:S11]  /*1120*/  ISETP.EQ.OR P0, PT, R6, 0x2, P0 ;  /* 0x000000020600780c */ /* 0x000fd60000702670 */
[----:B------:R-:W1:Y:S01]  /*1130*/  @!P2 S2R R7, SR_CTAID.Y ;  /* 0x000000000007a919 */ /* 0x000e620000002600 */
[C---:B------:R-:W-:Y:S02]  /*1140*/  @!P2 LOP3.LUT R4, R16.reuse, 0x1, RZ, 0xc0, !PT ;  /* 0x000000011004a812 */ /* 0x040fe400078ec0ff */
[----:B------:R-:W-:Y:S01]  /*1150*/  @!P0 LOP3.LUT R5, R16, 0x1, RZ, 0xc0, !PT ;  /* 0x0000000110058812 */ /* 0x000fe200078ec0ff */
[----:B------:R-:W2:Y:S01]  /*1160*/  @!P0 S2R R9, SR_CTAID.Y ;  /* 0x0000000000098919 */ /* 0x000ea20000002600 */
[----:B------:R-:W-:Y:S01]  /*1170*/  @!P0 MOV R13, 0x4 ;  /* 0x00000004000d8802 */ /* 0x000fe20000000f00 */
[----:B------:R-:W-:Y:S02]  /*1180*/  @!P2 IMAD R4, R4, c[0x0][0x10], RZ ;  /* 0x000004000404aa24 */ /* 0x000fe400078e02ff */
[----:B------:R-:W-:Y:S02]  /*1190*/  @!P0 IMAD R6, R5, c[0x0][0x10], RZ ;  /* 0x0000040005068a24 */ /* 0x000fe400078e02ff */
[----:B------:R-:W-:-:S02]  /*11a0*/  @!P2 IMAD R4, R4, c[0x0][0xc], RZ ;  /* 0x000003000404aa24 */ /* 0x000fc400078e02ff */
[----:B------:R-:W-:Y:S02]  /*11b0*/  @!P0 IMAD R6, R6, c[0x0][0xc], RZ ;  /* 0x0000030006068a24 */ /* 0x000fe400078e02ff */
[----:B------:R-:W-:Y:S01]  /*11c0*/  @!P2 IMAD.MOV.U32 R5, RZ, RZ, 0x4 ;  /* 0x00000004ff05a424 */ /* 0x000fe200078e00ff */
        /* <DEDUP_REMOVED lines=14> */
.L_x_2170:
[----:B------:R-:W-:Y:S01]  /*12b0*/  LOP3.LUT P0, RZ, R19, R0, RZ, 0xfc, !PT ;  /* 0x0000000013ff7212 */ /* 0x000fe2000780fcff */
[----:B------:R-:W-:Y:S01]  /*12c0*/  @!P1 STS.64 [0x50], R22 ;  /* 0x00005016ff009388 */ /* 0x000fe20000000a00 */
[----:B------:R-:W-:Y:S01]  /*12d0*/  ISETP.EQ.U32.AND P2, PT, RZ, c[0x0][0x168], PT ;  /* 0x00005a00ff007a0c */ /* 0x000fe20003f42070 */
[C---:B------:R-:W-:Y:S01]  /*12e0*/  IMAD.SHL.U32 R4, R28.reuse, 0x2, RZ ;  /* 0x000000021c047824 */ /* 0x040fe200078e00ff */
[----:B------:R-:W-:Y:S02]  /*12f0*/  SHF.L.U64.HI R28, R28, 0x1, R29 ;  /* 0x000000011c1c7819 */ /* 0x000fe4000001021d */
[----:B------:R-:W-:Y:S02]  /*1300*/  ISETP.EQ.OR.EX P0, PT, RZ, c[0x0][0x16c], P0, P2 ;  /* 0x00005b00ff007a0c */ /* 0x000fe40000702720 */
[C---:B------:R-:W-:Y:S02]  /*1310*/  IADD3 R6, P2, R4.reuse, c[0x0][0x178], RZ ;  /* 0x00005e0004067a10 */ /* 0x040fe40007f5e0ff */
[----:B------:R-:W-:-:S02]  /*1320*/  IADD3 R4, P3, R4, c[0x0][0x180], RZ ;  /* 0x0000600004047a10 */ /* 0x000fc40007f7e0ff */
[C---:B------:R-:W-:Y:S02]  /*1330*/  IADD3.X R7, R28.reuse, c[0x0][0x17c], RZ, P2, !PT ;  /* 0x00005f001c077a10 */ /* 0x040fe400017fe4ff */
[----:B------:R-:W-:-:S05]  /*1340*/  IADD3.X R5, R28, c[0x0][0x184], RZ, P3, !PT ;  /* 0x000061001c057a10 */ /* 0x000fca0001ffe4ff */
[----:B------:R-:W-:Y:S01]  /*1350*/  @!P0 MOV R10, 0x8 ;  /* 0x00000008000a8802 */ /* 0x000fe20000000f00 */
[----:B------:R-:W-:Y:S02]  /*1360*/  @!P0 FMUL.FTZ R9, R23, c[0x0][0x1f4] ;  /* 0x00007d0017098a20 */ /* 0x000fe40000410000 */
[----:B------:R-:W-:Y:S02]  /*1370*/  @!P0 FMUL.FTZ R8, R22, c[0x0][0x1f4] ;  /* 0x00007d0016088a20 */ /* 0x000fe40000410000 */
[----:B------:R-:W-:-:S05]  /*1380*/  @!P0 IMAD.WIDE R10, R3, R10, c[0x0][0x168] ;  /* 0x00005a00030a8625 */ /* 0x000fca00078e020a */
[----:B------:R1:W-:Y:S04]  /*1390*/  @!P0 STG.E.64 [R10.64], R8 ;  /* 0x000000080a008986 */ /* 0x0003e8000c101b06 */
[----:B------:R-:W-:Y:S06]  /*13a0*/  BAR.SYNC.DEFER_BLOCKING 0x0 ;  /* 0x0000000000007b1d */ /* 0x000fec0000010000 */
[----:B------:R2:W3:Y:S04]  /*13b0*/  LDG.E.U16 R25, [R6.64+0x2] ;  /* 0x0000020606197981 */ /* 0x0004e8000c1e1500 */
[----:B------:R4:W5:Y:S04]  /*13c0*/  LDG.E.U16 R14, [R4.64+0x2] ;  /* 0x00000206040e7981 */ /* 0x000968000c1e1500 */
[----:B------:R2:W5:Y:S04]  /*13d0*/  LDG.E.U16 R15, [R6.64] ;  /* 0x00000006060f7981 */ /* 0x000568000c1e1500 */
[----:B------:R4:W5:Y:S01]  /*13e0*/  LDG.E.U16 R28, [R4.64] ;  /* 0x00000006041c7981 */ /* 0x000962000c1e1500 */
[----:B-1----:R-:W-:Y:S01]  /*13f0*/  HFMA2.MMA R10, -RZ, RZ, 1.875, 0 ;  /* 0x3f800000ff0a7435 */ /* 0x002fe200000001ff */
[----:B------:R-:W-:-:S02]  /*1400*/  SHF.R.U32.HI R8, RZ, 0x3, R0 ;  /* 0x00000003ff087819 */ /* 0x000fc40000011600 */
[----:B------:R-:W1:Y:S01]  /*1410*/  LDS.64 R12, [0x50] ;  /* 0x00005000ff0c7984 */ /* 0x000e620000000a00 */
[----:B------:R-:W-:Y:S02]  /*1420*/  ISETP.NE.AND P2, PT, RZ, UR5, PT ;  /* 0x00000005ff007c0c */ /* 0x000fe4000bf45270 */
[----:B------:R-:W-:Y:S01]  /*1430*/  IMAD R19, R19, c[0x0][0x1e4], R8 ;  /* 0x0000790013137a24 */ /* 0x000fe200078e0208 */
[--C-:B--2---:R-:W-:Y:S02]  /*1440*/  PRMT R7, RZ, 0x7610, R18.reuse ;  /* 0x00007610ff077816 */ /* 0x104fe40000000012 */
[----:B----4-:R-:W-:Y:S02]  /*1450*/  PRMT R5, RZ, 0x5410, R18 ;  /* 0x00005410ff057816 */ /* 0x010fe40000000012 */
[--C-:B------:R-:W-:Y:S02]  /*1460*/  PRMT R11, RZ, 0x5410, R24.reuse ;  /* 0x00005410ff0b7816 */ /* 0x100fe40000000018 */
[----:B0-----:R-:W-:-:S02]  /*1470*/  PRMT R23, RZ, 0x7610, R24 ;  /* 0x00007610ff177816 */ /* 0x001fc40000000018 */
[----:B------:R-:W-:Y:S02]  /*1480*/  IADD3 R8, R19, 0x20, RZ ;  /* 0x0000002013087810 */ /* 0x000fe40007ffe0ff */
[----:B------:R-:W-:Y:S02]  /*1490*/  SHF.R.S32.HI R4, RZ, 0x1f, R19 ;  /* 0x0000001fff047819 */ /* 0x000fe40000011413 */
[----:B------:R-:W-:Y:S02]  /*14a0*/  ISETP.GE.U32.AND P1, PT, R8, c[0x0][0x1c8], PT ;  /* 0x0000720008007a0c */ /* 0x000fe40003f26070 */
[----:B------:R-:W-:-:S04]  /*14b0*/  SHF.R.S32.HI R9, RZ, 0x1f, R8 ;  /* 0x0000001fff097819 */ /* 0x000fc80000011408 */
[----:B------:R-:W-:-:S04]  /*14c0*/  ISETP.GE.AND.EX P1, PT, R9, c[0x0][0x1cc], PT, P1 ;  /* 0x0000730009007a0c */ /* 0x000fc80003f26310 */
[----:B------:R-:W-:Y:S01]  /*14d0*/  ISETP.GT.U32.OR P1, PT, R0, 0xff, P1 ;  /* 0x000000ff0000780c */ /* 0x000fe20000f24470 */
[----:B-1----:R-:W-:-:S04]  /*14e0*/  FMUL.FTZ R12, R12, c[0x0][0x1f4] ;  /* 0x00007d000c0c7a20 */ /* 0x002fc80000410000 */
[----:B------:R-:W-:Y:S02]  /*14f0*/  FMUL.FTZ R29, R12, R12 ;  /* 0x0000000c0c1d7220 */ /* 0x000fe40000410000 */
[--C-:B------:R-:W-:Y:S02]  /*1500*/  FADD.FTZ R5, R5, -R12.reuse ;  /* 0x8000000c05057221 */ /* 0x100fe40000010000 */
[----:B------:R-:W-:Y:S02]  /*1510*/  FFMA.FTZ R13, R13, c[0x0][0x1f4], -R29 ;  /* 0x00007d000d0d7a23 */ /* 0x000fe4000001081d */
[--C-:B------:R-:W-:Y:S02]  /*1520*/  FADD.FTZ R7, R7, -R12.reuse ;  /* 0x8000000c07077221 */ /* 0x100fe40000010000 */
[--C-:B------:R-:W-:Y:S01]  /*1530*/  FADD.FTZ R11, R11, -R12.reuse ;  /* 0x8000000c0b0b7221 */ /* 0x100fe20000010000 */
[----:B------:R-:W-:Y:S01]  /*1540*/  FSETP.GTU.FTZ.AND P0, PT, R13, RZ, PT ;  /* 0x000000ff0d00720b */ /* 0x000fe20003f1c000 */
[----:B------:R-:W-:-:S12]  /*1550*/  FADD.FTZ R23, R23, -R12 ;  /* 0x8000000c17177221 */ /* 0x000fd80000010000 */
[----:B------:R-:W-:-:S04]  /*1560*/  @P0 FADD.FTZ R13, R13, c[0x0][0x188] ;  /* 0x000062000d0d0621 */ /* 0x000fc80000010000 */
[----:B------:R-:W0:Y:S01]  /*1570*/  @P0 MUFU.RSQ R10, R13 ;  /* 0x0000000d000a0308 */ /* 0x000e220000001400 */
[----:B------:R-:W-:-:S04]  /*1580*/  ISETP.GE.U32.AND P0, PT, R19, c[0x0][0x1c8], PT ;  /* 0x0000720013007a0c */ /* 0x000fc80003f06070 */
[----:B------:R-:W-:-:S04]  /*1590*/  ISETP.GE.AND.EX P0, PT, R4, c[0x0][0x1cc], PT, P0 ;  /* 0x0000730004007a0c */ /* 0x000fc80003f06300 */
[----:B------:R-:W-:Y:S01]  /*15a0*/  ISETP.GT.U32.OR P0, PT, R0, 0xff, P0 ;  /* 0x000000ff0000780c */ /* 0x000fe20000704470 */
[-C--:B0-----:R-:W-:Y:S02]  /*15b0*/  FMUL.FTZ R13, R5, R10.reuse ;  /* 0x0000000a050d7220 */ /* 0x081fe40000410000 */
[-C--:B------:R-:W-:Y:S02]  /*15c0*/  FMUL.FTZ R7, R7, R10.reuse ;  /* 0x0000000a07077220 */ /* 0x080fe40000410000 */
[-C--:B------:R-:W-:Y:S02]  /*15d0*/  FMUL.FTZ R11, R11, R10.reuse ;  /* 0x0000000a0b0b7220 */ /* 0x080fe40000410000 */
[----:B------:R-:W-:Y:S01]  /*15e0*/  FMUL.FTZ R10, R23, R10 ;  /* 0x0000000a170a7220 */ /* 0x000fe20000410000 */
[----:B---3--:R-:W-:Y:S02]  /*15f0*/  PRMT R25, RZ, 0x5410, R25 ;  /* 0x00005410ff197816 */ /* 0x008fe40000000019 */
[----:B-----5:R-:W-:-:S02]  /*1600*/  PRMT R14, RZ, 0x5410, R14 ;  /* 0x00005410ff0e7816 */ /* 0x020fc4000000000e */
[----:B------:R-:W-:-:S03]  /*1610*/  PRMT R6, RZ, 0x5410, R15 ;  /* 0x00005410ff067816 */ /* 0x000fc6000000000f */
[C-C-:B------:R-:W-:Y:S02]  /*1620*/  FFMA.FTZ R12, R25.reuse, R7, R14.reuse ;  /* 0x00000007190c7223 */ /* 0x140fe4000001000e */
[----:B------:R-:W-:Y:S01]  /*1630*/  FFMA.FTZ R10, R25, R10, R14 ;  /* 0x0000000a190a7223 */ /* 0x000fe2000001000e */
[----:B------:R-:W-:-:S05]  /*1640*/  PRMT R28, RZ, 0x5410, R28 ;  /* 0x00005410ff1c7816 */ /* 0x000fca000000001c */
        /* <DEDUP_REMOVED lines=13> */
.L_x_2177:
[----:B------:R-:W-:Y:S01]  /*1720*/  BSSY B0, `(.L_x_2178) ;  /* 0x000000c000007945 */ /* 0x000fe20003800000 */
[----:B------:R-:W-:Y:S05]  /*1730*/  @P0 BRA `(.L_x_2179) ;  /* 0x000000a000000947 */ /* 0x000fea0003800000 */
[----:B------:R-:W-:Y:S01]  /*1740*/  IMAD R6, R4, c[0x0][0x1c0], RZ ;  /* 0x0000700004067a24 */ /* 0x000fe200078e02ff */
[----:B------:R-:W-:Y:S01]  /*1750*/  MOV R4, R20 ;  /* 0x0000001400047202 */ /* 0x000fe20000000f00 */
[----:B------:R-:W-:Y:S01]  /*1760*/  IMAD.MOV.U32 R5, RZ, RZ, R27 ;  /* 0x000000ffff057224 */ /* 0x000fe200078e001b */
[----:B------:R-:W-:Y:S01]  /*1770*/  F2FP.BF16.PACK_AB R13, R12, R13 ;  /* 0x0000000d0c0d723e */ /* 0x000fe200000010ff */
[C---:B------:R-:W-:Y:S02]  /*1780*/  IMAD R7, R19.reuse, c[0x0][0x1c4], R6 ;  /* 0x0000710013077a24 */ /* 0x040fe400078e0206 */
[----:B------:R-:W-:-:S05]  /*1790*/  IMAD.WIDE.U32 R4, R19, c[0x0][0x1c0], R4 ;  /* 0x0000700013047a25 */ /* 0x000fca00078e0004 */
[----:B------:R-:W-:Y:S02]  /*17a0*/  IADD3 R7, R5, R7, RZ ;  /* 0x0000000705077210 */ /* 0x000fe40007ffe0ff */
[----:B------:R-:W-:-:S04]  /*17b0*/  LEA R6, P0, R4, c[0x0][0x160], 0x1 ;  /* 0x0000580004067a11 */ /* 0x000fc800078008ff */
[----:B------:R-:W-:-:S05]  /*17c0*/  LEA.HI.X R7, R4, c[0x0][0x164], R7, 0x1, P0 ;  /* 0x0000590004077a11 */ /* 0x000fca00000f0c07 */
[----:B------:R0:W-:Y:S04]  /*17d0*/  STG.E [R6.64], R13 ;  /* 0x0000000d06007986 */ /* 0x0001e8000c101906 */
.L_x_2179:
[----:B------:R-:W-:Y:S05]  /*17e0*/  BSYNC B0 ;  /* 0x0000000000007941 */ /* 0x000fea0003800000 */
.L_x_2178:
        /* <DEDUP_REMOVED lines=11> */
.L_x_2180:
        /* <DEDUP_REMOVED lines=11> */
.L_x_2182:
[----:B------:R-:W-:Y:S05]  /*1950*/  BSYNC B0 ;  /* 0x0000000000007941 */ /* 0x000fea0003800000 */
.L_x_2181:
[----:B------:R-:W-:Y:S02]  /*1960*/  IADD3 R3, R3, c[0x0][0x10], RZ ;  /* 0x0000040003037a10 */ /* 0x000fe40007ffe0ff */
[----:B------:R-:W-:Y:S02]  /*1970*/  IADD3 R16, R16, 0x1, RZ ;  /* 0x0000000110107810 */ /* 0x000fe40007ffe0ff */
[----:B------:R-:W-:-:S13]  /*1980*/  ISETP.GE.AND P0, PT, R3, UR4, PT ;  /* 0x0000000403007c0c */ /* 0x000fda000bf06270 */
[----:B------:R-:W-:Y:S01]  /*1990*/  @P0 CALL.REL.NOINC `(.L_x_2183) ;  /* 0x0000001000000944 */ /* 0x000fe20003c00000 */
[----:B------:R-:W-:Y:S05]  /*19a0*/  BRA `(.L_x_2184) ;  /* 0xffffe75000007947 */ /* 0x000fea000383ffff */
.L_x_2183:
[----:B------:R-:W-:Y:S05]  /*19b0*/  EXIT ;  /* 0x000000000000794d */ /* 0x000fea0003800000 */
.L_x_2185:
        /* <DEDUP_REMOVED lines=12> */
.L_x_3372:


//--------------------- .text._Z35group_norm_nhwc_fwd_one_pass_kernelI11Bf16IOBf16WLi128ELi16ELi256EEv26Group_norm_nhwc_fwd_params --------------------------
	.section	.text._Z35group_norm_nhwc_fwd_one_pass_kernelI11Bf16IOBf16WLi128ELi16ELi256EEv26Group_norm_nhwc_fwd_params,"ax",@progbits
	.sectioninfo	@"SHI_REGISTERS=32"
	.align	128
        .global         _Z35group_norm_nhwc_fwd_one_pass_kernelI11Bf16IOBf16WLi128ELi16ELi256EEv26Group_norm_nhwc_fwd_params
        .type           _Z35group_norm_nhwc_fwd_one_pass_kernelI11Bf16IOBf16WLi128ELi16ELi256EEv26Group_norm_nhwc_fwd_params,@function
        .size           _Z35group_norm_nhwc_fwd_one_pass_kernelI11Bf16IOBf16WLi128ELi16ELi256EEv26Group_norm_nhwc_fwd_params,(.L_x_3373 - _Z35group_norm_nhwc_fwd_one_pass_kernelI11Bf16IOBf16WLi128ELi16ELi256EEv26Group_norm_nhwc_fwd_params)
        .other          _Z35group_norm_nhwc_fwd_one_pass_kernelI11Bf16IOBf16WLi128ELi16ELi256EEv26Group_norm_nhwc_fwd_params,@"STO_CUDA_ENTRY STV_DEFAULT"
_Z35group_norm_nhwc_fwd_one_pass_kernelI11Bf16IOBf16WLi128ELi16ELi256EEv26Group_norm_nhwc_fwd_params:
.text._Z35group_norm_nhwc_fwd_one_pass_kernelI11Bf16IOBf16WLi128ELi16ELi256EEv26Group_norm_nhwc_fwd_params:
        /* <DEDUP_REMOVED lines=23> */
.L_x_2211:
        /* <DEDUP_REMOVED lines=170> */
.L_x_2187:
[----:B------:R-:W-:Y:S05]  /*0c10*/  BSYNC B0 ;  /* 0x0000000000007941 */ /* 0x000fea0003800000 */
.L_x_2186:
        /* <DEDUP_REMOVED lines=24> */
.L_x_2190:
[----:B------:R-:W2:Y:S01]  /*0da0*/  LDG.E.STRONG.GPU R12, [R10.64] ;  /* 0x000000060a0c7981 */ /* 0x000ea2000c1ef900 */
[----:B------:R-:W-:Y:S01]  /*0db0*/  YIELD ;  /* 0x0000000000007946 */ /* 0x000fe20003800000 */
[----:B--2---:R-:W-:Y:S01]  /*0dc0*/  ISETP.NE.AND P0, PT, R12, R13, PT ;  /* 0x0000000d0c00720c */ /* 0x004fe20003f05270 */
[----:B------:R-:W-:-:S12]  /*0dd0*/  CCTL.IVALL ;  /* 0x00000000ff00798f */ /* 0x000fd80002000000 */
[----:B------:R-:W-:Y:S05]  /*0de0*/  @P0 BRA `(.L_x_2190) ;  /* 0xffffffb000000947 */ /* 0x000fea000383ffff */
.L_x_2189:
        /* <DEDUP_REMOVED lines=16> */
.L_x_2194:
        /* <DEDUP_REMOVED lines=115> */
.L_x_2193:
        /* <DEDUP_REMOVED lines=61> */
.L_x_2195:
[----:B------:R-:W-:-:S13]  /*19f0*/  ISETP.NE.OR P0, PT, R12, RZ, P0 ;  /* 0x000000ff0c00720c */ /* 0x000fda0000705670 */
[----:B------:R-:W-:Y:S05]  /*1a00*/  @!P0 BRA `(.L_x_2191) ;  /* 0x000001f000008947 */ /* 0x000fea0003800000 */
.L_x_2192:
        /* <DEDUP_REMOVED lines=31> */
.L_x_2191:
        /* <DEDUP_REMOVED lines=11> */
.L_x_2197:
[----:B------:R-:W-:Y:S05]  /*1cb0*/  BSYNC B0 ;  /* 0x0000000000007941 */ /* 0x000fea0003800000 */
.L_x_2196:
        /* <DEDUP_REMOVED lines=15> */
[----:B------:R-:W-:-:S03]  /*1db0*/  @!P0 FADD.FTZ R9, R9, R13 ;  /* 0x0000000d09098221 */ /* 0x000fc60000010000 */
.L_x_2188:
[----:B------:R-:W-:Y:S01]  /*1dc0*/  @P1 MOV R15, 0x8 ;  /* 0x00000008000f1802 */ /* 0x000fe20000000f00 */
[----:B------:R-:W-:Y:S01]  /*1dd0*/  @P1 FMUL.FTZ R11, R9, c[0x0][0x1f4] ;  /* 0x00007d00090b1a20 */ /* 0x000fe20000410000 */
[----:B------:R-:W-:Y:S01]  /*1de0*/  @!P2 STS.64 [0x50], R8 ;  /* 0x00005008ff00a388 */ /* 0x000fe20000000a00 */
[----:B------:R-:W-:Y:S01]  /*1df0*/  @P1 FMUL.FTZ R10, R8, c[0x0][0x1f4] ;  /* 0x00007d00080a1a20 */ /* 0x000fe20000410000 */
[----:B------:R-:W-:Y:S01]  /*1e00*/  SHF.L.U32 R28, R26, 0x1, RZ ;  /* 0x000000011a1c7819 */ /* 0x000fe200000006ff */
[----:B------:R-:W-:Y:S01]  /*1e10*/  @P1 IMAD.WIDE R14, R6, R15, c[0x0][0x168] ;  /* 0x00005a00060e1625 */ /* 0x000fe200078e020f */
[----:B------:R-:W-:Y:S02]  /*1e20*/  SHF.L.U64.HI R12, R26, 0x1, R27 ;  /* 0x000000011a0c7819 */ /* 0x000fe4000001021b */
[C---:B------:R-:W-:Y:S02]  /*1e30*/  IADD3 R26, P0, R28.reuse, c[0x0][0x178], RZ ;  /* 0x00005e001c1a7a10 */ /* 0x040fe40007f1e0ff */
[----:B------:R1:W-:Y:S04]  /*1e40*/  @P1 STG.E.64 [R14.64], R10 ;  /* 0x0000000a0e001986 */ /* 0x0003e8000c101b06 */
[----:B------:R-:W-:Y:S01]  /*1e50*/  BAR.SYNC.DEFER_BLOCKING 0x0 ;  /* 0x0000000000007b1d */ /* 0x000fe20000010000 */
[----:B------:R-:W-:-:S02]  /*1e60*/  IADD3 R28, P2, R28, c[0x0][0x180], RZ ;  /* 0x000060001c1c7a10 */ /* 0x000fc40007f5e0ff */
[C---:B------:R-:W-:Y:S02]  /*1e70*/  IADD3.X R27, R12.reuse, c[0x0][0x17c], RZ, P0, !PT ;  /* 0x00005f000c1b7a10 */ /* 0x040fe400007fe4ff */
[----:B------:R-:W-:-:S03]  /*1e80*/  IADD3.X R29, R12, c[0x0][0x184], RZ, P2, !PT ;  /* 0x000061000c1d7a10 */ /* 0x000fc600017fe4ff */
[----:B-1----:R1:W2:Y:S04]  /*1e90*/  LDG.E.U16 R15, [R26.64] ;  /* 0x000000061a0f7981 */ /* 0x0022a8000c1e1500 */
[----:B0-----:R0:W3:Y:S04]  /*1ea0*/  LDG.E.U16 R8, [R28.64] ;  /* 0x000000061c087981 */ /* 0x0010e8000c1e1500 */
[----:B------:R-:W4:Y:S04]  /*1eb0*/  LDS.64 R12, [0x50] ;  /* 0x00005000ff0c7984 */ /* 0x000f280000000a00 */
[----:B-1----:R1:W5:Y:S04]  /*1ec0*/  LDG.E.U16 R26, [R26.64+0x2] ;  /* 0x000002061a1a7981 */ /* 0x002368000c1e1500 */
[----:B0-----:R0:W3:Y:S01]  /*1ed0*/  LDG.E.U16 R28, [R28.64+0x2] ;  /* 0x000002061c1c7981 */ /* 0x0010e2000c1e1500 */
[----:B------:R-:W-:Y:S01]  /*1ee0*/  HFMA2.MMA R14, -RZ, RZ, 1.875, 0 ;  /* 0x3f800000ff0e7435 */ /* 0x000fe200000001ff */
[----:B----4-:R-:W-:-:S04]  /*1ef0*/  FMUL.FTZ R12, R12, c[0x0][0x1f4] ;  /* 0x00007d000c0c7a20 */ /* 0x010fc80000410000 */
[----:B------:R-:W-:-:S04]  /*1f00*/  FMUL.FTZ R9, R12, R12 ;  /* 0x0000000c0c097220 */ /* 0x000fc80000410000 */
[----:B------:R-:W-:-:S05]  /*1f10*/  FFMA.FTZ R9, R13, c[0x0][0x1f4], -R9 ;  /* 0x00007d000d097a23 */ /* 0x000fca0000010809 */
[----:B------:R-:W-:Y:S02]  /*1f20*/  FSETP.GTU.FTZ.AND P0, PT, R9, RZ, PT ;  /* 0x000000ff0900720b */ /* 0x000fe40003f1c000 */
[----:B------:R-:W-:-:S11]  /*1f30*/  SHF.R.U32.HI R13, RZ, 0x3, R2 ;  /* 0x00000003ff0d7819 */ /* 0x000fd60000011602 */
[----:B------:R-:W-:-:S04]  /*1f40*/  @P0 FADD.FTZ R10, R9, c[0x0][0x188] ;  /* 0x00006200090a0621 */ /* 0x000fc80000010000 */
[----:B------:R-:W0:Y:S01]  /*1f50*/  @P0 MUFU.RSQ R14, R10 ;  /* 0x0000000a000e0308 */ /* 0x000e220000001400 */
[----:B------:R-:W-:Y:S02]  /*1f60*/  ISETP.NE.AND P2, PT, RZ, UR5, PT ;  /* 0x00000005ff007c0c */ /* 0x000fe4000bf45270 */
[--C-:B-1----:R-:W-:Y:S01]  /*1f70*/  PRMT R27, RZ, 0x7610, R16.reuse ;  /* 0x00007610ff1b7816 */ /* 0x102fe20000000010 */
[----:B------:R-:W-:Y:S01]  /*1f80*/  IMAD R13, R3, c[0x0][0x1e4], R13 ;  /* 0x00007900030d7a24 */ /* 0x000fe200078e020d */
[----:B------:R-:W-:-:S03]  /*1f90*/  PRMT R11, RZ, 0x5410, R16 ;  /* 0x00005410ff0b7816 */ /* 0x000fc60000000010 */
[--C-:B------:R-:W-:Y:S01]  /*1fa0*/  FADD.FTZ R27, R27, -R12.reuse ;  /* 0x8000000c1b1b7221 */ /* 0x100fe20000010000 */
[----:B------:R-:W-:Y:S01]  /*1fb0*/  ISETP.GE.U32.AND P0, PT, R13, c[0x0][0x1c8], PT ;  /* 0x000072000d007a0c */ /* 0x000fe20003f06070 */
[----:B------:R-:W-:Y:S01]  /*1fc0*/  FADD.FTZ R11, R11, -R12 ;  /* 0x8000000c0b0b7221 */ /* 0x000fe20000010000 */
[----:B------:R-:W-:Y:S01]  /*1fd0*/  SHF.R.S32.HI R9, RZ, 0x1f, R13 ;  /* 0x0000001fff097819 */ /* 0x000fe2000001140d */
[----:B0-----:R-:W-:-:S03]  /*1fe0*/  FMUL.FTZ R29, R27, R14 ;  /* 0x0000000e1b1d7220 */ /* 0x001fc60000410000 */
[----:B------:R-:W-:Y:S01]  /*1ff0*/  ISETP.GE.AND.EX P0, PT, R9, c[0x0][0x1cc], PT, P0 ;  /* 0x0000730009007a0c */ /* 0x000fe20003f06300 */
[----:B------:R-:W-:-:S03]  /*2000*/  FMUL.FTZ R11, R11, R14 ;  /* 0x0000000e0b0b7220 */ /* 0x000fc60000410000 */
[----:B------:R-:W-:Y:S02]  /*2010*/  ISETP.LT.U32.AND P0, PT, R2, 0x100, !P0 ;  /* 0x000001000200780c */ /* 0x000fe40004701070 */
[----:B--2---:R-:W-:Y:S02]  /*2020*/  PRMT R15, RZ, 0x5410, R15 ;  /* 0x00005410ff0f7816 */ /* 0x004fe4000000000f */
[----:B-----5:R-:W-:Y:S02]  /*2030*/  PRMT R16, RZ, 0x5410, R26 ;  /* 0x00005410ff107816 */ /* 0x020fe4000000001a */
[----:B---3--:R-:W-:Y:S02]  /*2040*/  PRMT R26, RZ, 0x5410, R8 ;  /* 0x00005410ff1a7816 */ /* 0x008fe40000000008 */
[----:B------:R-:W-:-:S03]  /*2050*/  PRMT R27, RZ, 0x5410, R28 ;  /* 0x00005410ff1b7816 */ /* 0x000fc6000000001c */
        /* <DEDUP_REMOVED lines=13> */
.L_x_2198:
[----:B------:R-:W-:Y:S01]  /*2130*/  BSSY B0, `(.L_x_2199) ;  /* 0x000000c000007945 */ /* 0x000fe20003800000 */
[----:B------:R-:W-:Y:S05]  /*2140*/  @!P0 BRA `(.L_x_2200) ;  /* 0x000000a000008947 */ /* 0x000fea0003800000 */
        /* <DEDUP_REMOVED lines=10> */
.L_x_2200:
[----:B------:R-:W-:Y:S05]  /*21f0*/  BSYNC B0 ;  /* 0x0000000000007941 */ /* 0x000fea0003800000 */
.L_x_2199:
[--C-:B------:R-:W-:Y:S02]  /*2200*/  PRMT R9, RZ, 0x5410, R17.reuse ;  /* 0x00005410ff097816 */ /* 0x100fe40000000011 */
[----:B0-----:R-:W-:Y:S02]  /*2210*/  PRMT R11, RZ, 0x7610, R17 ;  /* 0x00007610ff0b7816 */ /* 0x001fe40000000011 */
[----:B------:R-:W-:Y:S01]  /*2220*/  IADD3 R29, R13, 0x20, RZ ;  /* 0x000000200d1d7810 */ /* 0x000fe20007ffe0ff */
        /* <DEDUP_REMOVED lines=21> */
.L_x_2201:
        /* <DEDUP_REMOVED lines=12> */
.L_x_2203:
[----:B------:R-:W-:Y:S05]  /*2440*/  BSYNC B0 ;  /* 0x0000000000007941 */ /* 0x000fea0003800000 */
.L_x_2202:
[--C-:B------:R-:W-:Y:S02]  /*2450*/  PRMT R29, RZ, 0x5410, R19.reuse ;  /* 0x00005410ff1d7816 */ /* 0x100fe40000000013 */
[--C-:B0-----:R-:W-:Y:S02]  /*2460*/  PRMT R17, RZ, 0x5410, R18.reuse ;  /* 0x00005410ff117816 */ /* 0x101fe40000000012 */
[----:B------:R-:W-:Y:S02]  /*2470*/  PRMT R9, RZ, 0x7610, R18 ;  /* 0x00007610ff097816 */ /* 0x000fe40000000012 */
[----:B------:R-:W-:Y:S01]  /*2480*/  PRMT R8, RZ, 0x7610, R19 ;  /* 0x00007610ff087816 */ /* 0x000fe20000000013 */
[--C-:B------:R-:W-:Y:S01]  /*2490*/  FADD.FTZ R19, R29, -R12.reuse ;  /* 0x8000000c1d137221 */ /* 0x100fe20000010000 */
[----:B------:R-:W-:Y:S01]  /*24a0*/  IADD3 R11, R13, 0x40, RZ ;  /* 0x000000400d0b7810 */ /* 0x000fe20007ffe0ff */
[--C-:B------:R-:W-:Y:S01]  /*24b0*/  FADD.FTZ R17, R17, -R12.reuse ;  /* 0x8000000c11117221 */ /* 0x100fe20000010000 */
[----:B------:R-:W-:Y:S01]  /*24c0*/  IADD3 R13, R13, 0x60, RZ ;  /* 0x000000600d0d7810 */ /* 0x000fe20007ffe0ff */
[--C-:B------:R-:W-:Y:S01]  /*24d0*/  FADD.FTZ R9, R9, -R12.reuse ;  /* 0x8000000c09097221 */ /* 0x100fe20000010000 */
[----:B------:R-:W-:Y:S01]  /*24e0*/  ISETP.GE.U32.AND P0, PT, R11, c[0x0][0x1c8], PT ;  /* 0x000072000b007a0c */ /* 0x000fe20003f06070 */
[----:B------:R-:W-:Y:S01]  /*24f0*/  FADD.FTZ R29, R8, -R12 ;  /* 0x8000000c081d7221 */ /* 0x000fe20000010000 */
[----:B------:R-:W-:Y:S01]  /*2500*/  ISETP.GE.U32.AND P3, PT, R13, c[0x0][0x1c8], PT ;  /* 0x000072000d007a0c */ /* 0x000fe20003f66070 */
[-C--:B------:R-:W-:Y:S01]  /*2510*/  FMUL.FTZ R17, R17, R14.reuse ;  /* 0x0000000e11117220 */ /* 0x080fe20000410000 */
[----:B------:R-:W-:Y:S01]  /*2520*/  SHF.R.S32.HI R8, RZ, 0x1f, R11 ;  /* 0x0000001fff087819 */ /* 0x000fe2000001140b */
[-C--:B------:R-:W-:Y:S01]  /*2530*/  FMUL.FTZ R29, R29, R14.reuse ;  /* 0x0000000e1d1d7220 */ /* 0x080fe20000410000 */
[----:B------:R-:W-:Y:S01]  /*2540*/  SHF.R.S32.HI R12, RZ, 0x1f, R13 ;  /* 0x0000001fff0c7819 */ /* 0x000fe2000001140d */
[-C--:B------:R-:W-:Y:S01]  /*2550*/  FMUL.FTZ R19, R19, R14.reuse ;  /* 0x0000000e13137220 */ /* 0x080fe20000410000 */
[----:B------:R-:W-:Y:S01]  /*2560*/  ISETP.GE.AND.EX P0, PT, R8, c[0x0][0x1cc], PT, P0 ;  /* 0x0000730008007a0c */ /* 0x000fe20003f06300 */
[----:B------:R-:W-:Y:S01]  /*2570*/  FMUL.FTZ R9, R9, R14 ;  /* 0x0000000e09097220 */ /* 0x000fe20000410000 */
[----:B------:R-:W-:Y:S01]  /*2580*/  ISETP.GE.AND.EX P3, PT, R12, c[0x0][0x1cc], PT, P3 ;  /* 0x000073000c007a0c */ /* 0x000fe20003f66330 */
[C-C-:B------:R-:W-:Y:S01]  /*2590*/  FFMA.FTZ R14, R15.reuse, R17, R26.reuse ;  /* 0x000000110f0e7223 */ /* 0x140fe2000001001a */
[----:B------:R-:W-:Y:S01]  /*25a0*/  ISETP.LT.U32.AND P0, PT, R2, 0x100, !P0 ;  /* 0x000001000200780c */ /* 0x000fe20004701070 */
[----:B------:R-:W-:Y:S01]  /*25b0*/  FFMA.FTZ R18, R16, R29, R27 ;  /* 0x0000001d10127223 */ /* 0x000fe2000001001b */
[----:B------:R-:W-:Y:S01]  /*25c0*/  ISETP.LT.U32.AND P3, PT, R2, 0x100, !P3 ;  /* 0x000001000200780c */ /* 0x000fe20005f61070 */
[----:B------:R-:W-:-:S02]  /*25d0*/  FFMA.FTZ R15, R15, R19, R26 ;  /* 0x000000130f0f7223 */ /* 0x000fc4000001001a */
[----:B------:R-:W-:Y:S01]  /*25e0*/  FFMA.FTZ R27, R16, R9, R27 ;  /* 0x00000009101b7223 */ /* 0x000fe2000001001b */
[----:B------:R-:W-:Y:S06]  /*25f0*/  @!P2 BRA `(.L_x_2204) ;  /* 0x000000a00000a947 */ /* 0x000fec0003800000 */
        /* <DEDUP_REMOVED lines=10> */
.L_x_2204:
        /* <DEDUP_REMOVED lines=12> */
.L_x_2206:
[----:B------:R-:W-:Y:S05]  /*2760*/  BSYNC B0 ;  /* 0x0000000000007941 */ /* 0x000fea0003800000 */
.L_x_2205:
        /* <DEDUP_REMOVED lines=11> */
.L_x_2207:
[----:B------:R-:W-:Y:S01]  /*2820*/  BSSY B0, `(.L_x_2208) ;  /* 0x000000c000007945 */ /* 0x000fe20003800000 */
[----:B------:R-:W-:Y:S05]  /*2830*/  @!P3 BRA `(.L_x_2209) ;  /* 0x000000a00000b947 */ /* 0x000fea0003800000 */
[----:B------:R-:W-:Y:S01]  /*2840*/  MOV R8, R22 ;  /* 0x0000001600087202 */ /* 0x000fe20000000f00 */
[----:B------:R-:W-:Y:S01]  /*2850*/  IMAD R12, R12, c[0x0][0x1c0], RZ ;  /* 0x000070000c0c7a24 */ /* 0x000fe200078e02ff */
[----:B------:R-:W-:Y:S02]  /*2860*/  MOV R9, R25 ;  /* 0x0000001900097202 */ /* 0x000fe40000000f00 */
[----:B------:R-:W-:-:S03]  /*2870*/  F2FP.BF16.PACK_AB R15, R18, R15 ;  /* 0x0000000f120f723e */ /* 0x000fc600000010ff */
[----:B------:R-:W-:-:S04]  /*2880*/  IMAD.WIDE.U32 R8, R13, c[0x0][0x1c0], R8 ;  /* 0x000070000d087a25 */ /* 0x000fc800078e0008 */
[----:B------:R-:W-:Y:S01]  /*2890*/  IMAD R13, R13, c[0x0][0x1c4], R12 ;  /* 0x000071000d0d7a24 */ /* 0x000fe200078e020c */
[----:B0-----:R-:W-:-:S04]  /*28a0*/  LEA R10, P0, R8, c[0x0][0x160], 0x1 ;  /* 0x00005800080a7a11 */ /* 0x001fc800078008ff */
[----:B------:R-:W-:-:S04]  /*28b0*/  IADD3 R13, R9, R13, RZ ;  /* 0x0000000d090d7210 */ /* 0x000fc80007ffe0ff */
[----:B------:R-:W-:-:S05]  /*28c0*/  LEA.HI.X R11, R8, c[0x0][0x164], R13, 0x1, P0 ;  /* 0x00005900080b7a11 */ /* 0x000fca00000f0c0d */
[----:B------:R0:W-:Y:S02]  /*28d0*/  STG.E [R10.64], R15 ;  /* 0x0000000f0a007986 */ /* 0x0001e4000c101906 */
.L_x_2209:
[----:B------:R-:W-:Y:S05]  /*28e0*/  BSYNC B0 ;  /* 0x0000000000007941 */ /* 0x000fea0003800000 */
.L_x_2208:
[----:B------:R-:W-:Y:S02]  /*28f0*/  IADD3 R6, R6, c[0x0][0x10], RZ ;  /* 0x0000040006067a10 */ /* 0x000fe40007ffe0ff */
[----:B------:R-:W-:Y:S02]  /*2900*/  IADD3 R5, R5, 0x1, RZ ;  /* 0x0000000105057810 */ /* 0x000fe40007ffe0ff */
[----:B------:R-:W-:-:S13]  /*2910*/  ISETP.GE.AND P0, PT, R6, UR4, PT ;  /* 0x0000000406007c0c */ /* 0x000fda000bf06270 */
[----:B------:R-:W-:Y:S01]  /*2920*/  @P0 CALL.REL.NOINC `(.L_x_2210) ;  /* 0x0000001000000944 */ /* 0x000fe20003c00000 */
[----:B------:R-:W-:Y:S05]  /*2930*/  BRA `(.L_x_2211) ;  /* 0xffffd83000007947 */ /* 0x000fea000383ffff */
.L_x_2210:
[----:B------:R-:W-:Y:S05]  /*2940*/  EXIT ;  /* 0x000000000000794d */ /* 0x000fea0003800000 */
.L_x_2212:
        /* <DEDUP_REMOVED lines=11> */
.L_x_3373:


//--------------------- .text._Z35group_norm_nhwc_fwd_one_pass_kernelI11Bf16IOBf16WLi256ELi16ELi256EEv26Group_norm_nhwc_fwd_params --------------------------
	.section	.text._Z35group_norm_nhwc_fwd_one_pass_kernelI11Bf16IOBf16WLi256ELi16ELi256EEv26Group_norm_nhwc_fwd_params,"ax",@progbits
	.sectioninfo	@"SHI_REGISTERS=48"
	.align	128
        .global         _Z35group_norm_nhwc_fwd_one_pass_kernelI11Bf16IOBf16WLi256ELi16ELi256EEv26Group_norm_nhwc_fwd_params
        .type           _Z35group_norm_nhwc_fwd_one_pass_kernelI11Bf16IOBf16WLi256ELi16ELi256EEv26Group_norm_nhwc_fwd_params,@function
        .size           _Z35group_norm_nhwc_fwd_one_pass_kernelI11Bf16IOBf16WLi256ELi16ELi256EEv26Group_norm_nhwc_fwd_params,(.L_x_3374 - _Z35group_norm_nhwc_fwd_one_pass_kernelI11Bf16IOBf16WLi256ELi16ELi256EEv26Group_norm_nhwc_fwd_params)
        .other          _Z35group_norm_nhwc_fwd_one_pass_kernelI11Bf16IOBf16WLi256ELi16ELi256EEv26Group_norm_nhwc_fwd_params,@"STO_CUDA_ENTRY STV_DEFAULT"
_Z35group_norm_nhwc_fwd_one_pass_kernelI11Bf16IOBf16WLi256ELi16ELi256EEv26Group_norm_nhwc_fwd_params:
.text._Z35group_norm_nhwc_fwd_one_pass_kernelI11Bf16IOBf16WLi256ELi16ELi256EEv26Group_norm_nhwc_fwd_params:
        /* <DEDUP_REMOVED lines=10> */
[----:B------:R-:W-:Y:S02]  /*00a0*/  ULDC.U8 UR7, c[0x0][0x1dc] ;  /* 0x0000770000077ab9 */ /* 0x000fe40000000000 */
[----:B------:R-:W1:Y:S01]  /*00b0*/  S2R R3, SR_CTAID.X ;  /* 0x0000000000037919 */ /* 0x000e620000002500 */
[----:B------:R-:W-:-:S03]  /*00c0*/  ULDC.64 UR8, c[0x0][0x118] ;  /* 0x0000460000087ab9 */ /* 0x000fc60000000a00 */
[----:B------:R-:W2:Y:S01]  /*00d0*/  S2R R4, SR_LANEID ;  /* 0x0000000000047919 */ /* 0x000ea20000000000 */
[--C-:B0-----:R-:W-:Y:S02]  /*00e0*/  SHF.R.U32.HI R38, RZ, 0x3, R2.reuse ;  /* 0x00000003ff267819 */ /* 0x101fe40000011602 */
[----:B------:R-:W-:-:S03]  /*00f0*/  SHF.R.S32.HI R5, RZ, 0x1f, R2 ;  /* 0x0000001fff057819 */ /* 0x000fc60000011402 */
[----:B-1----:R-:W-:Y:S01]  /*0100*/  IMAD R38, R3, c[0x0][0x1e4], R38 ;  /* 0x0000790003267a24 */ /* 0x002fe200078e0226 */
[----:B------:R-:W-:Y:S02]  /*0110*/  LEA.HI R31, R5, R2, RZ, 0x5 ;  /* 0x00000002051f7211 */ /* 0x000fe400078f28ff */
[----:B------:R-:W-:Y:S02]  /*0120*/  MOV R5, R0 ;  /* 0x0000000000057202 */ /* 0x000fe40000000f00 */
[C---:B------:R-:W-:Y:S02]  /*0130*/  IADD3 R37, R38.reuse, 0x20, RZ ;  /* 0x0000002026257810 */ /* 0x040fe40007ffe0ff */
[C---:B------:R-:W-:Y:S02]  /*0140*/  IADD3 R36, R38.reuse, 0x60, RZ ;  /* 0x0000006026247810 */ /* 0x040fe40007ffe0ff */
[C---:B------:R-:W-:Y:S02]  /*0150*/  IADD3 R35, R38.reuse, 0x80, RZ ;  /* 0x0000008026237810 */ /* 0x040fe40007ffe0ff */
[----:B------:R-:W-:-:S02]  /*0160*/  IADD3 R34, R38, 0xa0, RZ ;  /* 0x000000a026227810 */ /* 0x000fc40007ffe0ff */
[C---:B------:R-:W-:Y:S02]  /*0170*/  IADD3 R33, R38.reuse, 0xc0, RZ ;  /* 0x000000c026217810 */ /* 0x040fe40007ffe0ff */
[----:B------:R-:W-:Y:S02]  /*0180*/  IADD3 R32, R38, 0xe0, RZ ;  /* 0x000000e026207810 */ /* 0x000fe40007ffe0ff */
[----:B------:R-:W-:Y:S02]  /*0190*/  SHF.R.S32.HI R31, RZ, 0x5, R31 ;  /* 0x00000005ff1f7819 */ /* 0x000fe4000001141f */
[----:B------:R-:W-:Y:S02]  /*01a0*/  SHF.R.S32.HI R6, RZ, 0x1f, R37 ;  /* 0x0000001fff067819 */ /* 0x000fe40000011425 */
[----:B------:R-:W-:Y:S02]  /*01b0*/  SHF.R.S32.HI R7, RZ, 0x1f, R36 ;  /* 0x0000001fff077819 */ /* 0x000fe40000011424 */
[----:B------:R-:W-:-:S02]  /*01c0*/  SHF.R.S32.HI R8, RZ, 0x1f, R35 ;  /* 0x0000001fff087819 */ /* 0x000fc40000011423 */
[----:B------:R-:W-:Y:S02]  /*01d0*/  SHF.R.S32.HI R9, RZ, 0x1f, R34 ;  /* 0x0000001fff097819 */ /* 0x000fe40000011422 */
[----:B------:R-:W-:Y:S02]  /*01e0*/  SHF.R.S32.HI R10, RZ, 0x1f, R33 ;  /* 0x0000001fff0a7819 */ /* 0x000fe40000011421 */
[----:B--2---:R-:W-:Y:S02]  /*01f0*/  SHF.R.S32.HI R11, RZ, 0x1f, R32 ;  /* 0x0000001fff0b7819 */ /* 0x004fe40000011420 */
.L_x_2250:
[----:B0-----:R-:W-:Y:S02]  /*0200*/  IABS R15, c[0x0][0x1d8] ;  /* 0x00007600000f7a13 */ /* 0x001fe40000000000 */
[----:B------:R-:W-:Y:S02]  /*0210*/  ISETP.GE.U32.AND P5, PT, R35, c[0x0][0x1c8], PT ;  /* 0x0000720023007a0c */ /* 0x000fe40003fa6070 */
[----:B------:R-:W0:Y:S02]  /*0220*/  I2F.RP R14, R15 ;  /* 0x0000000f000e7306 */ /* 0x000e240000209400 */
[----:B------:R-:W-:-:S06]  /*0230*/  ISETP.GE.AND.EX P5, PT, R8, c[0x0][0x1cc], PT, P5 ;  /* 0x0000730008007a0c */ /* 0x000fcc0003fa6350 */
        /* <DEDUP_REMOVED lines=14> */
[----:B------:R-:W-:-:S05]  /*0320*/  IMAD R14, R15, R14, R16 ;  /* 0x0000000e0f0e7224 */ /* 0x000fca00078e0210 */
[----:B------:R-:W-:-:S13]  /*0330*/  ISETP.GT.U32.AND P1, PT, R15, R14, PT ;  /* 0x0000000e0f00720c */ /* 0x000fda0003f24070 */
[-C--:B------:R-:W-:Y:S02]  /*0340*/  @!P1 IADD3 R14, R14, -R15.reuse, RZ ;  /* 0x8000000f0e0e9210 */ /* 0x080fe40007ffe0ff */
[----:B------:R-:W-:Y:S02]  /*0350*/  @!P1 IADD3 R13, R13, 0x1, RZ ;  /* 0x000000010d0d9810 */ /* 0x000fe40007ffe0ff */
[----:B------:R-:W-:Y:S02]  /*0360*/  ISETP.GE.U32.AND P0, PT, R14, R15, PT ;  /* 0x0000000f0e00720c */ /* 0x000fe40003f06070 */
[----:B------:R-:W-:Y:S02]  /*0370*/  ISETP.NE.AND P1, PT, RZ, c[0x0][0x1d8], PT ;  /* 0x00007600ff007a0c */ /* 0x000fe40003f25270 */
[----:B------:R-:W-:Y:S02]  /*0380*/  IADD3 R15, R38, 0x40, RZ ;  /* 0x00000040260f7810 */ /* 0x000fe40007ffe0ff */
[----:B------:R-:W-:-:S02]  /*0390*/  SHF.R.S32.HI R14, RZ, 0x1f, R38 ;  /* 0x0000001fff0e7819 */ /* 0x000fc40000011426 */
[----:B------:R-:W-:Y:S02]  /*03a0*/  ISETP.GE.U32.AND P3, PT, R15, c[0x0][0x1c8], PT ;  /* 0x000072000f007a0c */ /* 0x000fe40003f66070 */
[----:B------:R-:W-:-:S03]  /*03b0*/  SHF.R.S32.HI R16, RZ, 0x1f, R15 ;  /* 0x0000001fff107819 */ /* 0x000fc6000001140f */
[----:B------:R-:W-:Y:S02]  /*03c0*/  @P0 IADD3 R13, R13, 0x1, RZ ;  /* 0x000000010d0d0810 */ /* 0x000fe40007ffe0ff */
[----:B------:R-:W-:Y:S02]  /*03d0*/  ISETP.GE.U32.AND P0, PT, R37, c[0x0][0x1c8], PT ;  /* 0x0000720025007a0c */ /* 0x000fe40003f06070 */
[----:B------:R-:W-:Y:S02]  /*03e0*/  @!P2 IADD3 R13, -R13, RZ, RZ ;  /* 0x000000ff0d0da210 */ /* 0x000fe40007ffe1ff */
[----:B------:R-:W-:Y:S02]  /*03f0*/  @!P1 LOP3.LUT R13, RZ, c[0x0][0x1d8], RZ, 0x33, !PT ;  /* 0x00007600ff0d9a12 */ /* 0x000fe400078e33ff */
[----:B------:R-:W-:Y:S02]  /*0400*/  ISETP.GE.AND.EX P0, PT, R6, c[0x0][0x1cc], PT, P0 ;  /* 0x0000730006007a0c */ /* 0x000fe40003f06300 */
[----:B------:R-:W-:-:S02]  /*0410*/  IADD3 R44, -R13, RZ, RZ ;  /* 0x000000ff0d2c7210 */ /* 0x000fc40007ffe1ff */
[----:B------:R-:W-:Y:S02]  /*0420*/  ISETP.GT.U32.AND P1, PT, R2, 0xff, PT ;  /* 0x000000ff0200780c */ /* 0x000fe40003f24070 */
[----:B------:R-:W-:Y:S01]  /*0430*/  ISETP.GE.U32.AND P2, PT, R38, c[0x0][0x1c8], PT ;  /* 0x0000720026007a0c */ /* 0x000fe20003f46070 */
[----:B------:R-:W-:Y:S01]  /*0440*/  IMAD R44, R44, c[0x0][0x1d8], R5 ;  /* 0x000076002c2c7a24 */ /* 0x000fe200078e0205 */
[----:B------:R-:W-:Y:S02]  /*0450*/  SHF.R.S32.HI R12, RZ, 0x1f, R13 ;  /* 0x0000001fff0c7819 */ /* 0x000fe4000001140d */
[----:B------:R-:W-:Y:S02]  /*0460*/  ISETP.LT.U32.AND P0, PT, R2, 0x100, !P0 ;  /* 0x000001000200780c */ /* 0x000fe40004701070 */
[----:B------:R-:W-:Y:S01]  /*0470*/  LEA R44, R44, R45, 0x4 ;  /* 0x0000002d2c2c7211 */ /* 0x000fe200078e20ff */
[----:B------:R-:W-:Y:S01]  /*0480*/  IMAD R12, R12, c[0x0][0x1d0], RZ ;  /* 0x000074000c0c7a24 */ /* 0x000fe200078e02ff */
[----:B------:R-:W-:-:S02]  /*0490*/  ISETP.GE.OR.EX P2, PT, R14, c[0x0][0x1cc], P1, P2 ;  /* 0x000073000e007a0c */ /* 0x000fc40000f46720 */
[----:B------:R-:W-:Y:S01]  /*04a0*/  SHF.R.S32.HI R45, RZ, 0x1f, R44 ;  /* 0x0000001fff2d7819 */ /* 0x000fe2000001142c */
[C---:B------:R-:W-:Y:S01]  /*04b0*/  IMAD R41, R13.reuse, c[0x0][0x1d4], R12 ;  /* 0x000075000d297a24 */ /* 0x040fe200078e020c */
[----:B------:R-:W-:Y:S02]  /*04c0*/  ISETP.GE.OR.EX P1, PT, R16, c[0x0][0x1cc], P1, P3 ;  /* 0x0000730010007a0c */ /* 0x000fe40000f26730 */
[----:B------:R-:W-:Y:S01]  /*04d0*/  ISETP.GE.U32.AND P3, PT, R36, c[0x0][0x1c8], PT ;  /* 0x0000720024007a0c */ /* 0x000fe20003f66070 */
[----:B------:R-:W-:-:S03]  /*04e0*/  IMAD.WIDE.U32 R42, R13, c[0x0][0x1d0], R44 ;  /* 0x000074000d2a7a25 */ /* 0x000fc600078e002c */
[----:B------:R-:W-:Y:S01]  /*04f0*/  ISETP.GE.AND.EX P3, PT, R7, c[0x0][0x1cc], PT, P3 ;  /* 0x0000730007007a0c */ /* 0x000fe20003f66330 */
[----:B------:R-:W-:Y:S01]  /*0500*/  @P0 IMAD R12, R6, c[0x0][0x1c0], RZ ;  /* 0x00007000060c0a24 */ /* 0x000fe200078e02ff */
[----:B------:R-:W-:Y:S01]  /*0510*/  IADD3 R41, R43, R41, RZ ;  /* 0x000000292b297210 */ /* 0x000fe20007ffe0ff */
[----:B------:R-:W-:Y:S01]  /*0520*/  @!P2 IMAD R13, R14, c[0x0][0x1c0], RZ ;  /* 0x000070000e0daa24 */ /* 0x000fe200078e02ff */
[-C--:B------:R-:W-:Y:S01]  /*0530*/  @P0 MOV R40, R42.reuse ;  /* 0x0000002a00280202 */ /* 0x080fe20000000f00 */
[C---:B------:R-:W-:Y:S01]  /*0540*/  @P0 IMAD R21, R37.reuse, c[0x0][0x1c4], R12 ;  /* 0x0000710025150a24 */ /* 0x040fe200078e020c */
[----:B------:R-:W-:Y:S01]  /*0550*/  ISETP.LT.U32.AND P3, PT, R2, 0x100, !P3 ;  /* 0x000001000200780c */ /* 0x000fe20005f61070 */
[----:B------:R-:W-:Y:S01]  /*0560*/  @!P1 IMAD R14, R16, c[0x0][0x1c0], RZ ;  /* 0x00007000100e9a24 */ /* 0x000fe200078e02ff */
[-C--:B------:R-:W-:Y:S01]  /*0570*/  @!P2 MOV R12, R42.reuse ;  /* 0x0000002a000ca202 */ /* 0x080fe20000000f00 */
[----:B------:R-:W-:Y:S01]  /*0580*/  @P0 IMAD.WIDE.U32 R16, R37, c[0x0][0x1c0], R40 ;  /* 0x0000700025100a25 */ /* 0x000fe200078e0028 */
[----:B------:R-:W-:-:S03]  /*0590*/  @!P1 MOV R20, R42 ;  /* 0x0000002a00149202 */ /* 0x000fc60000000f00 */
[C---:B------:R-:W-:Y:S01]  /*05a0*/  @!P2 IMAD R19, R38.reuse, c[0x0][0x1c4], R13 ;  /* 0x000071002613aa24 */ /* 0x040fe200078e020d */
[----:B------:R-:W-:Y:S01]  /*05b0*/  @!P2 MOV R13, R41 ;  /* 0x00000029000da202 */ /* 0x000fe20000000f00 */
[----:B------:R-:W-:Y:S01]  /*05c0*/  @!P1 IMAD R23, R15, c[0x0][0x1c4], R14 ;  /* 0x000071000f179a24 */ /* 0x000fe200078e020e */
[----:B------:R-:W-:Y:S02]  /*05d0*/  @P0 IADD3 R17, R17, R21, RZ ;  /* 0x0000001511110210 */ /* 0x000fe40007ffe0ff */
[----:B------:R-:W-:Y:S01]  /*05e0*/  @!P1 MOV R21, R41 ;  /* 0x0000002900159202 */ /* 0x000fe20000000f00 */
[----:B------:R-:W-:Y:S01]  /*05f0*/  @!P2 IMAD.WIDE.U32 R12, R38, c[0x0][0x1c0], R12 ;  /* 0x00007000260caa25 */ /* 0x000fe200078e000c */
[----:B------:R-:W-:Y:S02]  /*0600*/  @P0 LEA R14, P4, R16, c[0x0][0x170], 0x1 ;  /* 0x00005c00100e0a11 */ /* 0x000fe400078808ff */
[----:B------:R-:W-:Y:S01]  /*0610*/  @P3 MOV R18, R42 ;  /* 0x0000002a00123202 */ /* 0x000fe20000000f00 */
[----:B------:R-:W-:Y:S01]  /*0620*/  @!P1 IMAD.WIDE.U32 R20, R15, c[0x0][0x1c0], R20 ;  /* 0x000070000f149a25 */ /* 0x000fe200078e0014 */
[----:B------:R-:W-:-:S02]  /*0630*/  @!P2 IADD3 R13, R13, R19, RZ ;  /* 0x000000130d0da210 */ /* 0x000fc40007ffe0ff */
[----:B------:R-:W-:Y:S01]  /*0640*/  @P0 LEA.HI.X R15, R16, c[0x0][0x174], R17, 0x1, P4 ;  /* 0x00005d00100f0a11 */ /* 0x000fe200020f0c11 */
[----:B------:R-:W-:Y:S01]  /*0650*/  @P3 IMAD R25, R7, c[0x0][0x1c0], RZ ;  /* 0x0000700007193a24 */ /* 0x000fe200078e02ff */
[----:B------:R-:W-:Y:S02]  /*0660*/  @P3 MOV R19, R41 ;  /* 0x0000002900133202 */ /* 0x000fe40000000f00 */
[----:B------:R-:W-:Y:S01]  /*0670*/  @!P2 LEA R16, P4, R12, c[0x0][0x170], 0x1 ;  /* 0x00005c000c10aa11 */ /* 0x000fe200078808ff */
[C---:B------:R-:W-:Y:S01]  /*0680*/  @P3 IMAD R25, R36.reuse, c[0x0][0x1c4], R25 ;  /* 0x0000710024193a24 */ /* 0x040fe200078e0219 */
[----:B------:R-:W-:Y:S01]  /*0690*/  @!P1 IADD3 R23, R21, R23, RZ ;  /* 0x0000001715179210 */ /* 0x000fe20007ffe0ff */
[----:B------:R-:W-:Y:S01]  /*06a0*/  @P3 IMAD.WIDE.U32 R18, R36, c[0x0][0x1c0], R18 ;  /* 0x0000700024123a25 */ /* 0x000fe200078e0012 */
[----:B------:R-:W-:Y:S02]  /*06b0*/  @!P2 LEA.HI.X R17, R12, c[0x0][0x174], R13, 0x1, P4 ;  /* 0x00005d000c11aa11 */ /* 0x000fe400020f0c0d */
[----:B------:R-:W-:-:S02]  /*06c0*/  @!P1 LEA R26, P4, R20, c[0x0][0x170], 0x1 ;  /* 0x00005c00141a9a11 */ /* 0x000fc400078808ff */
[----:B------:R-:W-:Y:S02]  /*06d0*/  @P3 IADD3 R13, R19, R25, RZ ;  /* 0x00000019130d3210 */ /* 0x000fe40007ffe0ff */
[----:B------:R-:W-:Y:S02]  /*06e0*/  @P3 LEA R12, P6, R18, c[0x0][0x170], 0x1 ;  /* 0x00005c00120c3a11 */ /* 0x000fe400078c08ff */
[----:B------:R-:W-:Y:S02]  /*06f0*/  @!P1 LEA.HI.X R27, R20, c[0x0][0x174], R23, 0x1, P4 ;  /* 0x00005d00141b9a11 */ /* 0x000fe400020f0c17 */
[----:B------:R-:W-:Y:S01]  /*0700*/  ISETP.GE.U32.AND P4, PT, R34, c[0x0][0x1c8], PT ;  /* 0x0000720022007a0c */ /* 0x000fe20003f86070 */
[----:B------:R-:W-:Y:S01]  /*0710*/  CS2R R20, SRZ ;  /* 0x0000000000147805 */ /* 0x000fe2000001ff00 */
[----:B------:R-:W-:Y:S01]  /*0720*/  @P3 LEA.HI.X R13, R18, c[0x0][0x174], R13, 0x1, P6 ;  /* 0x00005d00120d3a11 */ /* 0x000fe200030f0c0d */
[----:B------:R-:W-:Y:S01]  /*0730*/  CS2R R22, SRZ ;  /* 0x0000000000167805 */ /* 0x000fe2000001ff00 */
[----:B------:R-:W-:-:S02]  /*0740*/  ISETP.GE.AND.EX P6, PT, R9, c[0x0][0x1cc], PT, P4 ;  /* 0x0000730009007a0c */ /* 0x000fc40003fc6340 */
[C---:B------:R-:W-:Y:S01]  /*0750*/  ISETP.LT.U32.AND P4, PT, R2.reuse, 0x100, !P5 ;  /* 0x000001000200780c */ /* 0x040fe20006f81070 */
[----:B------:R0:W2:Y:S01]  /*0760*/  @P0 LDG.E R20, [R14.64] ;  /* 0x000000080e140981 */ /* 0x0000a2000c1e1900 */
[----:B------:R-:W-:Y:S02]  /*0770*/  ISETP.LT.U32.AND P5, PT, R2, 0x100, !P6 ;  /* 0x000001000200780c */ /* 0x000fe400077a1070 */
[----:B------:R-:W-:Y:S01]  /*0780*/  ISETP.GE.U32.AND P0, PT, R33, c[0x0][0x1c8], PT ;  /* 0x0000720021007a0c */ /* 0x000fe20003f06070 */
[----:B------:R1:W3:Y:S03]  /*0790*/  @!P2 LDG.E R21, [R16.64] ;  /* 0x000000081015a981 */ /* 0x0002e6000c1e1900 */
[----:B------:R-:W-:Y:S01]  /*07a0*/  ISETP.GE.AND.EX P0, PT, R10, c[0x0][0x1cc], PT, P0 ;  /* 0x000073000a007a0c */ /* 0x000fe20003f06300 */
[----:B------:R4:W5:Y:S04]  /*07b0*/  @P3 LDG.E R22, [R12.64] ;  /* 0x000000080c163981 */ /* 0x000968000c1e1900 */
[----:B------:R-:W-:Y:S01]  /*07c0*/  @P4 IMAD R18, R8, c[0x0][0x1c0], RZ ;  /* 0x0000700008124a24 */ /* 0x000fe200078e02ff */
[----:B------:R-:W5:Y:S01]  /*07d0*/  @!P1 LDG.E R23, [R26.64] ;  /* 0x000000081a179981 */ /* 0x000f62000c1e1900 */
[----:B-1----:R-:W-:-:S02]  /*07e0*/  @P4 MOV R16, R42 ;  /* 0x0000002a00104202 */ /* 0x002fc40000000f00 */
[-C--:B------:R-:W-:Y:S01]  /*07f0*/  @P4 MOV R17, R41.reuse ;  /* 0x0000002900114202 */ /* 0x080fe20000000f00 */
[----:B------:R-:W-:Y:S01]  /*0800*/  @P4 IMAD R19, R35, c[0x0][0x1c4], R18 ;  /* 0x0000710023134a24 */ /* 0x000fe200078e0212 */
[----:B----4-:R-:W-:Y:S01]  /*0810*/  @P5 MOV R12, R42 ;  /* 0x0000002a000c5202 */ /* 0x010fe20000000f00 */
[----:B------:R-:W-:Y:S01]  /*0820*/  @P5 IMAD R25, R9, c[0x0][0x1c0], RZ ;  /* 0x0000700009195a24 */ /* 0x000fe200078e02ff */
[----:B------:R-:W-:Y:S01]  /*0830*/  @P5 MOV R13, R41 ;  /* 0x00000029000d5202 */ /* 0x000fe20000000f00 */
[----:B------:R-:W-:Y:S01]  /*0840*/  @P4 IMAD.WIDE.U32 R16, R35, c[0x0][0x1c0], R16 ;  /* 0x0000700023104a25 */ /* 0x000fe200078e0010 */
[----:B------:R-:W-:Y:S02]  /*0850*/  ISETP.LT.U32.AND P0, PT, R2, 0x100, !P0 ;  /* 0x000001000200780c */ /* 0x000fe40004701070 */
[----:B------:R-:W-:Y:S01]  /*0860*/  ISETP.GE.U32.AND P3, PT, R32, c[0x0][0x1c8], PT ;  /* 0x0000720020007a0c */ /* 0x000fe20003f66070 */
[C---:B------:R-:W-:Y:S01]  /*0870*/  @P5 IMAD R25, R34.reuse, c[0x0][0x1c4], R25 ;  /* 0x0000710022195a24 */ /* 0x040fe200078e0219 */
[----:B0-----:R-:W-:Y:S01]  /*0880*/  @P4 IADD3 R15, R17, R19, RZ ;  /* 0x00000013110f4210 */ /* 0x001fe20007ffe0ff */
[----:B------:R-:W-:Y:S01]  /*0890*/  @P5 IMAD.WIDE.U32 R12, R34, c[0x0][0x1c0], R12 ;  /* 0x00007000220c5a25 */ /* 0x000fe200078e000c */
[----:B------:R-:W-:-:S02]  /*08a0*/  @P4 LEA R14, P6, R16, c[0x0][0x170], 0x1 ;  /* 0x00005c00100e4a11 */ /* 0x000fc400078c08ff */
[----:B------:R-:W-:Y:S02]  /*08b0*/  ISETP.GE.AND.EX P3, PT, R11, c[0x0][0x1cc], PT, P3 ;  /* 0x000073000b007a0c */ /* 0x000fe40003f66330 */
[----:B------:R-:W-:Y:S02]  /*08c0*/  @P4 LEA.HI.X R15, R16, c[0x0][0x174], R15, 0x1, P6 ;  /* 0x00005d00100f4a11 */ /* 0x000fe400030f0c0f */
[----:B------:R-:W-:Y:S02]  /*08d0*/  @P5 IADD3 R13, R13, R25, RZ ;  /* 0x000000190d0d5210 */ /* 0x000fe40007ffe0ff */
[----:B------:R-:W-:Y:S02]  /*08e0*/  @P5 LEA R18, P6, R12, c[0x0][0x170], 0x1 ;  /* 0x00005c000c125a11 */ /* 0x000fe400078c08ff */
[----:B------:R-:W-:Y:S02]  /*08f0*/  ISETP.LT.U32.AND P3, PT, R2, 0x100, !P3 ;  /* 0x000001000200780c */ /* 0x000fe40005f61070 */
[----:B------:R-:W-:Y:S01]  /*0900*/  @P5 LEA.HI.X R19, R12, c[0x0][0x174], R13, 0x1, P6 ;  /* 0x00005d000c135a11 */ /* 0x000fe200030f0c0d */
[----:B------:R-:W-:Y:S01]  /*0910*/  @P0 IMAD R12, R10, c[0x0][0x1c0], RZ ;  /* 0x000070000a0c0a24 */ /* 0x000fe200078e02ff */
[----:B------:R-:W-:Y:S01]  /*0920*/  CS2R R24, SRZ ;  /* 0x0000000000187805 */ /* 0x000fe2000001ff00 */
[----:B------:R-:W-:-:S02]  /*0930*/  @P0 MOV R13, R41 ;  /* 0x00000029000d0202 */ /* 0x000fc40000000f00 */
[C---:B------:R-:W-:Y:S01]  /*0940*/  @P0 IMAD R17, R33.reuse, c[0x0][0x1c4], R12 ;  /* 0x0000710021110a24 */ /* 0x040fe200078e020c */
[-C--:B------:R-:W-:Y:S02]  /*0950*/  @P0 MOV R12, R42.reuse ;  /* 0x0000002a000c0202 */ /* 0x080fe40000000f00 */
[----:B------:R0:W4:Y:S03]  /*0960*/  @P4 LDG.E R24, [R14.64] ;  /* 0x000000080e184981 */ /* 0x000126000c1e1900 */
[----:B------:R-:W-:Y:S01]  /*0970*/  @P0 IMAD.WIDE.U32 R12, R33, c[0x0][0x1c0], R12 ;  /* 0x00007000210c0a25 */ /* 0x000fe200078e000c */
[----:B------:R1:W4:Y:S03]  /*0980*/  @P5 LDG.E R25, [R18.64] ;  /* 0x0000000812195981 */ /* 0x000326000c1e1900 */
[----:B------:R-:W-:Y:S01]  /*0990*/  @P3 IMAD R29, R11, c[0x0][0x1c0], RZ ;  /* 0x000070000b1d3a24 */ /* 0x000fe200078e02ff */
[----:B0-----:R-:W-:-:S02]  /*09a0*/  @P3 MOV R14, R42 ;  /* 0x0000002a000e3202 */ /* 0x001fc40000000f00 */
[----:B------:R-:W-:Y:S01]  /*09b0*/  @P3 MOV R15, R41 ;  /* 0x00000029000f3202 */ /* 0x000fe20000000f00 */
[----:B------:R-:W-:Y:S01]  /*09c0*/  @P3 IMAD R29, R32, c[0x0][0x1c4], R29 ;  /* 0x00007100201d3a24 */ /* 0x000fe200078e021d */
[----:B------:R-:W-:Y:S02]  /*09d0*/  @P0 IADD3 R13, R13, R17, RZ ;  /* 0x000000110d0d0210 */ /* 0x000fe40007ffe0ff */
[----:B------:R-:W-:Y:S01]  /*09e0*/  @P0 LEA R16, P4, R12, c[0x0][0x170], 0x1 ;  /* 0x00005c000c100a11 */ /* 0x000fe200078808ff */
[----:B------:R-:W-:Y:S01]  /*09f0*/  @P3 IMAD.WIDE.U32 R14, R32, c[0x0][0x1c0], R14 ;  /* 0x00007000200e3a25 */ /* 0x000fe200078e000e */
[----:B------:R-:W-:Y:S02]  /*0a00*/  MOV R28, RZ ;  /* 0x000000ff001c7202 */ /* 0x000fe40000000f00 */
[----:B------:R-:W-:Y:S02]  /*0a10*/  @P0 LEA.HI.X R17, R12, c[0x0][0x174], R13, 0x1, P4 ;  /* 0x00005d000c110a11 */ /* 0x000fe400020f0c0d */
[----:B------:R-:W-:-:S02]  /*0a20*/  @P3 IADD3 R13, R15, R29, RZ ;  /* 0x0000001d0f0d3210 */ /* 0x000fc40007ffe0ff */
[C---:B------:R-:W-:Y:S01]  /*0a30*/  @P3 LEA R12, P4, R14.reuse, c[0x0][0x170], 0x1 ;  /* 0x00005c000e0c3a11 */ /* 0x040fe200078808ff */
[----:B------:R0:W4:Y:S01]  /*0a40*/  @P0 LDG.E R28, [R16.64] ;  /* 0x00000008101c0981 */ /* 0x000122000c1e1900 */
[----:B------:R-:W-:Y:S02]  /*0a50*/  MOV R29, RZ ;  /* 0x000000ff001d7202 */ /* 0x000fe40000000f00 */
[----:B------:R-:W-:-:S05]  /*0a60*/  @P3 LEA.HI.X R13, R14, c[0x0][0x174], R13, 0x1, P4 ;  /* 0x00005d000e0d3a11 */ /* 0x000fca00020f0c0d */
[----:B------:R3:W4:Y:S01]  /*0a70*/  @P3 LDG.E R29, [R12.64] ;  /* 0x000000080c1d3981 */ /* 0x000722000c1e1900 */
[C---:B------:R-:W-:Y:S02]  /*0a80*/  ISETP.GT.AND P0, PT, R4.reuse, 0x1e, PT ;  /* 0x0000001e0400780c */ /* 0x040fe40003f04270 */
[----:B------:R-:W-:Y:S02]  /*0a90*/  ISETP.NE.AND P4, PT, R4, RZ, PT ;  /* 0x000000ff0400720c */ /* 0x000fe40003f85270 */
[----:B------:R-:W-:Y:S01]  /*0aa0*/  ISETP.NE.AND P3, PT, R2, RZ, PT ;  /* 0x000000ff0200720c */ /* 0x000fe20003f65270 */
[----:B------:R-:W-:Y:S01]  /*0ab0*/  ULDC UR5, c[0x0][0xc] ;  /* 0x0000030000057ab9 */ /* 0x000fe20000000800 */
[----:B------:R-:W-:Y:S01]  /*0ac0*/  BSSY B0, `(.L_x_2213) ;  /* 0x0000066000007945 */ /* 0x000fe20003800000 */
[--C-:B---3--:R-:W-:Y:S02]  /*0ad0*/  PRMT R13, RZ, 0x7610, R21.reuse ;  /* 0x00007610ff0d7816 */ /* 0x108fe40000000015 */
[----:B------:R-:W-:-:S02]  /*0ae0*/  PRMT R12, RZ, 0x5410, R21 ;  /* 0x00005410ff0c7816 */ /* 0x000fc40000000015 */
[--C-:B--2---:R-:W-:Y:S01]  /*0af0*/  PRMT R15, RZ, 0x7610, R20.reuse ;  /* 0x00007610ff0f7816 */ /* 0x104fe20000000014 */
[----:B0-----:R-:W-:Y:S01]  /*0b00*/  FMUL.FTZ R17, R13, R13 ;  /* 0x0000000d0d117220 */ /* 0x001fe20000410000 */
[----:B------:R-:W-:Y:S01]  /*0b10*/  PRMT R16, RZ, 0x5410, R20 ;  /* 0x00005410ff107816 */ /* 0x000fe20000000014 */
[C---:B------:R-:W-:Y:S02]  /*0b20*/  FADD.FTZ R14, R12.reuse, R13 ;  /* 0x0000000d0c0e7221 */ /* 0x040fe40000010000 */
[----:B------:R-:W-:Y:S01]  /*0b30*/  FFMA.FTZ R17, R12, R12, R17 ;  /* 0x0000000c0c117223 */ /* 0x000fe20000010011 */
[--C-:B-----5:R-:W-:Y:S01]  /*0b40*/  PRMT R12, RZ, 0x5410, R23.reuse ;  /* 0x00005410ff0c7816 */ /* 0x120fe20000000017 */
[----:B-1----:R-:W-:Y:S01]  /*0b50*/  FMUL.FTZ R19, R15, R15 ;  /* 0x0000000f0f137220 */ /* 0x002fe20000410000 */
[----:B------:R-:W-:Y:S01]  /*0b60*/  PRMT R13, RZ, 0x7610, R23 ;  /* 0x00007610ff0d7816 */ /* 0x000fe20000000017 */
[----:B------:R-:W-:Y:S02]  /*0b70*/  FADD.FTZ R18, R16, R15 ;  /* 0x0000000f10127221 */ /* 0x000fe40000010000 */
[----:B------:R-:W-:-:S02]  /*0b80*/  FADD.FTZ R15, RZ, R14 ;  /* 0x0000000eff0f7221 */ /* 0x000fc40000010000 */
[----:B------:R-:W-:Y:S02]  /*0b90*/  FFMA.FTZ R14, R16, R16, R19 ;  /* 0x00000010100e7223 */ /* 0x000fe40000010013 */
[----:B------:R-:W-:Y:S02]  /*0ba0*/  FMUL.FTZ R19, R13, R13 ;  /* 0x0000000d0d137220 */ /* 0x000fe40000410000 */
[C---:B------:R-:W-:Y:S01]  /*0bb0*/  FADD.FTZ R16, R12.reuse, R13 ;  /* 0x0000000d0c107221 */ /* 0x040fe20000010000 */
[--C-:B------:R-:W-:Y:S01]  /*0bc0*/  PRMT R13, RZ, 0x7610, R22.reuse ;  /* 0x00007610ff0d7816 */ /* 0x100fe20000000016 */
[----:B------:R-:W-:Y:S02]  /*0bd0*/  FADD.FTZ R17, RZ, R17 ;  /* 0x00000011ff117221 */ /* 0x000fe40000010000 */
[----:B------:R-:W-:Y:S01]  /*0be0*/  FFMA.FTZ R19, R12, R12, R19 ;  /* 0x0000000c0c137223 */ /* 0x000fe20000010013 */
[----:B------:R-:W-:Y:S01]  /*0bf0*/  PRMT R12, RZ, 0x5410, R22 ;  /* 0x00005410ff0c7816 */ /* 0x000fe20000000016 */
[----:B------:R-:W-:-:S02]  /*0c00*/  FADD.FTZ R15, R15, R18 ;  /* 0x000000120f0f7221 */ /* 0x000fc40000010000 */
[----:B------:R-:W-:Y:S02]  /*0c10*/  FADD.FTZ R14, R17, R14 ;  /* 0x0000000e110e7221 */ /* 0x000fe40000010000 */
[----:B------:R-:W-:Y:S02]  /*0c20*/  FMUL.FTZ R17, R13, R13 ;  /* 0x0000000d0d117220 */ /* 0x000fe40000410000 */
[----:B------:R-:W-:Y:S02]  /*0c30*/  FADD.FTZ R15, R15, R16 ;  /* 0x000000100f0f7221 */ /* 0x000fe40000010000 */
[C---:B------:R-:W-:Y:S02]  /*0c40*/  FADD.FTZ R16, R12.reuse, R13 ;  /* 0x0000000d0c107221 */ /* 0x040fe40000010000 */
[----:B------:R-:W-:Y:S02]  /*0c50*/  FFMA.FTZ R17, R12, R12, R17 ;  /* 0x0000000c0c117223 */ /* 0x000fe40000010011 */
[----:B------:R-:W-:Y:S01]  /*0c60*/  FADD.FTZ R14, R14, R19 ;  /* 0x000000130e0e7221 */ /* 0x000fe20000010000 */
[----:B----4-:R-:W-:-:S02]  /*0c70*/  PRMT R12, RZ, 0x5410, R24 ;  /* 0x00005410ff0c7816 */ /* 0x010fc40000000018 */
[----:B------:R-:W-:Y:S01]  /*0c80*/  PRMT R13, RZ, 0x7610, R24 ;  /* 0x00007610ff0d7816 */ /* 0x000fe20000000018 */
[----:B------:R-:W-:-:S04]  /*0c90*/  FADD.FTZ R15, R15, R16 ;  /* 0x000000100f0f7221 */ /* 0x000fc80000010000 */
[----:B------:R-:W-:Y:S02]  /*0ca0*/  FMUL.FTZ R19, R13, R13 ;  /* 0x0000000d0d137220 */ /* 0x000fe40000410000 */
[C---:B------:R-:W-:Y:S01]  /*0cb0*/  FADD.FTZ R16, R12.reuse, R13 ;  /* 0x0000000d0c107221 */ /* 0x040fe20000010000 */
[----:B------:R-:W-:Y:S01]  /*0cc0*/  PRMT R13, RZ, 0x7610, R25 ;  /* 0x00007610ff0d7816 */ /* 0x000fe20000000019 */
[----:B------:R-:W-:Y:S01]  /*0cd0*/  FFMA.FTZ R19, R12, R12, R19 ;  /* 0x0000000c0c137223 */ /* 0x000fe20000010013 */
[----:B------:R-:W-:Y:S01]  /*0ce0*/  PRMT R12, RZ, 0x5410, R25 ;  /* 0x00005410ff0c7816 */ /* 0x000fe20000000019 */
[----:B------:R-:W-:Y:S02]  /*0cf0*/  FADD.FTZ R14, R14, R17 ;  /* 0x000000110e0e7221 */ /* 0x000fe40000010000 */
[----:B------:R-:W-:Y:S02]  /*0d00*/  FMUL.FTZ R17, R13, R13 ;  /* 0x0000000d0d117220 */ /* 0x000fe40000410000 */
[----:B------:R-:W-:-:S02]  /*0d10*/  FADD.FTZ R15, R15, R16 ;  /* 0x000000100f0f7221 */ /* 0x000fc40000010000 */
[C---:B------:R-:W-:Y:S02]  /*0d20*/  FADD.FTZ R16, R12.reuse, R13 ;  /* 0x0000000d0c107221 */ /* 0x040fe40000010000 */
[----:B------:R-:W-:Y:S01]  /*0d30*/  FFMA.FTZ R17, R12, R12, R17 ;  /* 0x0000000c0c117223 */ /* 0x000fe20000010011 */
[--C-:B------:R-:W-:Y:S02]  /*0d40*/  PRMT R12, RZ, 0x5410, R28.reuse ;  /* 0x00005410ff0c7816 */ /* 0x100fe4000000001c */
        /* <DEDUP_REMOVED lines=11> */
[----:B------:R-:W-:-:S02]  /*0e00*/  FADD.FTZ R14, R14, R19 ;  /* 0x000000130e0e7221 */ /* 0x000fc40000010000 */
        /* <DEDUP_REMOVED lines=31> */
[----:B------:R-:W1:Y:S04]  /*1000*/  LDS.128 R16, [0x10] ;  /* 0x00001000ff107984 */ /* 0x000e680000000c00 */
[----:B------:R-:W2:Y:S01]  /*1010*/  LDS.128 R12, [0x20] ;  /* 0x00002000ff0c7984 */ /* 0x000ea20000000c00 */
[----:B-1----:R-:W-:-:S02]  /*1020*/  FADD.FTZ R39, R26, R16 ;  /* 0x000000101a277221 */ /* 0x002fc40000010000 */
[----:B------:R-:W-:Y:S02]  /*1030*/  FADD.FTZ R16, R27, R17 ;  /* 0x000000111b107221 */ /* 0x000fe40000010000 */
[----:B------:R-:W-:Y:S02]  /*1040*/  FADD.FTZ R39, R39, R18 ;  /* 0x0000001227277221 */ /* 0x000fe40000010000 */
[----:B0-----:R-:W-:Y:S02]  /*1050*/  FADD.FTZ R26, R16, R19 ;  /* 0x00000013101a7221 */ /* 0x001fe40000010000 */
[----:B------:R-:W0:Y:S01]  /*1060*/  LDS.128 R16, [0x30] ;  /* 0x00003000ff107984 */ /* 0x000e220000000c00 */
[----:B--2---:R-:W-:Y:S02]  /*1070*/  FADD.FTZ R39, R39, R12 ;  /* 0x0000000c27277221 */ /* 0x004fe40000010000 */
[----:B------:R-:W-:Y:S02]  /*1080*/  FADD.FTZ R12, R26, R13 ;  /* 0x0000000d1a0c7221 */ /* 0x000fe40000010000 */
[----:B------:R-:W1:Y:S01]  /*1090*/  LDS.64 R26, [0x40] ;  /* 0x00004000ff1a7984 */ /* 0x000e620000000a00 */
        /* <DEDUP_REMOVED lines=8> */
.L_x_2214:
[----:B------:R-:W-:Y:S05]  /*1120*/  BSYNC B0 ;  /* 0x0000000000007941 */ /* 0x000fea0003800000 */
.L_x_2213:
        /* <DEDUP_REMOVED lines=14> */
[----:B------:R-:W-:-:S04]  /*1210*/  MOV R16, 0x1 ;  /* 0x0000000100107802 */ /* 0x000fc80000000f00 */
[----:B------:R-:W-:Y:S02]  /*1220*/  SEL R17, R16, 0xffffffff, !P0 ;  /* 0xffffffff10117807 */ /* 0x000fe40004000000 */
[----:B-1----:R-:W-:-:S05]  /*1230*/  MOV R0, UR6 ;  /* 0x0000000600007c02 */ /* 0x002fca0008000f00 */
[----:B------:R-:W-:-:S04]  /*1240*/  IMAD R15, R3, c[0x0][0x10], R0 ;  /* 0x00000400030f7a24 */ /* 0x000fc800078e0200 */
[----:B------:R-:W-:-:S05]  /*1250*/  IMAD.WIDE.U32 R14, R15, 0x8, R18 ;  /* 0x000000080f0e7825 */ /* 0x000fca00078e0012 */
[----:B------:R1:W-:Y:S01]  /*1260*/  STG.E.64 [R14.64], R26 ;  /* 0x0000001a0e007986 */ /* 0x0003e2000c101b08 */
[----:B------:R-:W-:Y:S06]  /*1270*/  MEMBAR.ALL.GPU ;  /* 0x0000000000007992 */ /* 0x000fec000000a000 */
[----:B------:R-:W-:-:S00]  /*1280*/  ERRBAR ;  /* 0x00000000000079ab */ /* 0x000fc00000000000 */
[----:B-1----:R-:W-:Y:S01]  /*1290*/  SEL R15, RZ, c[0x0][0xc], P0 ;  /* 0x00000300ff0f7a07 */ /* 0x002fe20000000000 */
[----:B------:R1:W-:Y:S03]  /*12a0*/  RED.E.ADD.S32.STRONG.GPU [R12.64], R17 ;  /* 0x000000110c00798e */ /* 0x0003e6000c10e388 */
[----:B------:R-:W-:-:S13]  /*12b0*/  ISETP.NE.AND P0, PT, R15, -0x1, PT ;  /* 0xffffffff0f00780c */ /* 0x000fda0003f05270 */
[----:B-1----:R-:W-:Y:S05]  /*12c0*/  @!P0 BRA `(.L_x_2216) ;  /* 0x0000005000008947 */ /* 0x002fea0003800000 */
.L_x_2217:
[----:B------:R-:W2:Y:S01]  /*12d0*/  LDG.E.STRONG.GPU R14, [R12.64] ;  /* 0x000000080c0e7981 */ /* 0x000ea2000c1ef900 */
[----:B------:R-:W-:Y:S01]  /*12e0*/  YIELD ;  /* 0x0000000000007946 */ /* 0x000fe20003800000 */
[----:B--2---:R-:W-:Y:S01]  /*12f0*/  ISETP.NE.AND P0, PT, R14, R15, PT ;  /* 0x0000000f0e00720c */ /* 0x004fe20003f05270 */
[----:B------:R-:W-:-:S12]  /*1300*/  CCTL.IVALL ;  /* 0x00000000ff00798f */ /* 0x000fd80002000000 */
[----:B------:R-:W-:Y:S05]  /*1310*/  @P0 BRA `(.L_x_2217) ;  /* 0xffffffb000000947 */ /* 0x000fea000383ffff */
.L_x_2216:
        /* <DEDUP_REMOVED lines=20> */
.L_x_2221:
[C---:B------:R-:W-:Y:S02]  /*1460*/  ISETP.EQ.OR P6, PT, R16.reuse, R3, P3 ;  /* 0x000000031000720c */ /* 0x040fe40001fc2670 */
[----:B------:R-:W-:-:S04]  /*1470*/  IADD3 R15, R16, 0x1, RZ ;  /* 0x00000001100f7810 */ /* 0x000fc80007ffe0ff */
[----:B------:R-:W-:-:S07]  /*1480*/  ISETP.EQ.OR P5, PT, R15, R3, P3 ;  /* 0x000000030f00720c */ /* 0x000fce0001fa2670 */
[----:B------:R-:W-:-:S04]  /*1490*/  @!P6 IMAD R13, R16, c[0x0][0x10], R0 ;  /* 0x00000400100dea24 */ /* 0x000fc800078e0200 */
[----:B------:R-:W-:-:S06]  /*14a0*/  @!P6 IMAD.WIDE.U32 R12, R13, 0x8, R18 ;  /* 0x000000080d0ce825 */ /* 0x000fcc00078e0012 */
[----:B------:R-:W2:Y:S01]  /*14b0*/  @!P6 LDG.E.64 R12, [R12.64] ;  /* 0x000000080c0ce981 */ /* 0x000ea2000c1e1b00 */
[----:B------:R-:W-:-:S04]  /*14c0*/  @!P5 IMAD R15, R15, c[0x0][0x10], R0 ;  /* 0x000004000f0fda24 */ /* 0x000fc800078e0200 */
[----:B------:R-:W-:-:S06]  /*14d0*/  @!P5 IMAD.WIDE.U32 R14, R15, 0x8, R18 ;  /* 0x000000080f0ed825 */ /* 0x000fcc00078e0012 */
[----:B------:R-:W3:Y:S01]  /*14e0*/  @!P5 LDG.E.64 R14, [R14.64] ;  /* 0x000000080e0ed981 */ /* 0x000ee2000c1e1b00 */
[C---:B------:R-:W-:Y:S02]  /*14f0*/  IADD3 R39, R16.reuse, 0x2, RZ ;  /* 0x0000000210277810 */ /* 0x040fe40007ffe0ff */
[----:B------:R-:W-:Y:S02]  /*1500*/  IADD3 R17, R16, 0x3, RZ ;  /* 0x0000000310117810 */ /* 0x000fe40007ffe0ff */
[----:B------:R-:W-:-:S13]  /*1510*/  ISETP.EQ.OR P4, PT, R39, R3, P3 ;  /* 0x000000032700720c */ /* 0x000fda0001f82670 */
[----:B------:R-:W-:Y:S02]  /*1520*/  @!P4 IMAD R39, R39, c[0x0][0x10], R0 ;  /* 0x000004002727ca24 */ /* 0x000fe400078e0200 */
[----:B0-2---:R-:W-:Y:S02]  /*1530*/  @!P6 FADD.FTZ R26, R26, R12 ;  /* 0x0000000c1a1ae221 */ /* 0x005fe40000010000 */
[----:B------:R-:W-:Y:S01]  /*1540*/  @!P6 FADD.FTZ R27, R27, R13 ;  /* 0x0000000d1b1be221 */ /* 0x000fe20000010000 */
[----:B------:R-:W-:Y:S01]  /*1550*/  ISETP.EQ.OR P6, PT, R17, R3, P3 ;  /* 0x000000031100720c */ /* 0x000fe20001fc2670 */
[----:B------:R-:W-:-:S06]  /*1560*/  @!P4 IMAD.WIDE.U32 R12, R39, 0x8, R18 ;  /* 0x00000008270cc825 */ /* 0x000fcc00078e0012 */
[----:B------:R-:W2:Y:S01]  /*1570*/  @!P4 LDG.E.64 R12, [R12.64] ;  /* 0x000000080c0cc981 */ /* 0x000ea2000c1e1b00 */
[----:B---3--:R-:W-:Y:S02]  /*1580*/  @!P5 FADD.FTZ R26, R26, R14 ;  /* 0x0000000e1a1ad221 */ /* 0x008fe40000010000 */
[----:B------:R-:W-:-:S03]  /*1590*/  @!P5 FADD.FTZ R27, R27, R15 ;  /* 0x0000000f1b1bd221 */ /* 0x000fc60000010000 */
[----:B------:R-:W-:-:S04]  /*15a0*/  @!P6 IMAD R17, R17, c[0x0][0x10], R0 ;  /* 0x000004001111ea24 */ /* 0x000fc800078e0200 */
[----:B------:R-:W-:-:S06]  /*15b0*/  @!P6 IMAD.WIDE.U32 R14, R17, 0x8, R18 ;  /* 0x00000008110ee825 */ /* 0x000fcc00078e0012 */
[----:B------:R-:W3:Y:S01]  /*15c0*/  @!P6 LDG.E.64 R14, [R14.64] ;  /* 0x000000080e0ee981 */ /* 0x000ee2000c1e1b00 */
[----:B------:R-:W-:-:S04]  /*15d0*/  IADD3 R39, R16, 0x4, RZ ;  /* 0x0000000410277810 */ /* 0x000fc80007ffe0ff */
[----:B------:R-:W-:Y:S02]  /*15e0*/  ISETP.EQ.OR P5, PT, R39, R3, P3 ;  /* 0x000000032700720c */ /* 0x000fe40001fa2670 */
[----:B------:R-:W-:-:S11]  /*15f0*/  IADD3 R17, R16, 0x5, RZ ;  /* 0x0000000510117810 */ /* 0x000fd60007ffe0ff */
[----:B------:R-:W-:Y:S02]  /*1600*/  @!P5 IMAD R39, R39, c[0x0][0x10], R0 ;  /* 0x000004002727da24 */ /* 0x000fe400078e0200 */
[----:B--2---:R-:W-:Y:S02]  /*1610*/  @!P4 FADD.FTZ R26, R26, R12 ;  /* 0x0000000c1a1ac221 */ /* 0x004fe40000010000 */
[----:B------:R-:W-:Y:S01]  /*1620*/  @!P4 FADD.FTZ R27, R27, R13 ;  /* 0x0000000d1b1bc221 */ /* 0x000fe20000010000 */
[----:B------:R-:W-:Y:S01]  /*1630*/  ISETP.EQ.OR P4, PT, R17, R3, P3 ;  /* 0x000000031100720c */ /* 0x000fe20001f82670 */
[----:B------:R-:W-:-:S06]  /*1640*/  @!P5 IMAD.WIDE.U32 R12, R39, 0x8, R18 ;  /* 0x00000008270cd825 */ /* 0x000fcc00078e0012 */
[----:B------:R-:W2:Y:S06]  /*1650*/  @!P5 LDG.E.64 R12, [R12.64] ;  /* 0x000000080c0cd981 */ /* 0x000eac000c1e1b00 */
[----:B------:R-:W-:Y:S02]  /*1660*/  @!P4 IMAD R17, R17, c[0x0][0x10], R0 ;  /* 0x000004001111ca24 */ /* 0x000fe400078e0200 */
[----:B---3--:R-:W-:Y:S02]  /*1670*/  @!P6 FADD.FTZ R26, R26, R14 ;  /* 0x0000000e1a1ae221 */ /* 0x008fe40000010000 */
[----:B------:R-:W-:-:S02]  /*1680*/  @!P6 FADD.FTZ R27, R27, R15 ;  /* 0x0000000f1b1be221 */ /* 0x000fc40000010000 */
        /* <DEDUP_REMOVED lines=58> */
[C---:B------:R-:W-:Y:S02]  /*1a30*/  IADD3 R39, R16.reuse, 0xe, RZ ;  /* 0x0000000e10277810 */ /* 0x040fe40007ffe0ff */
[----:B------:R-:W-:-:S04]  /*1a40*/  IADD3 R17, R16, 0xf, RZ ;  /* 0x0000000f10117810 */ /* 0x000fc80007ffe0ff */
[-C--:B------:R-:W-:Y:S01]  /*1a50*/  ISETP.EQ.OR P4, PT, R17, R3.reuse, P3 ;  /* 0x000000031100720c */ /* 0x080fe20001f82670 */
[----:B--2---:R-:W-:Y:S02]  /*1a60*/  @!P6 FADD.FTZ R26, R26, R12 ;  /* 0x0000000c1a1ae221 */ /* 0x004fe40000010000 */
[----:B------:R-:W-:Y:S01]  /*1a70*/  @!P6 FADD.FTZ R27, R27, R13 ;  /* 0x0000000d1b1be221 */ /* 0x000fe20000010000 */
[----:B------:R-:W-:-:S13]  /*1a80*/  ISETP.EQ.OR P6, PT, R39, R3, P3 ;  /* 0x000000032700720c */ /* 0x000fda0001fc2670 */
[----:B------:R-:W-:Y:S02]  /*1a90*/  @!P6 IMAD R13, R39, c[0x0][0x10], R0 ;  /* 0x00000400270dea24 */ /* 0x000fe400078e0200 */
[----:B---3--:R-:W-:Y:S02]  /*1aa0*/  @!P5 FADD.FTZ R27, R27, R15 ;  /* 0x0000000f1b1bd221 */ /* 0x008fe40000010000 */
[----:B------:R-:W-:-:S04]  /*1ab0*/  @!P6 IMAD.WIDE.U32 R12, R13, 0x8, R18 ;  /* 0x000000080d0ce825 */ /* 0x000fc800078e0012 */
[----:B------:R-:W-:Y:S02]  /*1ac0*/  @!P4 IMAD R15, R17, c[0x0][0x10], R0 ;  /* 0x00000400110fca24 */ /* 0x000fe400078e0200 */
[----:B------:R-:W-:Y:S01]  /*1ad0*/  @!P5 FADD.FTZ R26, R26, R14 ;  /* 0x0000000e1a1ad221 */ /* 0x000fe20000010000 */
[----:B------:R-:W2:Y:S01]  /*1ae0*/  @!P6 LDG.E.64 R12, [R12.64] ;  /* 0x000000080c0ce981 */ /* 0x000ea2000c1e1b00 */
[----:B------:R-:W-:-:S06]  /*1af0*/  @!P4 IMAD.WIDE.U32 R14, R15, 0x8, R18 ;  /* 0x000000080f0ec825 */ /* 0x000fcc00078e0012 */
[----:B------:R-:W3:Y:S01]  /*1b00*/  @!P4 LDG.E.64 R14, [R14.64] ;  /* 0x000000080e0ec981 */ /* 0x000ee2000c1e1b00 */
[----:B------:R-:W-:-:S04]  /*1b10*/  UIADD3 UR5, UR5, -0x10, URZ ;  /* 0xfffffff005057890 */ /* 0x000fc8000fffe03f */
[----:B------:R-:W-:-:S06]  /*1b20*/  UISETP.GT.AND UP0, UPT, UR5, 0xc, UPT ;  /* 0x0000000c0500788c */ /* 0x000fcc000bf04270 */
[----:B------:R-:W-:Y:S02]  /*1b30*/  PLOP3.LUT P5, PT, PT, PT, UP0, 0x80, 0x0 ;  /* 0x000000000000781c */ /* 0x000fe40003faf008 */
[----:B------:R-:W-:Y:S01]  /*1b40*/  IADD3 R16, R16, 0x10, RZ ;  /* 0x0000001010107810 */ /* 0x000fe20007ffe0ff */
[----:B--2---:R-:W-:Y:S02]  /*1b50*/  @!P6 FADD.FTZ R26, R26, R12 ;  /* 0x0000000c1a1ae221 */ /* 0x004fe40000010000 */
[----:B------:R-:W-:Y:S02]  /*1b60*/  @!P6 FADD.FTZ R27, R27, R13 ;  /* 0x0000000d1b1be221 */ /* 0x000fe40000010000 */
[----:B---3--:R-:W-:Y:S02]  /*1b70*/  @!P4 FADD.FTZ R26, R26, R14 ;  /* 0x0000000e1a1ac221 */ /* 0x008fe40000010000 */
[----:B------:R-:W-:-:S04]  /*1b80*/  @!P4 FADD.FTZ R27, R27, R15 ;  /* 0x0000000f1b1bc221 */ /* 0x000fc80000010000 */
[----:B------:R-:W-:Y:S05]  /*1b90*/  @P5 BRA `(.L_x_2221) ;  /* 0xfffff8c000005947 */ /* 0x000fea000383ffff */
.L_x_2220:
[----:B------:R-:W-:-:S06]  /*1ba0*/  UISETP.GT.AND UP0, UPT, UR5, 0x4, UPT ;  /* 0x000000040500788c */ /* 0x000fcc000bf04270 */
[----:B------:R-:W-:-:S13]  /*1bb0*/  PLOP3.LUT P4, PT, PT, PT, UP0, 0x80, 0x0 ;  /* 0x000000000000781c */ /* 0x000fda0003f8f008 */
[----:B------:R-:W-:Y:S05]  /*1bc0*/  @!P4 BRA `(.L_x_2222) ;  /* 0x000003b00000c947 */ /* 0x000fea0003800000 */
        /* <DEDUP_REMOVED lines=11> */
[----:B------:R-:W-:Y:S01]  /*1c80*/  ISETP.EQ.OR P5, PT, R39, R3, P3 ;  /* 0x000000032700720c */ /* 0x000fe20001fa2670 */
[----:B0-2---:R-:W-:-:S12]  /*1c90*/  @!P0 FADD.FTZ R27, R27, R13 ;  /* 0x0000000d1b1b8221 */ /* 0x005fd80000010000 */
[----:B------:R-:W-:Y:S02]  /*1ca0*/  @!P5 IMAD R13, R39, c[0x0][0x10], R0 ;  /* 0x00000400270dda24 */ /* 0x000fe400078e0200 */
[----:B------:R-:W-:Y:S01]  /*1cb0*/  @!P0 FADD.FTZ R26, R26, R12 ;  /* 0x0000000c1a1a8221 */ /* 0x000fe20000010000 */
[----:B------:R-:W-:Y:S01]  /*1cc0*/  ISETP.EQ.OR P0, PT, R17, R3, P3 ;  /* 0x000000031100720c */ /* 0x000fe20001f02670 */
[----:B------:R-:W-:-:S04]  /*1cd0*/  @!P5 IMAD.WIDE.U32 R12, R13, 0x8, R18 ;  /* 0x000000080d0cd825 */ /* 0x000fc800078e0012 */
[----:B---3--:R-:W-:Y:S02]  /*1ce0*/  @!P4 FADD.FTZ R27, R27, R15 ;  /* 0x0000000f1b1bc221 */ /* 0x008fe40000010000 */
[----:B------:R-:W2:Y:S01]  /*1cf0*/  @!P5 LDG.E.64 R12, [R12.64] ;  /* 0x000000080c0cd981 */ /* 0x000ea2000c1e1b00 */
[----:B------:R-:W-:-:S05]  /*1d00*/  @!P4 FADD.FTZ R26, R26, R14 ;  /* 0x0000000e1a1ac221 */ /* 0x000fca0000010000 */
[----:B------:R-:W-:-:S04]  /*1d10*/  @!P0 IMAD R15, R17, c[0x0][0x10], R0 ;  /* 0x00000400110f8a24 */ /* 0x000fc800078e0200 */
[----:B------:R-:W-:-:S06]  /*1d20*/  @!P0 IMAD.WIDE.U32 R14, R15, 0x8, R18 ;  /* 0x000000080f0e8825 */ /* 0x000fcc00078e0012 */
[----:B------:R-:W3:Y:S01]  /*1d30*/  @!P0 LDG.E.64 R14, [R14.64] ;  /* 0x000000080e0e8981 */ /* 0x000ee2000c1e1b00 */
[----:B------:R-:W-:-:S04]  /*1d40*/  IADD3 R16, R16, 0x4, RZ ;  /* 0x0000000410107810 */ /* 0x000fc80007ffe0ff */
[C---:B------:R-:W-:Y:S02]  /*1d50*/  ISETP.EQ.OR P4, PT, R16.reuse, R3, P3 ;  /* 0x000000031000720c */ /* 0x040fe40001f82670 */
        /* <DEDUP_REMOVED lines=13> */
[----:B------:R-:W-:Y:S02]  /*1e30*/  IADD3 R17, R16, 0x3, RZ ;  /* 0x0000000310117810 */ /* 0x000fe40007ffe0ff */
[-C--:B------:R-:W-:Y:S01]  /*1e40*/  ISETP.EQ.OR P0, PT, R39, R3.reuse, P3 ;  /* 0x000000032700720c */ /* 0x080fe20001f02670 */
[----:B--2---:R-:W-:Y:S02]  /*1e50*/  @!P4 FADD.FTZ R26, R26, R12 ;  /* 0x0000000c1a1ac221 */ /* 0x004fe40000010000 */
[----:B------:R-:W-:Y:S01]  /*1e60*/  @!P4 FADD.FTZ R27, R27, R13 ;  /* 0x0000000d1b1bc221 */ /* 0x000fe20000010000 */
[----:B------:R-:W-:-:S09]  /*1e70*/  ISETP.EQ.OR P4, PT, R17, R3, P3 ;  /* 0x000000031100720c */ /* 0x000fd20001f82670 */
[----:B------:R-:W-:-:S04]  /*1e80*/  @!P0 IMAD R13, R39, c[0x0][0x10], R0 ;  /* 0x00000400270d8a24 */ /* 0x000fc800078e0200 */
[----:B------:R-:W-:-:S06]  /*1e90*/  @!P0 IMAD.WIDE.U32 R12, R13, 0x8, R18 ;  /* 0x000000080d0c8825 */ /* 0x000fcc00078e0012 */
[----:B------:R-:W2:Y:S01]  /*1ea0*/  @!P0 LDG.E.64 R12, [R12.64] ;  /* 0x000000080c0c8981 */ /* 0x000ea2000c1e1b00 */
[----:B------:R-:W-:Y:S02]  /*1eb0*/  @!P4 IMAD R17, R17, c[0x0][0x10], R0 ;  /* 0x000004001111ca24 */ /* 0x000fe400078e0200 */
[----:B---3--:R-:W-:Y:S02]  /*1ec0*/  @!P5 FADD.FTZ R26, R26, R14 ;  /* 0x0000000e1a1ad221 */ /* 0x008fe40000010000 */
[----:B------:R-:W-:Y:S02]  /*1ed0*/  @!P5 FADD.FTZ R27, R27, R15 ;  /* 0x0000000f1b1bd221 */ /* 0x000fe40000010000 */
[----:B------:R-:W-:-:S06]  /*1ee0*/  @!P4 IMAD.WIDE.U32 R14, R17, 0x8, R18 ;  /* 0x00000008110ec825 */ /* 0x000fcc00078e0012 */
[----:B------:R-:W3:Y:S01]  /*1ef0*/  @!P4 LDG.E.64 R14, [R14.64] ;  /* 0x000000080e0ec981 */ /* 0x000ee2000c1e1b00 */
        /* <DEDUP_REMOVED lines=8> */
.L_x_2222:
[----:B------:R-:W-:-:S13]  /*1f80*/  ISETP.NE.OR P0, PT, RZ, UR5, P0 ;  /* 0x00000005ff007c0c */ /* 0x000fda0008705670 */
[----:B------:R-:W-:Y:S05]  /*1f90*/  @!P0 BRA `(.L_x_2218) ;  /* 0x000001f000008947 */ /* 0x000fea0003800000 */
.L_x_2219:
        /* <DEDUP_REMOVED lines=10> */
[----:B------:R-:W-:-:S04]  /*2040*/  IADD3 R17, R16, 0x3, RZ ;  /* 0x0000000310117810 */ /* 0x000fc80007ffe0ff */
[-C--:B------:R-:W-:Y:S01]  /*2050*/  ISETP.EQ.OR P5, PT, R17, R3.reuse, P3 ;  /* 0x000000031100720c */ /* 0x080fe20001fa2670 */
[----:B0-2---:R-:W-:Y:S02]  /*2060*/  @!P0 FADD.FTZ R26, R26, R12 ;  /* 0x0000000c1a1a8221 */ /* 0x005fe40000010000 */
[----:B------:R-:W-:Y:S01]  /*2070*/  @!P0 FADD.FTZ R27, R27, R13 ;  /* 0x0000000d1b1b8221 */ /* 0x000fe20000010000 */
[----:B------:R-:W-:-:S03]  /*2080*/  ISETP.EQ.OR P0, PT, R39, R3, P3 ;  /* 0x000000032700720c */ /* 0x000fc60001f02670 */
[----:B---3--:R-:W-:-:S06]  /*2090*/  @!P4 FADD.FTZ R27, R27, R15 ;  /* 0x0000000f1b1bc221 */ /* 0x008fcc0000010000 */
[----:B------:R-:W-:Y:S02]  /*20a0*/  @!P5 IMAD R15, R17, c[0x0][0x10], R0 ;  /* 0x00000400110fda24 */ /* 0x000fe400078e0200 */
[----:B------:R-:W-:Y:S02]  /*20b0*/  @!P4 FADD.FTZ R26, R26, R14 ;  /* 0x0000000e1a1ac221 */ /* 0x000fe40000010000 */
[----:B------:R-:W-:-:S04]  /*20c0*/  @!P0 IMAD R13, R39, c[0x0][0x10], R0 ;  /* 0x00000400270d8a24 */ /* 0x000fc800078e0200 */
[----:B------:R-:W-:-:S06]  /*20d0*/  @!P0 IMAD.WIDE.U32 R12, R13, 0x8, R18 ;  /* 0x000000080d0c8825 */ /* 0x000fcc00078e0012 */
[----:B------:R-:W2:Y:S01]  /*20e0*/  @!P0 LDG.E.64 R12, [R12.64] ;  /* 0x000000080c0c8981 */ /* 0x000ea2000c1e1b00 */
[----:B------:R-:W-:-:S06]  /*20f0*/  @!P5 IMAD.WIDE.U32 R14, R15, 0x8, R18 ;  /* 0x000000080f0ed825 */ /* 0x000fcc00078e0012 */
[----:B------:R-:W3:Y:S01]  /*2100*/  @!P5 LDG.E.64 R14, [R14.64] ;  /* 0x000000080e0ed981 */ /* 0x000ee2000c1e1b00 */
[----:B------:R-:W-:Y:S01]  /*2110*/  UIADD3 UR5, UR5, -0x4, URZ ;  /* 0xfffffffc05057890 */ /* 0x000fe2000fffe03f */
[----:B------:R-:W-:Y:S01]  /*2120*/  IADD3 R16, R16, 0x4, RZ ;  /* 0x0000000410107810 */ /* 0x000fe20007ffe0ff */
[----:B--2---:R-:W-:Y:S02]  /*2130*/  @!P0 FADD.FTZ R26, R26, R12 ;  /* 0x0000000c1a1a8221 */ /* 0x004fe40000010000 */
[----:B------:R-:W-:Y:S02]  /*2140*/  @!P0 FADD.FTZ R27, R27, R13 ;  /* 0x0000000d1b1b8221 */ /* 0x000fe40000010000 */
[----:B------:R-:W-:Y:S01]  /*2150*/  ISETP.NE.AND P0, PT, RZ, UR5, PT ;  /* 0x00000005ff007c0c */ /* 0x000fe2000bf05270 */
[----:B---3--:R-:W-:Y:S02]  /*2160*/  @!P5 FADD.FTZ R26, R26, R14 ;  /* 0x0000000e1a1ad221 */ /* 0x008fe40000010000 */
[----:B------:R-:W-:-:S10]  /*2170*/  @!P5 FADD.FTZ R27, R27, R15 ;  /* 0x0000000f1b1bd221 */ /* 0x000fd40000010000 */
[----:B------:R-:W-:Y:S05]  /*2180*/  @P0 BRA `(.L_x_2219) ;  /* 0xfffffe1000000947 */ /* 0x000fea000383ffff */
.L_x_2218:
        /* <DEDUP_REMOVED lines=12> */
.L_x_2224:
[----:B------:R-:W-:Y:S05]  /*2250*/  BSYNC B0 ;  /* 0x0000000000007941 */ /* 0x000fea0003800000 */
.L_x_2223:
        /* <DEDUP_REMOVED lines=16> */
.L_x_2215:
[----:B------:R-:W-:Y:S01]  /*2360*/  LOP3.LUT P0, RZ, R3, R2, RZ, 0xfc, !PT ;  /* 0x0000000203ff7212 */ /* 0x000fe2000780fcff */
[----:B------:R1:W-:Y:S01]  /*2370*/  @!P3 STS.64 [0x50], R26 ;  /* 0x0000501aff00b388 */ /* 0x0003e20000000a00 */
[----:B------:R-:W-:Y:S02]  /*2380*/  ISETP.EQ.U32.AND P4, PT, RZ, c[0x0][0x168], PT ;  /* 0x00005a00ff007a0c */ /* 0x000fe40003f82070 */
[C---:B------:R-:W-:Y:S02]  /*2390*/  SHF.L.U32 R14, R44.reuse, 0x1, RZ ;  /* 0x000000012c0e7819 */ /* 0x040fe400000006ff */
[----:B------:R-:W-:Y:S02]  /*23a0*/  ISETP.EQ.OR.EX P0, PT, RZ, c[0x0][0x16c], P0, P4 ;  /* 0x00005b00ff007a0c */ /* 0x000fe40000702740 */
[----:B------:R-:W-:Y:S02]  /*23b0*/  SHF.L.U64.HI R45, R44, 0x1, R45 ;  /* 0x000000012c2d7819 */ /* 0x000fe4000001022d */
[----:B------:R-:W-:-:S02]  /*23c0*/  IADD3 R18, P3, R14, c[0x0][0x178], RZ ;  /* 0x00005e000e127a10 */ /* 0x000fc40007f7e0ff */
        /* <DEDUP_REMOVED lines=9> */
[----:B01----:R0:W3:Y:S04]  /*2460*/  LDG.E.U16 R26, [R44.64] ;  /* 0x000000082c1a7981 */ /* 0x0030e8000c1e1500 */
[----:B------:R-:W4:Y:S04]  /*2470*/  LDG.E.U16 R39, [R18.64] ;  /* 0x0000000812277981 */ /* 0x000f28000c1e1500 */
[----:B------:R4:W5:Y:S04]  /*2480*/  LDG.E.U16 R27, [R18.64+0x2] ;  /* 0x00000208121b7981 */ /* 0x000968000c1e1500 */
[----:B0-----:R0:W5:Y:S04]  /*2490*/  LDG.E.U16 R44, [R44.64+0x2] ;  /* 0x000002082c2c7981 */ /* 0x001168000c1e1500 */
[----:B------:R-:W1:Y:S01]  /*24a0*/  LDS.64 R14, [0x50] ;  /* 0x00005000ff0e7984 */ /* 0x000e620000000a00 */
[----:B--2---:R-:W-:Y:S01]  /*24b0*/  HFMA2.MMA R17, -RZ, RZ, 1.875, 0 ;  /* 0x3f800000ff117435 */ /* 0x004fe200000001ff */
[----:B------:R-:W-:Y:S01]  /*24c0*/  ISETP.NE.AND P6, PT, RZ, UR7, PT ;  /* 0x00000007ff007c0c */ /* 0x000fe2000bfc5270 */
[----:B-1----:R-:W-:-:S04]  /*24d0*/  FMUL.FTZ R16, R14, c[0x0][0x1f4] ;  /* 0x00007d000e107a20 */ /* 0x002fc80000410000 */
[----:B------:R-:W-:-:S04]  /*24e0*/  FMUL.FTZ R14, R16, R16 ;  /* 0x00000010100e7220 */ /* 0x000fc80000410000 */
[----:B------:R-:W-:-:S05]  /*24f0*/  FFMA.FTZ R14, R15, c[0x0][0x1f4], -R14 ;  /* 0x00007d000f0e7a23 */ /* 0x000fca000001080e */
[----:B------:R-:W-:Y:S02]  /*2500*/  FSETP.GTU.FTZ.AND P0, PT, R14, RZ, PT ;  /* 0x000000ff0e00720b */ /* 0x000fe40003f1c000 */
[----:B0-----:R-:W-:-:S11]  /*2510*/  PRMT R45, RZ, 0x5410, R21 ;  /* 0x00005410ff2d7816 */ /* 0x001fd60000000015 */
[----:B------:R-:W-:-:S04]  /*2520*/  @P0 FADD.FTZ R14, R14, c[0x0][0x188] ;  /* 0x000062000e0e0621 */ /* 0x000fc80000010000 */
[----:B------:R0:W1:Y:S01]  /*2530*/  @P0 MUFU.RSQ R17, R14 ;  /* 0x0000000e00110308 */ /* 0x0000620000001400 */
[----:B------:R-:W-:Y:S01]  /*2540*/  PRMT R21, RZ, 0x7610, R21 ;  /* 0x00007610ff157816 */ /* 0x000fe20000000015 */
[----:B------:R-:W-:Y:S01]  /*2550*/  FADD.FTZ R12, R45, -R16 ;  /* 0x800000102d0c7221 */ /* 0x000fe20000010000 */
[----:B------:R-:W-:Y:S02]  /*2560*/  ISETP.GE.U32.AND P0, PT, R37, c[0x0][0x1c8], PT ;  /* 0x0000720025007a0c */ /* 0x000fe40003f06070 */
[--C-:B------:R-:W-:Y:S02]  /*2570*/  PRMT R15, RZ, 0x5410, R20.reuse ;  /* 0x00005410ff0f7816 */ /* 0x100fe40000000014 */
[----:B------:R-:W-:Y:S01]  /*2580*/  PRMT R13, RZ, 0x7610, R20 ;  /* 0x00007610ff0d7816 */ /* 0x000fe20000000014 */
[----:B0-----:R-:W-:Y:S01]  /*2590*/  FADD.FTZ R14, R21, -R16 ;  /* 0x80000010150e7221 */ /* 0x001fe20000010000 */
[----:B------:R-:W-:-:S03]  /*25a0*/  ISETP.GE.AND.EX P0, PT, R6, c[0x0][0x1cc], PT, P0 ;  /* 0x0000730006007a0c */ /* 0x000fc60003f06300 */
[-C--:B-1----:R-:W-:Y:S02]  /*25b0*/  FMUL.FTZ R14, R14, R17.reuse ;  /* 0x000000110e0e7220 */ /* 0x082fe40000410000 */
[----:B------:R-:W-:Y:S01]  /*25c0*/  FMUL.FTZ R12, R12, R17 ;  /* 0x000000110c0c7220 */ /* 0x000fe20000410000 */
[----:B------:R-:W-:Y:S02]  /*25d0*/  ISETP.LT.U32.AND P0, PT, R2, 0x100, !P0 ;  /* 0x000001000200780c */ /* 0x000fe40004701070 */
[----:B---3--:R-:W-:Y:S02]  /*25e0*/  PRMT R21, RZ, 0x5410, R26 ;  /* 0x00005410ff157816 */ /* 0x008fe4000000001a */
[----:B----4-:R-:W-:Y:S02]  /*25f0*/  PRMT R18, RZ, 0x5410, R39 ;  /* 0x00005410ff127816 */ /* 0x010fe40000000027 */
[----:B-----5:R-:W-:Y:S02]  /*2600*/  PRMT R19, RZ, 0x5410, R27 ;  /* 0x00005410ff137816 */ /* 0x020fe4000000001b */
[----:B------:R-:W-:Y:S01]  /*2610*/  PRMT R20, RZ, 0x5410, R44 ;  /* 0x00005410ff147816 */ /* 0x000fe2000000002c */
        /* <DEDUP_REMOVED lines=15> */
.L_x_2225:
[----:B------:R-:W-:Y:S01]  /*2710*/  BSSY B0, `(.L_x_2226) ;  /* 0x000000d000007945 */ /* 0x000fe20003800000 */
[----:B------:R-:W-:Y:S05]  /*2720*/  @P2 BRA `(.L_x_2227) ;  /* 0x000000b000002947 */ /* 0x000fea0003800000 */
[----:B------:R-:W-:Y:S02]  /*2730*/  SHF.R.S32.HI R12, RZ, 0x1f, R38 ;  /* 0x0000001fff0c7819 */ /* 0x000fe40000011426 */
[----:B------:R-:W-:Y:S02]  /*2740*/  MOV R13, R41 ;  /* 0x00000029000d7202 */ /* 0x000fe40000000f00 */
[----:B------:R-:W-:Y:S01]  /*2750*/  F2FP.BF16.PACK_AB R27, R39, R27 ;  /* 0x0000001b271b723e */ /* 0x000fe200000010ff */
[----:B------:R-:W-:Y:S01]  /*2760*/  IMAD R15, R12, c[0x0][0x1c0], RZ ;  /* 0x000070000c0f7a24 */ /* 0x000fe200078e02ff */
[----:B------:R-:W-:-:S03]  /*2770*/  MOV R12, R42 ;  /* 0x0000002a000c7202 */ /* 0x000fc60000000f00 */
[C---:B------:R-:W-:Y:S02]  /*2780*/  IMAD R15, R38.reuse, c[0x0][0x1c4], R15 ;  /* 0x00007100260f7a24 */ /* 0x040fe400078e020f */
[----:B------:R-:W-:-:S05]  /*2790*/  IMAD.WIDE.U32 R12, R38, c[0x0][0x1c0], R12 ;  /* 0x00007000260c7a25 */ /* 0x000fca00078e000c */
[----:B------:R-:W-:Y:S02]  /*27a0*/  IADD3 R15, R13, R15, RZ ;  /* 0x0000000f0d0f7210 */ /* 0x000fe40007ffe0ff */
[----:B------:R-:W-:-:S04]  /*27b0*/  LEA R14, P2, R12, c[0x0][0x160], 0x1 ;  /* 0x000058000c0e7a11 */ /* 0x000fc800078408ff */
[----:B------:R-:W-:-:S05]  /*27c0*/  LEA.HI.X R15, R12, c[0x0][0x164], R15, 0x1, P2 ;  /* 0x000059000c0f7a11 */ /* 0x000fca00010f0c0f */
[----:B------:R0:W-:Y:S04]  /*27d0*/  STG.E [R14.64], R27 ;  /* 0x0000001b0e007986 */ /* 0x0001e8000c101908 */
.L_x_2227:
[----:B------:R-:W-:Y:S05]  /*27e0*/  BSYNC B0 ;  /* 0x0000000000007941 */ /* 0x000fea0003800000 */
.L_x_2226:
        /* <DEDUP_REMOVED lines=17> */
.L_x_2228:
        /* <DEDUP_REMOVED lines=12> */
.L_x_2230:
[----:B------:R-:W-:Y:S05]  /*29c0*/  BSYNC B0 ;  /* 0x0000000000007941 */ /* 0x000fea0003800000 */
.L_x_2229:
[--C-:B------:R-:W-:Y:S01]  /*29d0*/  PRMT R45, RZ, 0x5410, R25.reuse ;  /* 0x00005410ff2d7816 */ /* 0x100fe20000000019 */
[----:B------:R-:W-:Y:S01]  /*29e0*/  FADD.FTZ R26, R23, -R16 ;  /* 0x80000010171a7221 */ /* 0x000fe20000010000 */
[----:B------:R-:W-:Y:S02]  /*29f0*/  PRMT R12, RZ, 0x7610, R25 ;  /* 0x00007610ff0c7816 */ /* 0x000fe40000000019 */
[----:B------:R-:W-:Y:S01]  /*2a00*/  PRMT R13, RZ, 0x5410, R22 ;  /* 0x00005410ff0d7816 */ /* 0x000fe20000000016 */
[----:B------:R-:W-:Y:S01]  /*2a10*/  FADD.FTZ R45, R45, -R16 ;  /* 0x800000102d2d7221 */ /* 0x000fe20000010000 */
[----:B0-----:R-:W-:Y:S01]  /*2a20*/  PRMT R15, RZ, 0x5410, R24 ;  /* 0x00005410ff0f7816 */ /* 0x001fe20000000018 */
[----:B------:R-:W-:Y:S01]  /*2a30*/  FADD.FTZ R12, R12, -R16 ;  /* 0x800000100c0c7221 */ /* 0x000fe20000010000 */
[----:B------:R-:W-:Y:S01]  /*2a40*/  PRMT R25, RZ, 0x5410, R28 ;  /* 0x00005410ff197816 */ /* 0x000fe2000000001c */
[--C-:B------:R-:W-:Y:S01]  /*2a50*/  FADD.FTZ R44, R13, -R16.reuse ;  /* 0x800000100d2c7221 */ /* 0x100fe20000010000 */
[--C-:B------:R-:W-:Y:S01]  /*2a60*/  PRMT R14, RZ, 0x5410, R29.reuse ;  /* 0x00005410ff0e7816 */ /* 0x100fe2000000001d */
[----:B------:R-:W-:Y:S01]  /*2a70*/  FADD.FTZ R15, R15, -R16 ;  /* 0x800000100f0f7221 */ /* 0x000fe20000010000 */
[----:B------:R-:W-:Y:S01]  /*2a80*/  PRMT R39, RZ, 0x7610, R22 ;  /* 0x00007610ff277816 */ /* 0x000fe20000000016 */
[----:B------:R-:W-:Y:S01]  /*2a90*/  FADD.FTZ R22, R27, -R16 ;  /* 0x800000101b167221 */ /* 0x000fe20000010000 */
[----:B------:R-:W-:Y:S01]  /*2aa0*/  PRMT R24, RZ, 0x7610, R24 ;  /* 0x00007610ff187816 */ /* 0x000fe20000000018 */
[----:B------:R-:W-:Y:S01]  /*2ab0*/  FADD.FTZ R25, R25, -R16 ;  /* 0x8000001019197221 */ /* 0x000fe20000010000 */
[----:B------:R-:W-:Y:S01]  /*2ac0*/  PRMT R28, RZ, 0x7610, R28 ;  /* 0x00007610ff1c7816 */ /* 0x000fe2000000001c */
[--C-:B------:R-:W-:Y:S01]  /*2ad0*/  FADD.FTZ R14, R14, -R16.reuse ;  /* 0x800000100e0e7221 */ /* 0x100fe20000010000 */
[----:B------:R-:W-:Y:S01]  /*2ae0*/  PRMT R29, RZ, 0x7610, R29 ;  /* 0x00007610ff1d7816 */ /* 0x000fe2000000001d */
[--C-:B------:R-:W-:Y:S01]  /*2af0*/  FADD.FTZ R39, R39, -R16.reuse ;  /* 0x8000001027277221 */ /* 0x100fe20000010000 */
[----:B------:R-:W-:Y:S01]  /*2b00*/  ISETP.GE.U32.AND P5, PT, R36, c[0x0][0x1c8], PT ;  /* 0x0000720024007a0c */ /* 0x000fe20003fa6070 */
[--C-:B------:R-:W-:Y:S01]  /*2b10*/  FADD.FTZ R24, R24, -R16.reuse ;  /* 0x8000001018187221 */ /* 0x100fe20000010000 */
[----:B------:R-:W-:Y:S01]  /*2b20*/  ISETP.GE.U32.AND P0, PT, R35, c[0x0][0x1c8], PT ;  /* 0x0000720023007a0c */ /* 0x000fe20003f06070 */
[--C-:B------:R-:W-:Y:S01]  /*2b30*/  FADD.FTZ R28, R28, -R16.reuse ;  /* 0x800000101c1c7221 */ /* 0x100fe20000010000 */
[----:B------:R-:W-:Y:S01]  /*2b40*/  ISETP.GE.U32.AND P2, PT, R34, c[0x0][0x1c8], PT ;  /* 0x0000720022007a0c */ /* 0x000fe20003f46070 */
[----:B------:R-:W-:Y:S01]  /*2b50*/  FADD.FTZ R16, R29, -R16 ;  /* 0x800000101d107221 */ /* 0x000fe20000010000 */
[----:B------:R-:W-:Y:S01]  /*2b60*/  ISETP.GE.U32.AND P3, PT, R33, c[0x0][0x1c8], PT ;  /* 0x0000720021007a0c */ /* 0x000fe20003f66070 */
[-C--:B------:R-:W-:Y:S01]  /*2b70*/  FMUL.FTZ R22, R22, R17.reuse ;  /* 0x0000001116167220 */ /* 0x080fe20000410000 */
        /* <DEDUP_REMOVED lines=12> */
[C---:B------:R-:W-:Y:S01]  /*2c40*/  ISETP.LT.U32.AND P5, PT, R2.reuse, 0x100, !P5 ;  /* 0x000001000200780c */ /* 0x040fe20006fa1070 */
[-C--:B------:R-:W-:Y:S01]  /*2c50*/  FMUL.FTZ R39, R39, R17.reuse ;  /* 0x0000001127277220 */ /* 0x080fe20000410000 */
[----:B------:R-:W-:Y:S01]  /*2c60*/  ISETP.LT.U32.AND P0, PT, R2, 0x100, !P0 ;  /* 0x000001000200780c */ /* 0x000fe20004701070 */
[-C--:B------:R-:W-:Y:S01]  /*2c70*/  FMUL.FTZ R24, R24, R17.reuse ;  /* 0x0000001118187220 */ /* 0x080fe20000410000 */
[----:B------:R-:W-:Y:S01]  /*2c80*/  ISETP.LT.U32.AND P2, PT, R2, 0x100, !P2 ;  /* 0x000001000200780c */ /* 0x000fe20005741070 */
[-C--:B------:R-:W-:Y:S01]  /*2c90*/  FMUL.FTZ R12, R12, R17.reuse ;  /* 0x000000110c0c7220 */ /* 0x080fe20000410000 */
[----:B------:R-:W-:Y:S01]  /*2ca0*/  ISETP.LT.U32.AND P3, PT, R2, 0x100, !P3 ;  /* 0x000001000200780c */ /* 0x000fe20005f61070 */
[-C--:B------:R-:W-:Y:S01]  /*2cb0*/  FMUL.FTZ R28, R28, R17.reuse ;  /* 0x000000111c1c7220 */ /* 0x080fe20000410000 */
[----:B------:R-:W-:Y:S01]  /*2cc0*/  ISETP.LT.U32.AND P4, PT, R2, 0x100, !P4 ;  /* 0x000001000200780c */ /* 0x000fe20006781070 */
[----:B------:R-:W-:-:S02]  /*2cd0*/  FMUL.FTZ R17, R16, R17 ;  /* 0x0000001110117220 */ /* 0x000fc40000410000 */
[C-C-:B------:R-:W-:Y:S02]  /*2ce0*/  FFMA.FTZ R22, R18.reuse, R22, R21.reuse ;  /* 0x0000001612167223 */ /* 0x140fe40000010015 */
[C-C-:B------:R-:W-:Y:S02]  /*2cf0*/  FFMA.FTZ R44, R18.reuse, R44, R21.reuse ;  /* 0x0000002c122c7223 */ /* 0x140fe40000010015 */
[C-C-:B------:R-:W-:Y:S02]  /*2d00*/  FFMA.FTZ R16, R18.reuse, R15, R21.reuse ;  /* 0x0000000f12107223 */ /* 0x140fe40000010015 */
[C-C-:B------:R-:W-:Y:S02]  /*2d10*/  FFMA.FTZ R45, R18.reuse, R45, R21.reuse ;  /* 0x0000002d122d7223 */ /* 0x140fe40000010015 */
[C-C-:B------:R-:W-:Y:S02]  /*2d20*/  FFMA.FTZ R25, R18.reuse, R25, R21.reuse ;  /* 0x0000001912197223 */ /* 0x140fe40000010015 */
[----:B------:R-:W-:-:S02]  /*2d30*/  FFMA.FTZ R18, R18, R14, R21 ;  /* 0x0000000e12127223 */ /* 0x000fc40000010015 */
[C-C-:B------:R-:W-:Y:S02]  /*2d40*/  FFMA.FTZ R21, R19.reuse, R24, R20.reuse ;  /* 0x0000001813157223 */ /* 0x140fe40000010014 */
        /* <DEDUP_REMOVED lines=16> */
.L_x_2231:
[----:B------:R-:W-:Y:S01]  /*2e50*/  BSSY B0, `(.L_x_2232) ;  /* 0x000000e000007945 */ /* 0x000fe20003800000 */
[----:B------:R-:W-:Y:S05]  /*2e60*/  @P1 BRA `(.L_x_2233) ;  /* 0x000000c000001947 */ /* 0x000fea0003800000 */
[----:B------:R-:W-:Y:S02]  /*2e70*/  IADD3 R15, R38, 0x40, RZ ;  /* 0x00000040260f7810 */ /* 0x000fe40007ffe0ff */
[----:B------:R-:W-:Y:S02]  /*2e80*/  MOV R13, R41 ;  /* 0x00000029000d7202 */ /* 0x000fe40000000f00 */
[----:B------:R-:W-:Y:S02]  /*2e90*/  SHF.R.S32.HI R12, RZ, 0x1f, R15 ;  /* 0x0000001fff0c7819 */ /* 0x000fe4000001140f */
[----:B------:R-:W-:-:S03]  /*2ea0*/  F2FP.BF16.PACK_AB R19, R19, R22 ;  /* 0x000000161313723e */ /* 0x000fc600000010ff */
[----:B------:R-:W-:Y:S01]  /*2eb0*/  IMAD R14, R12, c[0x0][0x1c0], RZ ;  /* 0x000070000c0e7a24 */ /* 0x000fe200078e02ff */
[----:B------:R-:W-:-:S05]  /*2ec0*/  MOV R12, R42 ;  /* 0x0000002a000c7202 */ /* 0x000fca0000000f00 */
[----:B------:R-:W-:-:S04]  /*2ed0*/  IMAD.WIDE.U32 R12, R15, c[0x0][0x1c0], R12 ;  /* 0x000070000f0c7a25 */ /* 0x000fc800078e000c */
[----:B------:R-:W-:Y:S01]  /*2ee0*/  IMAD R15, R15, c[0x0][0x1c4], R14 ;  /* 0x000071000f0f7a24 */ /* 0x000fe200078e020e */
[----:B------:R-:W-:-:S04]  /*2ef0*/  LEA R14, P1, R12, c[0x0][0x160], 0x1 ;  /* 0x000058000c0e7a11 */ /* 0x000fc800078208ff */
[----:B------:R-:W-:-:S04]  /*2f00*/  IADD3 R15, R13, R15, RZ ;  /* 0x0000000f0d0f7210 */ /* 0x000fc80007ffe0ff */
[----:B------:R-:W-:-:S05]  /*2f10*/  LEA.HI.X R15, R12, c[0x0][0x164], R15, 0x1, P1 ;  /* 0x000059000c0f7a11 */ /* 0x000fca00008f0c0f */
[----:B------:R0:W-:Y:S02]  /*2f20*/  STG.E [R14.64], R19 ;  /* 0x000000130e007986 */ /* 0x0001e4000c101908 */
.L_x_2233:
[----:B------:R-:W-:Y:S05]  /*2f30*/  BSYNC B0 ;  /* 0x0000000000007941 */ /* 0x000fea0003800000 */
.L_x_2232:
        /* <DEDUP_REMOVED lines=11> */
.L_x_2234:
        /* <DEDUP_REMOVED lines=12> */
.L_x_2236:
[----:B------:R-:W-:Y:S05]  /*30b0*/  BSYNC B0 ;  /* 0x0000000000007941 */ /* 0x000fea0003800000 */
.L_x_2235:
        /* <DEDUP_REMOVED lines=11> */
.L_x_2237:
        /* <DEDUP_REMOVED lines=12> */
.L_x_2239:
[----:B------:R-:W-:Y:S05]  /*3230*/  BSYNC B0 ;  /* 0x0000000000007941 */ /* 0x000fea0003800000 */
.L_x_2238:
        /* <DEDUP_REMOVED lines=11> */
.L_x_2240:
        /* <DEDUP_REMOVED lines=12> */
.L_x_2242:
[----:B------:R-:W-:Y:S05]  /*33b0*/  BSYNC B0 ;  /* 0x0000000000007941 */ /* 0x000fea0003800000 */
.L_x_2241:
        /* <DEDUP_REMOVED lines=11> */
.L_x_2243:
        /* <DEDUP_REMOVED lines=12> */
.L_x_2245:
[----:B------:R-:W-:Y:S05]  /*3530*/  BSYNC B0 ;  /* 0x0000000000007941 */ /* 0x000fea0003800000 */
.L_x_2244:
        /* <DEDUP_REMOVED lines=11> */
.L_x_2246:
        /* <DEDUP_REMOVED lines=12> */
.L_x_2248:
[----:B------:R-:W-:Y:S05]  /*36b0*/  BSYNC B0 ;  /* 0x0000000000007941 */ /* 0x000fea0003800000 */
.L_x_2247:
[----:B------:R-:W-:Y:S02]  /*36c0*/  IADD3 R5, R5, c[0x0][0x10], RZ ;  /* 0x0000040005057a10 */ /* 0x000fe40007ffe0ff */
[----:B------:R-:W-:Y:S02]  /*36d0*/  IADD3 R30, R30, 0x1, RZ ;  /* 0x000000011e1e7810 */ /* 0x000fe40007ffe0ff */
[----:B------:R-:W-:-:S13]  /*36e0*/  ISETP.GE.AND P0, PT, R5, UR4, PT ;  /* 0x0000000405007c0c */ /* 0x000fda000bf06270 */
[----:B------:R-:W-:Y:S01]  /*36f0*/  @P0 CALL.REL.NOINC `(.L_x_2249) ;  /* 0x0000001000000944 */ /* 0x000fe20003c00000 */
[----:B------:R-:W-:Y:S05]  /*3700*/  BRA `(.L_x_2250) ;  /* 0xffffcaf000007947 */ /* 0x000fea000383ffff */
.L_x_2249:
[----:B------:R-:W-:Y:S05]  /*3710*/  EXIT ;  /* 0x000000000000794d */ /* 0x000fea0003800000 */
.L_x_2251:
        /* <DEDUP_REMOVED lines=14> */
.L_x_3374:


//--------------------- .text._Z35group_norm_nhwc_fwd_one_pass_kernelI11Bf16IOBf16WLi512ELi16ELi256EEv26Group_norm_nhwc_fwd_params --------------------------
	.section	.text._Z35group_norm_nhwc_fwd_one_pass_kernelI11Bf16IOBf16WLi512ELi16ELi256EEv26Group_norm_nhwc_fwd_params,"ax",@progbits
	.sectioninfo	@"SHI_REGISTERS=89"
	.align	128
        .global         _Z35group_norm_nhwc_fwd_one_pass_kernelI11Bf16IOBf16WLi512ELi16ELi256EEv26Group_norm_nhwc_fwd_params
        .type           _Z35group_norm_nhwc_fwd_one_pass_kernelI11Bf16IOBf16WLi512ELi16ELi256EEv26Group_norm_nhwc_fwd_params,@function
        .size           _Z35group_norm_nhwc_fwd_one_pass_kernelI11Bf16IOBf16WLi512ELi16ELi256EEv26Group_norm_nhwc_fwd_params,(.L_x_3375 - _Z35group_norm_nhwc_fwd_one_pass_kernelI11Bf16IOBf16WLi512ELi16ELi256EEv26Group_norm_nhwc_fwd_params)
        .other          _Z35group_norm_nhwc_fwd_one_pass_kernelI11Bf16IOBf16WLi512ELi16ELi256EEv26Group_norm_nhwc_fwd_params,@"STO_CUDA_ENTRY STV_DEFAULT"
_Z35group_norm_nhwc_fwd_one_pass_kernelI11Bf16IOBf16WLi512ELi16ELi256EEv26Group_norm_nhwc_fwd_params:
.text._Z35group_norm_nhwc_fwd_one_pass_kernelI11Bf16IOBf16WLi512ELi16ELi256EEv26Group_norm_nhwc_fwd_params:
        /* <DEDUP_REMOVED lines=16> */
.L_x_2314:
[----:B------:R-:W-:Y:S02]  /*0100*/  IABS R10, c[0x0][0x1d8] ;  /* 0x00007600000a7a13 */ /* 0x000fe40000000000 */
[----:B------:R-:W-:Y:S02]  /*0110*/  IABS R11, R3 ;  /* 0x00000003000b7213 */ /* 0x000fe40000000000 */
        /* <DEDUP_REMOVED lines=447> */
.L_x_2253:
[----:B0-----:R-:W-:Y:S05]  /*1d10*/  BSYNC B0 ;  /* 0x0000000000007941 */ /* 0x001fea0003800000 */
.L_x_2252:
        /* <DEDUP_REMOVED lines=25> */
.L_x_2256:
[----:B-1----:R-:W2:Y:S01]  /*1eb0*/  LDG.E.STRONG.GPU R37, [R34.64] ;  /* 0x0000000622257981 */ /* 0x002ea2000c1ef900 */
[----:B------:R-:W-:Y:S01]  /*1ec0*/  YIELD ;  /* 0x0000000000007946 */ /* 0x000fe20003800000 */
[----:B--2---:R-:W-:Y:S01]  /*1ed0*/  ISETP.NE.AND P6, PT, R37, R76, PT ;  /* 0x0000004c2500720c */ /* 0x004fe20003fc5270 */
[----:B------:R-:W-:-:S12]  /*1ee0*/  CCTL.IVALL ;  /* 0x00000000ff00798f */ /* 0x000fd80002000000 */
[----:B------:R-:W-:Y:S05]  /*1ef0*/  @P6 BRA `(.L_x_2256) ;  /* 0xffffffb000006947 */ /* 0x000fea000383ffff */
.L_x_2255:
        /* <DEDUP_REMOVED lines=22> */
.L_x_2260:
        /* <DEDUP_REMOVED lines=116> */
.L_x_2259:
        /* <DEDUP_REMOVED lines=62> */
.L_x_2261:
[----:B------:R-:W-:-:S04]  /*2b80*/  ISETP.NE.AND P6, PT, R77, RZ, PT ;  /* 0x000000ff4d00720c */ /* 0x000fc80003fc5270 */
[----:B------:R-:W-:-:S13]  /*2b90*/  ISETP.NE.OR P6, PT, R37, RZ, P6 ;  /* 0x000000ff2500720c */ /* 0x000fda00037c5670 */
[----:B------:R-:W-:Y:S05]  /*2ba0*/  @!P6 BRA `(.L_x_2257) ;  /* 0x000002100000e947 */ /* 0x000fea0003800000 */
.L_x_2258:
[----:B------:R-:W1:Y:S02]  /*2bb0*/  S2R R76, SR_CTAID.X ;  /* 0x00000000004c7919 */ /* 0x000e640000002500 */
.L_x_2262:
        /* <DEDUP_REMOVED lines=32> */
.L_x_2257:
        /* <DEDUP_REMOVED lines=11> */
.L_x_2264:
[----:B------:R-:W-:Y:S05]  /*2e70*/  BSYNC B0 ;  /* 0x0000000000007941 */ /* 0x000fea0003800000 */
.L_x_2263:
        /* <DEDUP_REMOVED lines=17> */
.L_x_2254:
        /* <DEDUP_REMOVED lines=18> */
[----:B------:R-:W1:Y:S04]  /*30b0*/  LDS.64 R36, [0x50] ;  /* 0x00005000ff247984 */ /* 0x000e680000000a00 */
[----:B0-----:R-:W2:Y:S04]  /*30c0*/  LDG.E.U16 R39, [R32.64] ;  /* 0x0000000620277981 */ /* 0x001ea8000c1e1500 */
[----:B------:R2:W3:Y:S04]  /*30d0*/  LDG.E.U16 R66, [R32.64+0x2] ;  /* 0x0000020620427981 */ /* 0x0004e8000c1e1500 */
[----:B------:R0:W4:Y:S01]  /*30e0*/  LDG.E.U16 R67, [R34.64] ;  /* 0x0000000622437981 */ /* 0x000122000c1e1500 */
[----:B-1----:R-:W-:-:S04]  /*30f0*/  FMUL.FTZ R36, R36, c[0x0][0x1f4] ;  /* 0x00007d0024247a20 */ /* 0x002fc80000410000 */
[----:B------:R-:W-:-:S04]  /*3100*/  FMUL.FTZ R70, R36, R36 ;  /* 0x0000002424467220 */ /* 0x000fc80000410000 */
[----:B------:R-:W-:Y:S01]  /*3110*/  FFMA.FTZ R70, R37, c[0x0][0x1f4], -R70 ;  /* 0x00007d0025467a23 */ /* 0x000fe20000010846 */
[----:B------:R-:W-:-:S04]  /*3120*/  HFMA2.MMA R37, -RZ, RZ, 1.875, 0 ;  /* 0x3f800000ff257435 */ /* 0x000fc800000001ff */
[----:B------:R-:W-:-:S13]  /*3130*/  FSETP.GTU.FTZ.AND P5, PT, R70, RZ, PT ;  /* 0x000000ff4600720b */ /* 0x000fda0003fbc000 */
[----:B------:R-:W-:Y:S02]  /*3140*/  @P5 FADD.FTZ R71, R70, c[0x0][0x188] ;  /* 0x0000620046475621 */ /* 0x000fe40000010000 */
[----:B------:R0:W5:Y:S02]  /*3150*/  LDG.E.U16 R70, [R34.64+0x2] ;  /* 0x0000020622467981 */ /* 0x000164000c1e1500 */
[----:B------:R1:W1:Y:S01]  /*3160*/  @P5 MUFU.RSQ R37, R71 ;  /* 0x0000004700255308 */ /* 0x0002620000001400 */
[----:B------:R-:W-:Y:S02]  /*3170*/  ISETP.NE.AND P5, PT, RZ, UR5, PT ;  /* 0x00000005ff007c0c */ /* 0x000fe4000bfa5270 */
[----:B------:R-:W-:Y:S02]  /*3180*/  SHF.R.U32.HI R38, RZ, 0x3, R0 ;  /* 0x00000003ff267819 */ /* 0x000fe40000011600 */
[--C-:B0-----:R-:W-:Y:S02]  /*3190*/  PRMT R35, RZ, 0x5410, R42.reuse ;  /* 0x00005410ff237816 */ /* 0x101fe4000000002a */
[----:B-1----:R-:W-:-:S02]  /*31a0*/  PRMT R71, RZ, 0x7610, R42 ;  /* 0x00007610ff477816 */ /* 0x002fc4000000002a */
[----:B------:R-:W-:Y:S01]  /*31b0*/  PRMT R73, RZ, 0x5410, R44 ;  /* 0x00005410ff497816 */ /* 0x000fe2000000002c */
[----:B------:R-:W-:Y:S01]  /*31c0*/  FADD.FTZ R42, R35, -R36 ;  /* 0x80000024232a7221 */ /* 0x000fe20000010000 */
[----:B------:R-:W-:Y:S01]  /*31d0*/  PRMT R75, RZ, 0x7610, R44 ;  /* 0x00007610ff4b7816 */ /* 0x000fe2000000002c */
[----:B------:R-:W-:Y:S02]  /*31e0*/  FADD.FTZ R44, R71, -R36 ;  /* 0x80000024472c7221 */ /* 0x000fe40000010000 */
[----:B------:R-:W-:Y:S02]  /*31f0*/  IMAD R38, R7, c[0x0][0x1e4], R38 ;  /* 0x0000790007267a24 */ /* 0x000fe400078e0226 */
[-C--:B------:R-:W-:Y:S02]  /*3200*/  FMUL.FTZ R44, R44, R37.reuse ;  /* 0x000000252c2c7220 */ /* 0x080fe40000410000 */
[----:B------:R-:W-:Y:S01]  /*3210*/  FMUL.FTZ R42, R42, R37 ;  /* 0x000000252a2a7220 */ /* 0x000fe20000410000 */
[----:B--2---:R-:W-:-:S02]  /*3220*/  PRMT R33, RZ, 0x5410, R39 ;  /* 0x00005410ff217816 */ /* 0x004fc40000000027 */
[----:B---3--:R-:W-:Y:S01]  /*3230*/  PRMT R7, RZ, 0x5410, R66 ;  /* 0x00005410ff077816 */ /* 0x008fe20000000042 */
[----:B------:R-:W-:Y:S01]  /*3240*/  FADD.FTZ R66, R73, -R36 ;  /* 0x8000002449427221 */ /* 0x000fe20000010000 */
[----:B----4-:R-:W-:-:S03]  /*3250*/  PRMT R34, RZ, 0x5410, R67 ;  /* 0x00005410ff227816 */ /* 0x010fc60000000043 */
[----:B------:R-:W-:Y:S02]  /*3260*/  FMUL.FTZ R73, R66, R37 ;  /* 0x0000002542497220 */ /* 0x000fe40000410000 */
[----:B------:R-:W-:Y:S01]  /*3270*/  FFMA.FTZ R42, R33, R42, R34 ;  /* 0x0000002a212a7223 */ /* 0x000fe20000010022 */
[----:B-----5:R-:W-:Y:S01]  /*3280*/  PRMT R32, RZ, 0x5410, R70 ;  /* 0x00005410ff207816 */ /* 0x020fe20000000046 */
[----:B------:R-:W-:-:S04]  /*3290*/  FADD.FTZ R70, R75, -R36 ;  /* 0x800000244b467221 */ /* 0x000fc80000010000 */
[----:B------:R-:W-:Y:S02]  /*32a0*/  FMUL.FTZ R74, R70, R37 ;  /* 0x00000025464a7220 */ /* 0x000fe40000410000 */
        /* <DEDUP_REMOVED lines=12> */
.L_x_2265:
        /* <DEDUP_REMOVED lines=12> */
.L_x_2267:
[----:B------:R-:W-:Y:S05]  /*3430*/  BSYNC B0 ;  /* 0x0000000000007941 */ /* 0x000fea0003800000 */
.L_x_2266:
        /* <DEDUP_REMOVED lines=14> */
.L_x_2268:
        /* <DEDUP_REMOVED lines=13> */
.L_x_2270:
[----:B------:R-:W-:Y:S05]  /*35f0*/  BSYNC B0 ;  /* 0x0000000000007941 */ /* 0x000fea0003800000 */
.L_x_2269:
        /* <DEDUP_REMOVED lines=24> */
.L_x_2271:
        /* <DEDUP_REMOVED lines=13> */
.L_x_2273:
[----:B------:R-:W-:Y:S05]  /*3850*/  BSYNC B0 ;  /* 0x0000000000007941 */ /* 0x000fea0003800000 */
.L_x_2272:
[----:B------:R-:W-:Y:S01]  /*3860*/  PRMT R35, RZ, 0x5410, R48 ;  /* 0x00005410ff237816 */ /* 0x000fe20000000030 */
[----:B------:R-:W-:Y:S02]  /*3870*/  FFMA.FTZ R44, R33, R44, R34 ;  /* 0x0000002c212c7223 */ /* 0x000fe40000010022 */
[----:B------:R-:W-:Y:S01]  /*3880*/  FFMA.FTZ R59, R7, R59, R32 ;  /* 0x0000003b073b7223 */ /* 0x000fe20000010020 */
[----:B------:R-:W-:Y:S05]  /*3890*/  @!P5 BRA `(.L_x_2274) ;  /* 0x000000a00000d947 */ /* 0x000fea0003800000 */
[----:B------:R-:W-:Y:S02]  /*38a0*/  FMUL.FTZ R6, R44, -1.4426950216293334961 ;  /* 0xbfb8aa3b2c067820 */ /* 0x000fe40000410000 */
[----:B------:R-:W-:-:S04]  /*38b0*/  FMUL.FTZ R10, R59, -1.4426950216293334961 ;  /* 0xbfb8aa3b3b0a7820 */ /* 0x000fc80000410000 */
[----:B------:R-:W1:Y:S08]  /*38c0*/  MUFU.EX2 R6, R6 ;  /* 0x0000000600067308 */ /* 0x000e700000000800 */
[----:B------:R-:W2:Y:S01]  /*38d0*/  MUFU.EX2 R10, R10 ;  /* 0x0000000a000a7308 */ /* 0x000ea20000000800 */
[----:B01----:R-:W-:-:S07]  /*38e0*/  FADD.FTZ R8, R6, 1 ;  /* 0x3f80000006087421 */ /* 0x003fce0000010000 */
[----:B------:R-:W0:Y:S01]  /*38f0*/  MUFU.RCP R9, R8 ;  /* 0x0000000800097308 */ /* 0x000e220000001000 */
[----:B--2---:R-:W-:-:S07]  /*3900*/  FADD.FTZ R13, R10, 1 ;  /* 0x3f8000000a0d7421 */ /* 0x004fce0000010000 */
[----:B------:R-:W1:Y:S01]  /*3910*/  MUFU.RCP R14, R13 ;  /* 0x0000000d000e7308 */ /* 0x000e620000001000 */
[----:B0-----:R-:W-:Y:S02]  /*3920*/  FMUL.FTZ R44, R44, R9 ;  /* 0x000000092c2c7220 */ /* 0x001fe40000410000 */
[----:B-1----:R-:W-:-:S05]  /*3930*/  FMUL.FTZ R59, R59, R14 ;  /* 0x0000000e3b3b7220 */ /* 0x002fca0000410000 */
.L_x_2274:
        /* <DEDUP_REMOVED lines=13> */
.L_x_2276:
[----:B------:R-:W-:Y:S05]  /*3a10*/  BSYNC B0 ;  /* 0x0000000000007941 */ /* 0x000fea0003800000 */
.L_x_2275:
        /* <DEDUP_REMOVED lines=24> */
.L_x_2277:
        /* <DEDUP_REMOVED lines=13> */
.L_x_2279:
[----:B------:R-:W-:Y:S05]  /*3c70*/  BSYNC B0 ;  /* 0x0000000000007941 */ /* 0x000fea0003800000 */
.L_x_2278:
[----:B------:R-:W-:Y:S01]  /*3c80*/  PRMT R39, RZ, 0x5410, R50 ;  /* 0x00005410ff277816 */ /* 0x000fe20000000032 */
[----:B------:R-:W-:Y:S02]  /*3c90*/  FFMA.FTZ R15, R33, R15, R34 ;  /* 0x0000000f210f7223 */ /* 0x000fe40000010022 */
[----:B------:R-:W-:Y:S01]  /*3ca0*/  FFMA.FTZ R6, R7, R35, R32 ;  /* 0x0000002307067223 */ /* 0x000fe20000010020 */
        /* <DEDUP_REMOVED lines=11> */
.L_x_2280:
        /* <DEDUP_REMOVED lines=13> */
.L_x_2282:
[----:B------:R-:W-:Y:S05]  /*3e30*/  BSYNC B0 ;  /* 0x0000000000007941 */ /* 0x000fea0003800000 */
.L_x_2281:
        /* <DEDUP_REMOVED lines=24> */
.L_x_2283:
        /* <DEDUP_REMOVED lines=13> */
.L_x_2285:
[----:B------:R-:W-:Y:S05]  /*4090*/  BSYNC B0 ;  /* 0x0000000000007941 */ /* 0x000fea0003800000 */
.L_x_2284:
        /* <DEDUP_REMOVED lines=14> */
.L_x_2286:
        /* <DEDUP_REMOVED lines=13> */
.L_x_2288:
[----:B------:R-:W-:Y:S05]  /*4250*/  BSYNC B0 ;  /* 0x0000000000007941 */ /* 0x000fea0003800000 */
.L_x_2287:
        /* <DEDUP_REMOVED lines=24> */
.L_x_2289:
        /* <DEDUP_REMOVED lines=13> */
.L_x_2291:
[----:B------:R-:W-:Y:S05]  /*44b0*/  BSYNC B0 ;  /* 0x0000000000007941 */ /* 0x000fea0003800000 */
.L_x_2290:
        /* <DEDUP_REMOVED lines=14> */
.L_x_2292:
        /* <DEDUP_REMOVED lines=12> */
.L_x_2294:
[----:B------:R-:W-:Y:S05]  /*4660*/  BSYNC B0 ;  /* 0x0000000000007941 */ /* 0x000fea0003800000 */
.L_x_2293:
[----:B------:R-:W-:Y:S01]  /*4670*/  PRMT R19, RZ, 0x5410, R56 ;  /* 0x00005410ff137816 */ /* 0x000fe20000000038 */
[--C-:B------:R-:W-:Y:S01]  /*4680*/  FADD.FTZ R10, R17, -R36.reuse ;  /* 0x80000024110a7221 */ /* 0x100fe20000010000 */
[----:B0-----:R-:W-:Y:S02]  /*4690*/  PRMT R15, RZ, 0x5410, R55 ;  /* 0x00005410ff0f7816 */ /* 0x001fe40000000037 */
        /* <DEDUP_REMOVED lines=16> */
[----:B------:R-:W-:Y:S01]  /*47a0*/  PRMT R45, RZ, 0x7610, R45 ;  /* 0x00007610ff2d7816 */ /* 0x000fe2000000002d */
[--C-:B------:R-:W-:Y:S01]  /*47b0*/  FADD.FTZ R26, R41, -R36.reuse ;  /* 0x80000024291a7221 */ /* 0x100fe20000010000 */
[C---:B------:R-:W-:Y:S01]  /*47c0*/  IADD3 R11, R38.reuse, 0x1a0, RZ ;  /* 0x000001a0260b7810 */ /* 0x040fe20007ffe0ff */
[--C-:B------:R-:W-:Y:S01]  /*47d0*/  FADD.FTZ R44, R43, -R36.reuse ;  /* 0x800000242b2c7221 */ /* 0x100fe20000010000 */
[C---:B------:R-:W-:Y:S01]  /*47e0*/  IADD3 R8, R38.reuse, 0x1c0, RZ ;  /* 0x000001c026087810 */ /* 0x040fe20007ffe0ff */
[----:B------:R-:W-:Y:S01]  /*47f0*/  FADD.FTZ R36, R45, -R36 ;  /* 0x800000242d247221 */ /* 0x000fe20000010000 */
[----:B------:R-:W-:Y:S01]  /*4800*/  IADD3 R38, R38, 0x1e0, RZ ;  /* 0x000001e026267810 */ /* 0x000fe20007ffe0ff */
[-C--:B------:R-:W-:Y:S01]  /*4810*/  FMUL.FTZ R13, R20, R37.reuse ;  /* 0x00000025140d7220 */ /* 0x080fe20000410000 */
[----:B------:R-:W-:Y:S01]  /*4820*/  ISETP.GE.U32.AND P6, PT, R11, c[0x0][0x1c8], PT ;  /* 0x000072000b007a0c */ /* 0x000fe20003fc6070 */
[-C--:B------:R-:W-:Y:S01]  /*4830*/  FMUL.FTZ R10, R10, R37.reuse ;  /* 0x000000250a0a7220 */ /* 0x080fe20000410000 */
        /* <DEDUP_REMOVED lines=44> */
.L_x_2295:
        /* <DEDUP_REMOVED lines=12> */
.L_x_2297:
[----:B------:R-:W-:Y:S05]  /*4bc0*/  BSYNC B0 ;  /* 0x0000000000007941 */ /* 0x000fea0003800000 */
.L_x_2296:
        /* <DEDUP_REMOVED lines=11> */
.L_x_2298:
        /* <DEDUP_REMOVED lines=12> */
.L_x_2300:
[----:B------:R-:W-:Y:S05]  /*4d40*/  BSYNC B0 ;  /* 0x0000000000007941 */ /* 0x000fea0003800000 */
.L_x_2299:
        /* <DEDUP_REMOVED lines=11> */
.L_x_2301:
        /* <DEDUP_REMOVED lines=12> */
.L_x_2303:
[----:B------:R-:W-:Y:S05]  /*4ec0*/  BSYNC B0 ;  /* 0x0000000000007941 */ /* 0x000fea0003800000 */
.L_x_2302:
        /* <DEDUP_REMOVED lines=11> */
.L_x_2304:
        /* <DEDUP_REMOVED lines=12> */
.L_x_2306:
[----:B------:R-:W-:Y:S05]  /*5040*/  BSYNC B0 ;  /* 0x0000000000007941 */ /* 0x000fea0003800000 */
.L_x_2305:
        /* <DEDUP_REMOVED lines=11> */
.L_x_2307:
        /* <DEDUP_REMOVED lines=12> */
.L_x_2309:
[----:B------:R-:W-:Y:S05]  /*51c0*/  BSYNC B0 ;  /* 0x0000000000007941 */ /* 0x000fea0003800000 */
.L_x_2308:
        /* <DEDUP_REMOVED lines=11> */
.L_x_2310:
[----:B------:R-:W-:Y:S01]  /*5280*/  BSSY B0, `(.L_x_2311) ;  /* 0x000000b000007945 */ /* 0x000fe20003800000 */
[----:B------:R-:W-:Y:S05]  /*5290*/  @P1 BRA `(.L_x_2312) ;  /* 0x0000009000001947 */ /* 0x000fea0003800000 */
[----:B------:R-:W-:Y:S01]  /*52a0*/  MOV R62, R64 ;  /* 0x00000040003e7202 */ /* 0x000fe20000000f00 */
[----:B0-----:R-:W-:Y:S01]  /*52b0*/  IMAD R7, R6, c[0x0][0x1c0], RZ ;  /* 0x0000700006077a24 */ /* 0x001fe200078e02ff */
[----:B------:R-:W-:-:S03]  /*52c0*/  F2FP.BF16.PACK_AB R33, R10, R33 ;  /* 0x000000210a21723e */ /* 0x000fc600000010ff */
[----:B------:R-:W-:-:S04]  /*52d0*/  IMAD.WIDE.U32 R62, R38, c[0x0][0x1c0], R62 ;  /* 0x00007000263e7a25 */ /* 0x000fc800078e003e */
[----:B------:R-:W-:Y:S01]  /*52e0*/  IMAD R7, R38, c[0x0][0x1c4], R7 ;  /* 0x0000710026077a24 */ /* 0x000fe200078e0207 */
[----:B------:R-:W-:-:S04]  /*52f0*/  LEA R6, P0, R62, c[0x0][0x160], 0x1 ;  /* 0x000058003e067a11 */ /* 0x000fc800078008ff */
[----:B------:R-:W-:-:S04]  /*5300*/  IADD3 R7, R63, R7, RZ ;  /* 0x000000073f077210 */ /* 0x000fc80007ffe0ff */
[----:B------:R-:W-:-:S05]  /*5310*/  LEA.HI.X R7, R62, c[0x0][0x164], R7, 0x1, P0 ;  /* 0x000059003e077a11 */ /* 0x000fca00000f0c07 */
[----:B------:R0:W-:Y:S02]  /*5320*/  STG.E [R6.64], R33 ;  /* 0x0000002106007986 */ /* 0x0001e4000c101906 */
.L_x_2312:
[----:B------:R-:W-:Y:S05]  /*5330*/  BSYNC B0 ;  /* 0x0000000000007941 */ /* 0x000fea0003800000 */
.L_x_2311:
[----:B------:R-:W-:Y:S02]  /*5340*/  IADD3 R3, R3, c[0x0][0x10], RZ ;  /* 0x0000040003037a10 */ /* 0x000fe40007ffe0ff */
[----:B------:R-:W-:Y:S02]  /*5350*/  IADD3 R4, R4, 0x1, RZ ;  /* 0x0000000104047810 */ /* 0x000fe40007ffe0ff */
[----:B------:R-:W-:-:S13]  /*5360*/  ISETP.GE.AND P0, PT, R3, UR4, PT ;  /* 0x0000000403007c0c */ /* 0x000fda000bf06270 */
[----:B------:R-:W-:Y:S01]  /*5370*/  @P0 CALL.REL.NOINC `(.L_x_2313) ;  /* 0x0000001000000944 */ /* 0x000fe20003c00000 */
[----:B------:R-:W-:Y:S05]  /*5380*/  BRA `(.L_x_2314) ;  /* 0xffffad7000007947 */ /* 0x000fea000383ffff */
.L_x_2313:
[----:B------:R-:W-:Y:S05]  /*5390*/  EXIT ;  /* 0x000000000000794d */ /* 0x000fea0003800000 */
.L_x_2315:
        /* <DEDUP_REMOVED lines=14> */
.L_x_3375:


//--------------------- .text._Z35group_norm_nhwc_fwd_one_pass_kernelI11Bf16IOFp16WLi64ELi16ELi256EEv26Group_norm_nhwc_fwd_params --------------------------
	.section	.text._Z35group_norm_nhwc_fwd_one_pass_kernelI11Bf16IOFp16WLi64ELi16ELi256EEv26Group_norm_nhwc_fwd_params,"ax",@progbits
	.sectioninfo	@"SHI_REGISTERS=32"
	.align	128
        .global         _Z35group_norm_nhwc_fwd_one_pass_kernelI11Bf16IOFp16WLi64ELi16ELi256EEv26Group_norm_nhwc_fwd_params
        .type           _Z35group_norm_nhwc_fwd_one_pass_kernelI11Bf16IOFp16WLi64ELi16ELi256EEv26Group_norm_nhwc_fwd_params,@function
        .size           _Z35group_norm_nhwc_fwd_one_pass_kernelI11Bf16IOFp16WLi64ELi16ELi256EEv26Group_norm_nhwc_fwd_params,(.L_x_3376 - _Z35group_norm_nhwc_fwd_one_pass_kernelI11Bf16IOFp16WLi64ELi16ELi256EEv26Group_norm_nhwc_fwd_params)
        .other          _Z35group_norm_nhwc_fwd_one_pass_kernelI11Bf16IOFp16WLi64ELi16ELi256EEv26Group_norm_nhwc_fwd_params,@"STO_CUDA_ENTRY STV_DEFAULT"
_Z35group_norm_nhwc_fwd_one_pass_kernelI11Bf16IOFp16WLi64ELi16ELi256EEv26Group_norm_nhwc_fwd_params:
.text._Z35group_norm_nhwc_fwd_one_pass_kernelI11Bf16IOFp16WLi64ELi16ELi256EEv26Group_norm_nhwc_fwd_params:
        /* <DEDUP_REMOVED lines=16> */
.L_x_2332:
[----:B------:R-:W-:Y:S01]  /*0100*/  IABS R7, c[0x0][0x1d8] ;  /* 0x0000760000077a13 */ /* 0x000fe20000000000 */
[----:B0-----:R-:W0:Y:S01]  /*0110*/  S2R R19, SR_CTAID.X ;  /* 0x0000000000137919 */ /* 0x001e220000002500 */
        /* <DEDUP_REMOVED lines=128> */
.L_x_2317:
[----:B------:R-:W-:Y:S05]  /*0920*/  BSYNC B0 ;  /* 0x0000000000007941 */ /* 0x000fea0003800000 */
.L_x_2316:
        /* <DEDUP_REMOVED lines=25> */
.L_x_2320:
[----:B------:R-:W2:Y:S01]  /*0ac0*/  LDG.E.STRONG.GPU R6, [R4.64] ;  /* 0x0000000604067981 */ /* 0x000ea2000c1ef900 */
[----:B------:R-:W-:Y:S01]  /*0ad0*/  YIELD ;  /* 0x0000000000007946 */ /* 0x000fe20003800000 */
[----:B--2---:R-:W-:Y:S01]  /*0ae0*/  ISETP.NE.AND P0, PT, R6, R7, PT ;  /* 0x000000070600720c */ /* 0x004fe20003f05270 */
[----:B------:R-:W-:-:S12]  /*0af0*/  CCTL.IVALL ;  /* 0x00000000ff00798f */ /* 0x000fd80002000000 */
[----:B------:R-:W-:Y:S05]  /*0b00*/  @P0 BRA `(.L_x_2320) ;  /* 0xffffffb000000947 */ /* 0x000fea000383ffff */
.L_x_2319:
        /* <DEDUP_REMOVED lines=12> */
.L_x_2322:
        /* <DEDUP_REMOVED lines=60> */
.L_x_2321:
        /* <DEDUP_REMOVED lines=19> */
.L_x_2324:
[----:B------:R-:W-:Y:S05]  /*10c0*/  BSYNC B0 ;  /* 0x0000000000007941 */ /* 0x000fea0003800000 */
.L_x_2323:
        /* <DEDUP_REMOVED lines=30> */
.L_x_2318:
        /* <DEDUP_REMOVED lines=19> */
[----:B------:R4:W5:Y:S04]  /*13e0*/  LDG.E.U16 R15, [R4.64] ;  /* 0x00000006040f7981 */ /* 0x000968000c1e1500 */
[----:B------:R-:W0:Y:S01]  /*13f0*/  LDS.64 R12, [0x50] ;  /* 0x00005000ff0c7984 */ /* 0x000e220000000a00 */
[----:B-1----:R-:W-:Y:S01]  /*1400*/  HFMA2.MMA R8, -RZ, RZ, 1.875, 0 ;  /* 0x3f800000ff087435 */ /* 0x002fe200000001ff */
[----:B------:R-:W-:Y:S01]  /*1410*/  SHF.R.U32.HI R10, RZ, 0x3, R0 ;  /* 0x00000003ff0a7819 */ /* 0x000fe20000011600 */
[----:B0-----:R-:W-:-:S04]  /*1420*/  FMUL.FTZ R12, R12, c[0x0][0x1f4] ;  /* 0x00007d000c0c7a20 */ /* 0x001fc80000410000 */
[----:B------:R-:W-:-:S04]  /*1430*/  FMUL.FTZ R29, R12, R12 ;  /* 0x0000000c0c1d7220 */ /* 0x000fc80000410000 */
[----:B------:R-:W-:-:S05]  /*1440*/  FFMA.FTZ R13, R13, c[0x0][0x1f4], -R29 ;  /* 0x00007d000d0d7a23 */ /* 0x000fca000001081d */
[----:B------:R-:W-:Y:S01]  /*1450*/  FSETP.GTU.FTZ.AND P0, PT, R13, RZ, PT ;  /* 0x000000ff0d00720b */ /* 0x000fe20003f1c000 */
[----:B------:R-:W-:Y:S01]  /*1460*/  IMAD R19, R19, c[0x0][0x1e4], R10 ;  /* 0x0000790013137a24 */ /* 0x000fe200078e020a */
[----:B------:R-:W-:-:S11]  /*1470*/  PRMT R11, RZ, 0x7610, R18 ;  /* 0x00007610ff0b7816 */ /* 0x000fd60000000012 */
[----:B------:R-:W-:-:S04]  /*1480*/  @P0 FADD.FTZ R13, R13, c[0x0][0x188] ;  /* 0x000062000d0d0621 */ /* 0x000fc80000010000 */
[----:B------:R0:W1:Y:S01]  /*1490*/  @P0 MUFU.RSQ R8, R13 ;  /* 0x0000000d00080308 */ /* 0x0000620000001400 */
[----:B------:R-:W-:Y:S02]  /*14a0*/  ISETP.NE.AND P2, PT, RZ, UR5, PT ;  /* 0x00000005ff007c0c */ /* 0x000fe4000bf45270 */
[----:B--2---:R-:W-:Y:S02]  /*14b0*/  PRMT R7, RZ, 0x5410, R18 ;  /* 0x00005410ff077816 */ /* 0x004fe40000000012 */
[--C-:B------:R-:W-:Y:S02]  /*14c0*/  PRMT R9, RZ, 0x5410, R24.reuse ;  /* 0x00005410ff097816 */ /* 0x100fe40000000018 */
[----:B----4-:R-:W-:Y:S02]  /*14d0*/  IADD3 R4, R19, 0x20, RZ ;  /* 0x0000002013047810 */ /* 0x010fe40007ffe0ff */
[----:B0-----:R-:W-:Y:S01]  /*14e0*/  PRMT R13, RZ, 0x7610, R24 ;  /* 0x00007610ff0d7816 */ /* 0x001fe20000000018 */
[--C-:B------:R-:W-:Y:S01]  /*14f0*/  FADD.FTZ R11, R11, -R12.reuse ;  /* 0x8000000c0b0b7221 */ /* 0x100fe20000010000 */
[----:B------:R-:W-:Y:S01]  /*1500*/  ISETP.GE.U32.AND P0, PT, R19, c[0x0][0x1c8], PT ;  /* 0x0000720013007a0c */ /* 0x000fe20003f06070 */
[--C-:B------:R-:W-:Y:S01]  /*1510*/  FADD.FTZ R7, R7, -R12.reuse ;  /* 0x8000000c07077221 */ /* 0x100fe20000010000 */
[----:B------:R-:W-:Y:S01]  /*1520*/  SHF.R.S32.HI R6, RZ, 0x1f, R19 ;  /* 0x0000001fff067819 */ /* 0x000fe20000011413 */
[--C-:B------:R-:W-:Y:S01]  /*1530*/  FADD.FTZ R13, R13, -R12.reuse ;  /* 0x8000000c0d0d7221 */ /* 0x100fe20000010000 */
[----:B------:R-:W-:Y:S01]  /*1540*/  ISETP.GE.U32.AND P1, PT, R4, c[0x0][0x1c8], PT ;  /* 0x0000720004007a0c */ /* 0x000fe20003f26070 */
[----:B------:R-:W-:Y:S01]  /*1550*/  FADD.FTZ R9, R9, -R12 ;  /* 0x8000000c09097221 */ /* 0x000fe20000010000 */
[----:B------:R-:W-:Y:S01]  /*1560*/  SHF.R.S32.HI R5, RZ, 0x1f, R4 ;  /* 0x0000001fff057819 */ /* 0x000fe20000011404 */
[-C--:B-1----:R-:W-:Y:S01]  /*1570*/  FMUL.FTZ R11, R11, R8.reuse ;  /* 0x000000080b0b7220 */ /* 0x082fe20000410000 */
[----:B------:R-:W-:Y:S01]  /*1580*/  ISETP.GE.AND.EX P0, PT, R6, c[0x0][0x1cc], PT, P0 ;  /* 0x0000730006007a0c */ /* 0x000fe20003f06300 */
[-C--:B------:R-:W-:Y:S01]  /*1590*/  FMUL.FTZ R13, R13, R8.reuse ;  /* 0x000000080d0d7220 */ /* 0x080fe20000410000 */
[----:B------:R-:W-:Y:S01]  /*15a0*/  ISETP.GE.AND.EX P1, PT, R5, c[0x0][0x1cc], PT, P1 ;  /* 0x0000730005007a0c */ /* 0x000fe20003f26310 */
[----:B------:R-:W-:-:S02]  /*15b0*/  FMUL.FTZ R9, R9, R8 ;  /* 0x0000000809097220 */ /* 0x000fc40000410000 */
[----:B------:R-:W-:Y:S01]  /*15c0*/  FMUL.FTZ R7, R7, R8 ;  /* 0x0000000807077220 */ /* 0x000fe20000410000 */
[C---:B------:R-:W-:Y:S02]  /*15d0*/  ISETP.GT.U32.OR P0, PT, R0.reuse, 0xff, P0 ;  /* 0x000000ff0000780c */ /* 0x040fe40000704470 */
[----:B------:R-:W-:Y:S01]  /*15e0*/  ISETP.GT.U32.OR P1, PT, R0, 0xff, P1 ;  /* 0x000000ff0000780c */ /* 0x000fe20000f24470 */
[----:B---3--:R-:W-:Y:S02]  /*15f0*/  HADD2.F32 R10, -RZ, R25.H0_H0 ;  /* 0x20000019ff0a7230 */ /* 0x008fe40000004100 */
[----:B-----5:R-:W-:Y:S02]  /*1600*/  HADD2.F32 R28, -RZ, R28.H0_H0 ;  /* 0x2000001cff1c7230 */ /* 0x020fe40000004100 */
[----:B------:R-:W-:-:S03]  /*1610*/  HADD2.F32 R14, -RZ, R14.H0_H0 ;  /* 0x2000000eff0e7230 */ /* 0x000fc60000004100 */
[C-C-:B------:R-:W-:Y:S01]  /*1620*/  FFMA.FTZ R12, R10.reuse, R11, R28.reuse ;  /* 0x0000000b0a0c7223 */ /* 0x140fe2000001001c */
[----:B------:R-:W-:Y:S01]  /*1630*/  HADD2.F32 R15, -RZ, R15.H0_H0 ;  /* 0x2000000fff0f7230 */ /* 0x000fe20000004100 */
[----:B------:R-:W-:-:S04]  /*1640*/  FFMA.FTZ R11, R10, R13, R28 ;  /* 0x0000000d0a0b7223 */ /* 0x000fc8000001001c */
        /* <DEDUP_REMOVED lines=13> */
.L_x_2325:
        /* <DEDUP_REMOVED lines=12> */
.L_x_2327:
[----:B------:R-:W-:Y:S05]  /*17e0*/  BSYNC B0 ;  /* 0x0000000000007941 */ /* 0x000fea0003800000 */
.L_x_2326:
        /* <DEDUP_REMOVED lines=11> */
.L_x_2328:
        /* <DEDUP_REMOVED lines=11> */
.L_x_2330:
[----:B------:R-:W-:Y:S05]  /*1950*/  BSYNC B0 ;  /* 0x0000000000007941 */ /* 0x000fea0003800000 */
.L_x_2329:
[----:B------:R-:W-:Y:S02]  /*1960*/  IADD3 R3, R3, c[0x0][0x10], RZ ;  /* 0x0000040003037a10 */ /* 0x000fe40007ffe0ff */
[----:B------:R-:W-:Y:S02]  /*1970*/  IADD3 R16, R16, 0x1, RZ ;  /* 0x0000000110107810 */ /* 0x000fe40007ffe0ff */
[----:B------:R-:W-:-:S13]  /*1980*/  ISETP.GE.AND P0, PT, R3, UR4, PT ;  /* 0x0000000403007c0c */ /* 0x000fda000bf06270 */
[----:B------:R-:W-:Y:S01]  /*1990*/  @P0 CALL.REL.NOINC `(.L_x_2331) ;  /* 0x0000001000000944 */ /* 0x000fe20003c00000 */
[----:B------:R-:W-:Y:S05]  /*19a0*/  BRA `(.L_x_2332) ;  /* 0xffffe75000007947 */ /* 0x000fea000383ffff */
.L_x_2331:
[----:B------:R-:W-:Y:S05]  /*19b0*/  EXIT ;  /* 0x000000000000794d */ /* 0x000fea0003800000 */
.L_x_2333:
        /* <DEDUP_REMOVED lines=12> */
.L_x_3376:


//--------------------- .text._Z35group_norm_nhwc_fwd_one_pass_kernelI11Bf16IOFp16WLi128ELi16ELi256EEv26Group_norm_nhwc_fwd_params --------------------------
	.section	.text._Z35group_norm_nhwc_fwd_one_pass_kernelI11Bf16IOFp16WLi128ELi16ELi256EEv26Group_norm_nhwc_fwd_params,"ax",@progbits
	.sectioninfo	@"SHI_REGISTERS=32"
	.align	128
        .global         _Z35group_norm_nhwc_fwd_one_pass_kernelI11Bf16IOFp16WLi128ELi16ELi256EEv26Group_norm_nhwc_fwd_params
        .type           _Z35group_norm_nhwc_fwd_one_pass_kernelI11Bf16IOFp16WLi128ELi16ELi256EEv26Group_norm_nhwc_fwd_params,@function
        .size           _Z35group_norm_nhwc_fwd_one_pass_kernelI11Bf16IOFp16WLi128ELi16ELi256EEv26Group_norm_nhwc_fwd_params,(.L_x_3377 - _Z35group_norm_nhwc_fwd_one_pass_kernelI11Bf16IOFp16WLi128ELi16ELi256EEv26Group_norm_nhwc_fwd_params)
        .other          _Z35group_norm_nhwc_fwd_one_pass_kernelI11Bf16IOFp16WLi128ELi16ELi256EEv26Group_norm_nhwc_fwd_params,@"STO_CUDA_ENTRY STV_DEFAULT"
_Z35group_norm_nhwc_fwd_one_pass_kernelI11Bf16IOFp16WLi128ELi16ELi256EEv26Group_norm_nhwc_fwd_params:
.text._Z35group_norm_nhwc_fwd_one_pass_kernelI11Bf16IOFp16WLi128ELi16ELi256EEv26Group_norm_nhwc_fwd_params:
        /* <DEDUP_REMOVED lines=23> */
.L_x_2359:
        /* <DEDUP_REMOVED lines=170> */
.L_x_2335:
[----:B------:R-:W-:Y:S05]  /*0c10*/  BSYNC B0 ;  /* 0x0000000000007941 */ /* 0x000fea0003800000 */
.L_x_2334:
        /* <DEDUP_REMOVED lines=24> */
.L_x_2338:
[----:B------:R-:W2:Y:S01]  /*0da0*/  LDG.E.STRONG.GPU R12, [R10.64] ;  /* 0x000000060a0c7981 */ /* 0x000ea2000c1ef900 */
[----:B------:R-:W-:Y:S01]  /*0db0*/  YIELD ;  /* 0x0000000000007946 */ /* 0x000fe20003800000 */
[----:B--2---:R-:W-:Y:S01]  /*0dc0*/  ISETP.NE.AND P0, PT, R12, R13, PT ;  /* 0x0000000d0c00720c */ /* 0x004fe20003f05270 */
[----:B------:R-:W-:-:S12]  /*0dd0*/  CCTL.IVALL ;  /* 0x00000000ff00798f */ /* 0x000fd80002000000 */
[----:B------:R-:W-:Y:S05]  /*0de0*/  @P0 BRA `(.L_x_2338) ;  /* 0xffffffb000000947 */ /* 0x000fea000383ffff */
.L_x_2337:
        /* <DEDUP_REMOVED lines=16> */
.L_x_2342:
        /* <DEDUP_REMOVED lines=115> */
.L_x_2341:
        /* <DEDUP_REMOVED lines=61> */
.L_x_2343:
[----:B------:R-:W-:-:S13]  /*19f0*/  ISETP.NE.OR P0, PT, R12, RZ, P0 ;  /* 0x000000ff0c00720c */ /* 0x000fda0000705670 */
[----:B------:R-:W-:Y:S05]  /*1a00*/  @!P0 BRA `(.L_x_2339) ;  /* 0x000001f000008947 */ /* 0x000fea0003800000 */
.L_x_2340:
        /* <DEDUP_REMOVED lines=31> */
.L_x_2339:
        /* <DEDUP_REMOVED lines=11> */
.L_x_2345:
[----:B------:R-:W-:Y:S05]  /*1cb0*/  BSYNC B0 ;  /* 0x0000000000007941 */ /* 0x000fea0003800000 */
.L_x_2344:
        /* <DEDUP_REMOVED lines=16> */
.L_x_2336:
        /* <DEDUP_REMOVED lines=16> */
[----:B-1----:R-:W5:Y:S04]  /*1ec0*/  LDG.E.U16 R26, [R26.64+0x2] ;  /* 0x000002061a1a7981 */ /* 0x002f68000c1e1500 */
[----:B0-----:R0:W3:Y:S01]  /*1ed0*/  LDG.E.U16 R28, [R28.64+0x2] ;  /* 0x000002061c1c7981 */ /* 0x0010e2000c1e1500 */
[----:B------:R-:W-:Y:S01]  /*1ee0*/  SHF.R.U32.HI R10, RZ, 0x3, R2 ;  /* 0x00000003ff0a7819 */ /* 0x000fe20000011602 */
[----:B------:R-:W-:Y:S01]  /*1ef0*/  HFMA2.MMA R14, -RZ, RZ, 1.875, 0 ;  /* 0x3f800000ff0e7435 */ /* 0x000fe200000001ff */
[----:B----4-:R-:W-:-:S04]  /*1f00*/  FMUL.FTZ R12, R12, c[0x0][0x1f4] ;  /* 0x00007d000c0c7a20 */ /* 0x010fc80000410000 */
[----:B------:R-:W-:-:S04]  /*1f10*/  FMUL.FTZ R9, R12, R12 ;  /* 0x0000000c0c097220 */ /* 0x000fc80000410000 */
[----:B------:R-:W-:-:S05]  /*1f20*/  FFMA.FTZ R9, R13, c[0x0][0x1f4], -R9 ;  /* 0x00007d000d097a23 */ /* 0x000fca0000010809 */
[----:B------:R-:W-:Y:S01]  /*1f30*/  FSETP.GTU.FTZ.AND P0, PT, R9, RZ, PT ;  /* 0x000000ff0900720b */ /* 0x000fe20003f1c000 */
[----:B------:R-:W-:Y:S01]  /*1f40*/  IMAD R13, R3, c[0x0][0x1e4], R10 ;  /* 0x00007900030d7a24 */ /* 0x000fe200078e020a */
[----:B------:R-:W-:-:S11]  /*1f50*/  ISETP.NE.AND P2, PT, RZ, UR5, PT ;  /* 0x00000005ff007c0c */ /* 0x000fd6000bf45270 */
[----:B------:R-:W-:-:S04]  /*1f60*/  @P0 FADD.FTZ R10, R9, c[0x0][0x188] ;  /* 0x00006200090a0621 */ /* 0x000fc80000010000 */
[----:B------:R-:W1:Y:S01]  /*1f70*/  @P0 MUFU.RSQ R14, R10 ;  /* 0x0000000a000e0308 */ /* 0x000e620000001400 */
[--C-:B------:R-:W-:Y:S02]  /*1f80*/  PRMT R11, RZ, 0x5410, R16.reuse ;  /* 0x00005410ff0b7816 */ /* 0x100fe40000000010 */
[----:B0-----:R-:W-:Y:S02]  /*1f90*/  PRMT R29, RZ, 0x7610, R16 ;  /* 0x00007610ff1d7816 */ /* 0x001fe40000000010 */
[----:B------:R-:W-:Y:S01]  /*1fa0*/  ISETP.GE.U32.AND P0, PT, R13, c[0x0][0x1c8], PT ;  /* 0x000072000d007a0c */ /* 0x000fe20003f06070 */
[--C-:B------:R-:W-:Y:S01]  /*1fb0*/  FADD.FTZ R11, R11, -R12.reuse ;  /* 0x8000000c0b0b7221 */ /* 0x100fe20000010000 */
[----:B------:R-:W-:Y:S01]  /*1fc0*/  SHF.R.S32.HI R9, RZ, 0x1f, R13 ;  /* 0x0000001fff097819 */ /* 0x000fe2000001140d */
[----:B------:R-:W-:-:S03]  /*1fd0*/  FADD.FTZ R29, R29, -R12 ;  /* 0x8000000c1d1d7221 */ /* 0x000fc60000010000 */
[----:B------:R-:W-:Y:S01]  /*1fe0*/  ISETP.GE.AND.EX P0, PT, R9, c[0x0][0x1cc], PT, P0 ;  /* 0x0000730009007a0c */ /* 0x000fe20003f06300 */
[-C--:B-1----:R-:W-:Y:S02]  /*1ff0*/  FMUL.FTZ R29, R29, R14.reuse ;  /* 0x0000000e1d1d7220 */ /* 0x082fe40000410000 */
[----:B------:R-:W-:Y:S01]  /*2000*/  FMUL.FTZ R11, R11, R14 ;  /* 0x0000000e0b0b7220 */ /* 0x000fe20000410000 */
[----:B------:R-:W-:Y:S01]  /*2010*/  ISETP.LT.U32.AND P0, PT, R2, 0x100, !P0 ;  /* 0x000001000200780c */ /* 0x000fe20004701070 */
[----:B--2---:R-:W-:Y:S02]  /*2020*/  HADD2.F32 R15, -RZ, R15.H0_H0 ;  /* 0x2000000fff0f7230 */ /* 0x004fe40000004100 */
[----:B-----5:R-:W-:Y:S02]  /*2030*/  HADD2.F32 R16, -RZ, R26.H0_H0 ;  /* 0x2000001aff107230 */ /* 0x020fe40000004100 */
[----:B---3--:R-:W-:Y:S02]  /*2040*/  HADD2.F32 R26, -RZ, R8.H0_H0 ;  /* 0x20000008ff1a7230 */ /* 0x008fe40000004100 */
[----:B------:R-:W-:-:S03]  /*2050*/  HADD2.F32 R27, -RZ, R28.H0_H0 ;  /* 0x2000001cff1b7230 */ /* 0x000fc60000004100 */
        /* <DEDUP_REMOVED lines=13> */
.L_x_2346:
        /* <DEDUP_REMOVED lines=12> */
.L_x_2348:
[----:B------:R-:W-:Y:S05]  /*21f0*/  BSYNC B0 ;  /* 0x0000000000007941 */ /* 0x000fea0003800000 */
.L_x_2347:
        /* <DEDUP_REMOVED lines=24> */
.L_x_2349:
        /* <DEDUP_REMOVED lines=12> */
.L_x_2351:
[----:B------:R-:W-:Y:S05]  /*2440*/  BSYNC B0 ;  /* 0x0000000000007941 */ /* 0x000fea0003800000 */
.L_x_2350:
        /* <DEDUP_REMOVED lines=37> */
.L_x_2352:
        /* <DEDUP_REMOVED lines=12> */
.L_x_2354:
[----:B------:R-:W-:Y:S05]  /*2760*/  BSYNC B0 ;  /* 0x0000000000007941 */ /* 0x000fea0003800000 */
.L_x_2353:
        /* <DEDUP_REMOVED lines=11> */
.L_x_2355:
        /* <DEDUP_REMOVED lines=12> */
.L_x_2357:
[----:B------:R-:W-:Y:S05]  /*28e0*/  BSYNC B0 ;  /* 0x0000000000007941 */ /* 0x000fea0003800000 */
.L_x_2356:
[----:B------:R-:W-:Y:S02]  /*28f0*/  IADD3 R6, R6, c[0x0][0x10], RZ ;  /* 0x0000040006067a10 */ /* 0x000fe40007ffe0ff */
[----:B------:R-:W-:Y:S02]  /*2900*/  IADD3 R5, R5, 0x1, RZ ;  /* 0x0000000105057810 */ /* 0x000fe40007ffe0ff */
[----:B------:R-:W-:-:S13]  /*2910*/  ISETP.GE.AND P0, PT, R6, UR4, PT ;  /* 0x0000000406007c0c */ /* 0x000fda000bf06270 */
[----:B------:R-:W-:Y:S01]  /*2920*/  @P0 CALL.REL.NOINC `(.L_x_2358) ;  /* 0x0000001000000944 */ /* 0x000fe20003c00000 */
[----:B------:R-:W-:Y:S05]  /*2930*/  BRA `(.L_x_2359) ;  /* 0xffffd83000007947 */ /* 0x000fea000383ffff */
.L_x_2358:
[----:B------:R-:W-:Y:S05]  /*2940*/  EXIT ;  /* 0x000000000000794d */ /* 0x000fea0003800000 */
.L_x_2360:
        /* <DEDUP_REMOVED lines=11> */
.L_x_3377:


//--------------------- .text._Z35group_norm_nhwc_fwd_one_pass_kernelI11Bf16IOFp16WLi256ELi16ELi256EEv26Group_norm_nhwc_fwd_params --------------------------
	.section	.text._Z35group_norm_nhwc_fwd_one_pass_kernelI11Bf16IOFp16WLi256ELi16ELi256EEv26Group_norm_nhwc_fwd_params,"ax",@progbits
	.sectioninfo	@"SHI_REGISTERS=48"
	.align	128
        .global         _Z35group_norm_nhwc_fwd_one_pass_kernelI11Bf16IOFp16WLi256ELi16ELi256EEv26Group_norm_nhwc_fwd_params
        .type           _Z35group_norm_nhwc_fwd_one_pass_kernelI11Bf16IOFp16WLi256ELi16ELi256EEv26Group_norm_nhwc_fwd_params,@function
        .size           _Z35group_norm_nhwc_fwd_one_pass_kernelI11Bf16IOFp16WLi256ELi16ELi256EEv26Group_norm_nhwc_fwd_params,(.L_x_3378 - _Z35group_norm_nhwc_fwd_one_pass_kernelI11Bf16IOFp16WLi256ELi16ELi256EEv26Group_norm_nhwc_fwd_params)
        .other          _Z35group_norm_nhwc_fwd_one_pass_kernelI11Bf16IOFp16WLi256ELi16ELi256EEv26Group_norm_nhwc_fwd_params,@"STO_CUDA_ENTRY STV_DEFAULT"
_Z35group_norm_nhwc_fwd_one_pass_kernelI11Bf16IOFp16WLi256ELi16ELi256EEv26Group_norm_nhwc_fwd_params:
.text._Z35group_norm_nhwc_fwd_one_pass_kernelI11Bf16IOFp16WLi256ELi16ELi256EEv26Group_norm_nhwc_fwd_params:
        /* <DEDUP_REMOVED lines=32> */
.L_x_2398:
        /* <DEDUP_REMOVED lines=242> */
.L_x_2362:
[----:B------:R-:W-:Y:S05]  /*1120*/  BSYNC B0 ;  /* 0x0000000000007941 */ /* 0x000fea0003800000 */
.L_x_2361:
        /* <DEDUP_REMOVED lines=26> */
.L_x_2365:
[----:B------:R-:W2:Y:S01]  /*12d0*/  LDG.E.STRONG.GPU R14, [R12.64] ;  /* 0x000000080c0e7981 */ /* 0x000ea2000c1ef900 */
[----:B------:R-:W-:Y:S01]  /*12e0*/  YIELD ;  /* 0x0000000000007946 */ /* 0x000fe20003800000 */
[----:B--2---:R-:W-:Y:S01]  /*12f0*/  ISETP.NE.AND P0, PT, R14, R15, PT ;  /* 0x0000000f0e00720c */ /* 0x004fe20003f05270 */
[----:B------:R-:W-:-:S12]  /*1300*/  CCTL.IVALL ;  /* 0x00000000ff00798f */ /* 0x000fd80002000000 */
[----:B------:R-:W-:Y:S05]  /*1310*/  @P0 BRA `(.L_x_2365) ;  /* 0xffffffb000000947 */ /* 0x000fea000383ffff */
.L_x_2364:
        /* <DEDUP_REMOVED lines=20> */
.L_x_2369:
        /* <DEDUP_REMOVED lines=116> */
.L_x_2368:
        /* <DEDUP_REMOVED lines=62> */
.L_x_2370:
[----:B------:R-:W-:-:S13]  /*1f80*/  ISETP.NE.OR P0, PT, RZ, UR5, P0 ;  /* 0x00000005ff007c0c */ /* 0x000fda0008705670 */
[----:B------:R-:W-:Y:S05]  /*1f90*/  @!P0 BRA `(.L_x_2366) ;  /* 0x000001f000008947 */ /* 0x000fea0003800000 */
.L_x_2367:
        /* <DEDUP_REMOVED lines=31> */
.L_x_2366:
        /* <DEDUP_REMOVED lines=12> */
.L_x_2372:
[----:B------:R-:W-:Y:S05]  /*2250*/  BSYNC B0 ;  /* 0x0000000000007941 */ /* 0x000fea0003800000 */
.L_x_2371:
        /* <DEDUP_REMOVED lines=16> */
.L_x_2363:
        /* <DEDUP_REMOVED lines=39> */
[----:B------:R-:W-:Y:S01]  /*25d0*/  ISETP.LT.U32.AND P0, PT, R2, 0x100, !P0 ;  /* 0x000001000200780c */ /* 0x000fe20004701070 */
[----:B---3--:R-:W-:Y:S02]  /*25e0*/  HADD2.F32 R21, -RZ, R26.H0_H0 ;  /* 0x2000001aff157230 */ /* 0x008fe40000004100 */
[----:B----4-:R-:W-:Y:S02]  /*25f0*/  HADD2.F32 R18, -RZ, R39.H0_H0 ;  /* 0x20000027ff127230 */ /* 0x010fe40000004100 */
[----:B-----5:R-:W-:Y:S02]  /*2600*/  HADD2.F32 R19, -RZ, R27.H0_H0 ;  /* 0x2000001bff137230 */ /* 0x020fe40000004100 */
[----:B------:R-:W-:Y:S01]  /*2610*/  HADD2.F32 R20, -RZ, R44.H0_H0 ;  /* 0x2000002cff147230 */ /* 0x000fe20000004100 */
        /* <DEDUP_REMOVED lines=15> */
.L_x_2373:
        /* <DEDUP_REMOVED lines=13> */
.L_x_2375:
[----:B------:R-:W-:Y:S05]  /*27e0*/  BSYNC B0 ;  /* 0x0000000000007941 */ /* 0x000fea0003800000 */
.L_x_2374:
        /* <DEDUP_REMOVED lines=17> */
.L_x_2376:
        /* <DEDUP_REMOVED lines=12> */
.L_x_2378:
[----:B------:R-:W-:Y:S05]  /*29c0*/  BSYNC B0 ;  /* 0x0000000000007941 */ /* 0x000fea0003800000 */
.L_x_2377:
        /* <DEDUP_REMOVED lines=72> */
.L_x_2379:
        /* <DEDUP_REMOVED lines=14> */
.L_x_2381:
[----:B------:R-:W-:Y:S05]  /*2f30*/  BSYNC B0 ;  /* 0x0000000000007941 */ /* 0x000fea0003800000 */
.L_x_2380:
        /* <DEDUP_REMOVED lines=11> */
.L_x_2382:
        /* <DEDUP_REMOVED lines=12> */
.L_x_2384:
[----:B------:R-:W-:Y:S05]  /*30b0*/  BSYNC B0 ;  /* 0x0000000000007941 */ /* 0x000fea0003800000 */
.L_x_2383:
        /* <DEDUP_REMOVED lines=11> */
.L_x_2385:
        /* <DEDUP_REMOVED lines=12> */
.L_x_2387:
[----:B------:R-:W-:Y:S05]  /*3230*/  BSYNC B0 ;  /* 0x0000000000007941 */ /* 0x000fea0003800000 */
.L_x_2386:
        /* <DEDUP_REMOVED lines=11> */
.L_x_2388:
        /* <DEDUP_REMOVED lines=12> */
.L_x_2390:
[----:B------:R-:W-:Y:S05]  /*33b0*/  BSYNC B0 ;  /* 0x0000000000007941 */ /* 0x000fea0003800000 */
.L_x_2389:
        /* <DEDUP_REMOVED lines=11> */
.L_x_2391:
        /* <DEDUP_REMOVED lines=12> */
.L_x_2393:
[----:B------:R-:W-:Y:S05]  /*3530*/  BSYNC B0 ;  /* 0x0000000000007941 */ /* 0x000fea0003800000 */
.L_x_2392:
        /* <DEDUP_REMOVED lines=11> */
.L_x_2394:
        /* <DEDUP_REMOVED lines=12> */
.L_x_2396:
[----:B------:R-:W-:Y:S05]  /*36b0*/  BSYNC B0 ;  /* 0x0000000000007941 */ /* 0x000fea0003800000 */
.L_x_2395:
[----:B------:R-:W-:Y:S02]  /*36c0*/  IADD3 R5, R5, c[0x0][0x10], RZ ;  /* 0x0000040005057a10 */ /* 0x000fe40007ffe0ff */
[----:B------:R-:W-:Y:S02]  /*36d0*/  IADD3 R30, R30, 0x1, RZ ;  /* 0x000000011e1e7810 */ /* 0x000fe40007ffe0ff */
[----:B------:R-:W-:-:S13]  /*36e0*/  ISETP.GE.AND P0, PT, R5, UR4, PT ;  /* 0x0000000405007c0c */ /* 0x000fda000bf06270 */
[----:B------:R-:W-:Y:S01]  /*36f0*/  @P0 CALL.REL.NOINC `(.L_x_2397) ;  /* 0x0000001000000944 */ /* 0x000fe20003c00000 */
[----:B------:R-:W-:Y:S05]  /*3700*/  BRA `(.L_x_2398) ;  /* 0xffffcaf000007947 */ /* 0x000fea000383ffff */
.L_x_2397:
[----:B------:R-:W-:Y:S05]  /*3710*/  EXIT ;  /* 0x000000000000794d */ /* 0x000fea0003800000 */
.L_x_2399:
        /* <DEDUP_REMOVED lines=14> */
.L_x_3378:


//--------------------- .text._Z35group_norm_nhwc_fwd_one_pass_kernelI11Bf16IOFp16WLi512ELi16ELi256EEv26Group_norm_nhwc_fwd_params --------------------------
	.section	.text._Z35group_norm_nhwc_fwd_one_pass_kernelI11Bf16IOFp16WLi512ELi16ELi256EEv26Group_norm_nhwc_fwd_params,"ax",@progbits
	.sectioninfo	@"SHI_REGISTERS=89"
	.align	128
        .global         _Z35group_norm_nhwc_fwd_one_pass_kernelI11Bf16IOFp16WLi512ELi16ELi256EEv26Group_norm_nhwc_fwd_params
        .type           _Z35group_norm_nhwc_fwd_one_pass_kernelI11Bf16IOFp16WLi512ELi16ELi256EEv26Group_norm_nhwc_fwd_params,@function
        .size           _Z35group_norm_nhwc_fwd_one_pass_kernelI11Bf16IOFp16WLi512ELi16ELi256EEv26Group_norm_nhwc_fwd_params,(.L_x_3379 - _Z35group_norm_nhwc_fwd_one_pass_kernelI11Bf16IOFp16WLi512ELi16ELi256EEv26Group_norm_nhwc_fwd_params)
        .other          _Z35group_norm_nhwc_fwd_one_pass_kernelI11Bf16IOFp16WLi512ELi16ELi256EEv26Group_norm_nhwc_fwd_params,@"STO_CUDA_ENTRY STV_DEFAULT"
_Z35group_norm_nhwc_fwd_one_pass_kernelI11Bf16IOFp16WLi512ELi16ELi256EEv26Group_norm_nhwc_fwd_params:
.text._Z35group_norm_nhwc_fwd_one_pass_kernelI11Bf16IOFp16WLi512ELi16ELi256EEv26Group_norm_nhwc_fwd_params:
        /* <DEDUP_REMOVED lines=16> */
.L_x_2462:
        /* <DEDUP_REMOVED lines=449> */
.L_x_2401:
[----:B0-----:R-:W-:Y:S05]  /*1d10*/  BSYNC B0 ;  /* 0x0000000000007941 */ /* 0x001fea0003800000 */
.L_x_2400:
        /* <DEDUP_REMOVED lines=25> */
.L_x_2404:
[----:B-1----:R-:W2:Y:S01]  /*1eb0*/  LDG.E.STRONG.GPU R37, [R34.64] ;  /* 0x0000000622257981 */ /* 0x002ea2000c1ef900 */
[----:B------:R-:W-:Y:S01]  /*1ec0*/  YIELD ;  /* 0x0000000000007946 */ /* 0x000fe20003800000 */
[----:B--2---:R-:W-:Y:S01]  /*1ed0*/  ISETP.NE.AND P6, PT, R37, R76, PT ;  /* 0x0000004c2500720c */ /* 0x004fe20003fc5270 */
[----:B------:R-:W-:-:S12]  /*1ee0*/  CCTL.IVALL ;  /* 0x00000000ff00798f */ /* 0x000fd80002000000 */
[----:B------:R-:W-:Y:S05]  /*1ef0*/  @P6 BRA `(.L_x_2404) ;  /* 0xffffffb000006947 */ /* 0x000fea000383ffff */
.L_x_2403:
        /* <DEDUP_REMOVED lines=22> */
.L_x_2408:
        /* <DEDUP_REMOVED lines=116> */
.L_x_2407:
        /* <DEDUP_REMOVED lines=62> */
.L_x_2409:
[----:B------:R-:W-:-:S04]  /*2b80*/  ISETP.NE.AND P6, PT, R77, RZ, PT ;  /* 0x000000ff4d00720c */ /* 0x000fc80003fc5270 */
[----:B------:R-:W-:-:S13]  /*2b90*/  ISETP.NE.OR P6, PT, R37, RZ, P6 ;  /* 0x000000ff2500720c */ /* 0x000fda00037c5670 */
[----:B------:R-:W-:Y:S05]  /*2ba0*/  @!P6 BRA `(.L_x_2405) ;  /* 0x000002100000e947 */ /* 0x000fea0003800000 */
.L_x_2406:
[----:B------:R-:W1:Y:S02]  /*2bb0*/  S2R R76, SR_CTAID.X ;  /* 0x00000000004c7919 */ /* 0x000e640000002500 */
.L_x_2410:
        /* <DEDUP_REMOVED lines=32> */
.L_x_2405:
        /* <DEDUP_REMOVED lines=11> */
.L_x_2412:
[----:B------:R-:W-:Y:S05]  /*2e70*/  BSYNC B0 ;  /* 0x0000000000007941 */ /* 0x000fea0003800000 */
.L_x_2411:
        /* <DEDUP_REMOVED lines=17> */
.L_x_2402:
        /* <DEDUP_REMOVED lines=19> */
[----:B0-----:R-:W2:Y:S04]  /*30c0*/  LDG.E.U16 R66, [R32.64+0x2] ;  /* 0x0000020620427981 */ /* 0x001ea8000c1e1500 */
[----:B------:R-:W3:Y:S04]  /*30d0*/  LDG.E.U16 R38, [R32.64] ;  /* 0x0000000620267981 */ /* 0x000ee8000c1e1500 */
        /* <DEDUP_REMOVED lines=19> */
[--C-:B------:R-:W-:Y:S02]  /*3210*/  FADD.FTZ R44, R73, -R36.reuse ;  /* 0x80000024492c7221 */ /* 0x100fe40000010000 */
[----:B------:R-:W-:Y:S01]  /*3220*/  FMUL.FTZ R34, R34, R37 ;  /* 0x0000002522227220 */ /* 0x000fe20000410000 */
[----:B--2---:R-:W-:Y:S01]  /*3230*/  HADD2.F32 R7, -RZ, R66.H0_H0 ;  /* 0x20000042ff077230 */ /* 0x004fe20000004100 */
[----:B------:R-:W-:Y:S01]  /*3240*/  FADD.FTZ R66, R75, -R36 ;  /* 0x800000244b427221 */ /* 0x000fe20000010000 */
[----:B---3--:R-:W-:-:S02]  /*3250*/  HADD2.F32 R38, -RZ, R38.H0_H0 ;  /* 0x20000026ff267230 */ /* 0x008fc40000004100 */
[----:B----4-:R-:W-:Y:S01]  /*3260*/  HADD2.F32 R33, -RZ, R67.H0_H0 ;  /* 0x20000043ff217230 */ /* 0x010fe20000004100 */
[-C--:B------:R-:W-:Y:S01]  /*3270*/  FMUL.FTZ R73, R66, R37.reuse ;  /* 0x0000002542497220 */ /* 0x080fe20000410000 */
[----:B-----5:R-:W-:Y:S01]  /*3280*/  HADD2.F32 R32, -RZ, R70.H0_H0 ;  /* 0x20000046ff207230 */ /* 0x020fe20000004100 */
[----:B------:R-:W-:-:S04]  /*3290*/  FMUL.FTZ R70, R44, R37 ;  /* 0x000000252c467220 */ /* 0x000fc80000410000 */
        /* <DEDUP_REMOVED lines=13> */
.L_x_2413:
        /* <DEDUP_REMOVED lines=12> */
.L_x_2415:
[----:B------:R-:W-:Y:S05]  /*3430*/  BSYNC B0 ;  /* 0x0000000000007941 */ /* 0x000fea0003800000 */
.L_x_2414:
        /* <DEDUP_REMOVED lines=14> */
.L_x_2416:
        /* <DEDUP_REMOVED lines=13> */
.L_x_2418:
[----:B------:R-:W-:Y:S05]  /*35f0*/  BSYNC B0 ;  /* 0x0000000000007941 */ /* 0x000fea0003800000 */
.L_x_2417:
        /* <DEDUP_REMOVED lines=24> */
.L_x_2419:
        /* <DEDUP_REMOVED lines=13> */
.L_x_2421:
[----:B------:R-:W-:Y:S05]  /*3850*/  BSYNC B0 ;  /* 0x0000000000007941 */ /* 0x000fea0003800000 */
.L_x_2420:
[----:B------:R-:W-:Y:S01]  /*3860*/  PRMT R35, RZ, 0x5410, R48 ;  /* 0x00005410ff237816 */ /* 0x000fe20000000030 */
[----:B------:R-:W-:Y:S02]  /*3870*/  FFMA.FTZ R44, R38, R44, R33 ;  /* 0x0000002c262c7223 */ /* 0x000fe40000010021 */
[----:B0-----:R-:W-:Y:S01]  /*3880*/  FFMA.FTZ R13, R7, R46, R32 ;  /* 0x0000002e070d7223 */ /* 0x001fe20000010020 */
        /* <DEDUP_REMOVED lines=11> */
.L_x_2422:
        /* <DEDUP_REMOVED lines=13> */
.L_x_2424:
[----:B------:R-:W-:Y:S05]  /*3a10*/  BSYNC B0 ;  /* 0x0000000000007941 */ /* 0x000fea0003800000 */
.L_x_2423:
        /* <DEDUP_REMOVED lines=24> */
.L_x_2425:
        /* <DEDUP_REMOVED lines=13> */
.L_x_2427:
[----:B------:R-:W-:Y:S05]  /*3c70*/  BSYNC B0 ;  /* 0x0000000000007941 */ /* 0x000fea0003800000 */
.L_x_2426:
        /* <DEDUP_REMOVED lines=14> */
.L_x_2428:
        /* <DEDUP_REMOVED lines=13> */
.L_x_2430:
[----:B------:R-:W-:Y:S05]  /*3e30*/  BSYNC B0 ;  /* 0x0000000000007941 */ /* 0x000fea0003800000 */
.L_x_2429:
        /* <DEDUP_REMOVED lines=24> */
.L_x_2431:
        /* <DEDUP_REMOVED lines=13> */
.L_x_2433:
[----:B------:R-:W-:Y:S05]  /*4090*/  BSYNC B0 ;  /* 0x0000000000007941 */ /* 0x000fea0003800000 */
.L_x_2432:
        /* <DEDUP_REMOVED lines=14> */
.L_x_2434:
        /* <DEDUP_REMOVED lines=13> */
.L_x_2436:
[----:B------:R-:W-:Y:S05]  /*4250*/  BSYNC B0 ;  /* 0x0000000000007941 */ /* 0x000fea0003800000 */
.L_x_2435:
        /* <DEDUP_REMOVED lines=24> */
.L_x_2437:
        /* <DEDUP_REMOVED lines=13> */
.L_x_2439:
[----:B------:R-:W-:Y:S05]  /*44b0*/  BSYNC B0 ;  /* 0x0000000000007941 */ /* 0x000fea0003800000 */
.L_x_2438:
        /* <DEDUP_REMOVED lines=14> */
.L_x_2440:
        /* <DEDUP_REMOVED lines=12> */
.L_x_2442:
[----:B------:R-:W-:Y:S05]  /*4660*/  BSYNC B0 ;  /* 0x0000000000007941 */ /* 0x000fea0003800000 */
.L_x_2441:
[----:B------:R-:W-:Y:S01]  /*4670*/  PRMT R19, RZ, 0x5410, R56 ;  /* 0x00005410ff137816 */ /* 0x000fe20000000038 */
[----:B------:R-:W-:Y:S01]  /*4680*/  FADD.FTZ R10, R17, -R36 ;  /* 0x80000024110a7221 */ /* 0x000fe20000010000 */
[----:B0-----:R-:W-:Y:S02]  /*4690*/  PRMT R13, RZ, 0x7610, R54 ;  /* 0x00007610ff0d7816 */ /* 0x001fe40000000036 */
[----:B------:R-:W-:Y:S01]  /*46a0*/  PRMT R15, RZ, 0x5410, R55 ;  /* 0x00005410ff0f7816 */ /* 0x000fe20000000037 */
[--C-:B------:R-:W-:Y:S01]  /*46b0*/  FADD.FTZ R20, R19, -R36.reuse ;  /* 0x8000002413147221 */ /* 0x100fe20000010000 */
        /* <DEDUP_REMOVED lines=12> */
[--C-:B------:R-:W-:Y:S01]  /*4780*/  PRMT R35, RZ, 0x5410, R45.reuse ;  /* 0x00005410ff237816 */ /* 0x100fe2000000002d */
[--C-:B------:R-:W-:Y:S01]  /*4790*/  FADD.FTZ R26, R41, -R36.reuse ;  /* 0x80000024291a7221 */ /* 0x100fe20000010000 */
[----:B------:R-:W-:Y:S01]  /*47a0*/  PRMT R45, RZ, 0x7610, R45 ;  /* 0x00007610ff2d7816 */ /* 0x000fe2000000002d */
[--C-:B------:R-:W-:Y:S01]  /*47b0*/  FADD.FTZ R42, R43, -R36.reuse ;  /* 0x800000242b2a7221 */ /* 0x100fe20000010000 */
[----:B------:R-:W-:Y:S01]  /*47c0*/  IADD3 R11, R39, 0x1a0, RZ ;  /* 0x000001a0270b7810 */ /* 0x000fe20007ffe0ff */
[--C-:B------:R-:W-:Y:S01]  /*47d0*/  FADD.FTZ R44, R35, -R36.reuse ;  /* 0x80000024232c7221 */ /* 0x100fe20000010000 */
[----:B------:R-:W-:Y:S01]  /*47e0*/  IADD3 R8, R39, 0x1c0, RZ ;  /* 0x000001c027087810 */ /* 0x000fe20007ffe0ff */
        /* <DEDUP_REMOVED lines=49> */
.L_x_2443:
        /* <DEDUP_REMOVED lines=12> */
.L_x_2445:
[----:B------:R-:W-:Y:S05]  /*4bc0*/  BSYNC B0 ;  /* 0x0000000000007941 */ /* 0x000fea0003800000 */
.L_x_2444:
        /* <DEDUP_REMOVED lines=11> */
.L_x_2446:
        /* <DEDUP_REMOVED lines=12> */
.L_x_2448:
[----:B------:R-:W-:Y:S05]  /*4d40*/  BSYNC B0 ;  /* 0x0000000000007941 */ /* 0x000fea0003800000 */
.L_x_2447:
        /* <DEDUP_REMOVED lines=11> */
.L_x_2449:
        /* <DEDUP_REMOVED lines=12> */
.L_x_2451:
[----:B------:R-:W-:Y:S05]  /*4ec0*/  BSYNC B0 ;  /* 0x0000000000007941 */ /* 0x000fea0003800000 */
.L_x_2450:
        /* <DEDUP_REMOVED lines=11> */
.L_x_2452:
        /* <DEDUP_REMOVED lines=12> */
.L_x_2454:
[----:B------:R-:W-:Y:S05]  /*5040*/  BSYNC B0 ;  /* 0x0000000000007941 */ /* 0x000fea0003800000 */
.L_x_2453:
        /* <DEDUP_REMOVED lines=11> */
.L_x_2455:
        /* <DEDUP_REMOVED lines=12> */
.L_x_2457:
[----:B------:R-:W-:Y:S05]  /*51c0*/  BSYNC B0 ;  /* 0x0000000000007941 */ /* 0x000fea0003800000 */
.L_x_2456:
        /* <DEDUP_REMOVED lines=11> */
.L_x_2458:
        /* <DEDUP_REMOVED lines=9> */
[----:B0-----:R-:W-:-:S05]  /*5310*/  LEA.HI.X R7, R62, c[0x0][0x164], R39, 0x1, P0 ;  /* 0x000059003e077a11 */ /* 0x001fca00000f0c27 */
[----:B------:R0:W-:Y:S02]  /*5320*/  STG.E [R6.64], R33 ;  /* 0x0000002106007986 */ /* 0x0001e4000c101906 */
.L_x_2460:
[----:B------:R-:W-:Y:S05]  /*5330*/  BSYNC B0 ;  /* 0x0000000000007941 */ /* 0x000fea0003800000 */
.L_x_2459:
[----:B------:R-:W-:Y:S02]  /*5340*/  IADD3 R3, R3, c[0x0][0x10], RZ ;  /* 0x0000040003037a10 */ /* 0x000fe40007ffe0ff */
[----:B------:R-:W-:Y:S02]  /*5350*/  IADD3 R4, R4, 0x1, RZ ;  /* 0x0000000104047810 */ /* 0x000fe40007ffe0ff */
[----:B------:R-:W-:-:S13]  /*5360*/  ISETP.GE.AND P0, PT, R3, UR4, PT ;  /* 0x0000000403007c0c */ /* 0x000fda000bf06270 */
[----:B------:R-:W-:Y:S01]  /*5370*/  @P0 CALL.REL.NOINC `(.L_x_2461) ;  /* 0x0000001000000944 */ /* 0x000fe20003c00000 */
[----:B------:R-:W-:Y:S05]  /*5380*/  BRA `(.L_x_2462) ;  /* 0xffffad7000007947 */ /* 0x000fea000383ffff */
.L_x_2461:
[----:B------:R-:W-:Y:S05]  /*5390*/  EXIT ;  /* 0x000000000000794d */ /* 0x000fea0003800000 */
.L_x_2463:
        /* <DEDUP_REMOVED lines=14> */
.L_x_3379:


//--------------------- .text._Z35group_norm_nhwc_fwd_one_pass_kernelI11Fp16IOFp32WLi64ELi16ELi256EEv26Group_norm_nhwc_fwd_params --------------------------
	.section	.text._Z35group_norm_nhwc_fwd_one_pass_kernelI11Fp16IOFp32WLi64ELi16ELi256EEv26Group_norm_nhwc_fwd_params,"ax",@progbits
	.sectioninfo	@"SHI_REGISTERS=32"
	.align	128
        .global         _Z35group_norm_nhwc_fwd_one_pass_kernelI11Fp16IOFp32WLi64ELi16ELi256EEv26Group_norm_nhwc_fwd_params
        .type           _Z35group_norm_nhwc_fwd_one_pass_kernelI11Fp16IOFp32WLi64ELi16ELi256EEv26Group_norm_nhwc_fwd_params,@function
        .size           _Z35group_norm_nhwc_fwd_one_pass_kernelI11Fp16IOFp32WLi64ELi16ELi256EEv26Group_norm_nhwc_fwd_params,(.L_x_3380 - _Z35group_norm_nhwc_fwd_one_pass_kernelI11Fp16IOFp32WLi64ELi16ELi256EEv26Group_norm_nhwc_fwd_params)
        .other          _Z35group_norm_nhwc_fwd_one_pass_kernelI11Fp16IOFp32WLi64ELi16ELi256EEv26Group_norm_nhwc_fwd_params,@"STO_CUDA_ENTRY STV_DEFAULT"
_Z35group_norm_nhwc_fwd_one_pass_kernelI11Fp16IOFp32WLi64ELi16ELi256EEv26Group_norm_nhwc_fwd_params:
.text._Z35group_norm_nhwc_fwd_one_pass_kernelI11Fp16IOFp32WLi64ELi16ELi256EEv26Group_norm_nhwc_fwd_params:
        /* <DEDUP_REMOVED lines=16> */
.L_x_2480:
[----:B0-----:R-:W-:Y:S01]  /*0100*/  IABS R7, c[0x0][0x1d8] ;  /* 0x0000760000077a13 */ /* 0x001fe20000000000 */
[----:B------:R-:W0:Y:S01]  /*0110*/  S2R R19, SR_CTAID.X ;  /* 0x0000000000137919 */ /* 0x000e220000002500 */
[----:B------:R-:W-:Y:S01]  /*0120*/  MOV R18, RZ ;  /* 0x000000ff00127202 */ /* 0x000fe20000000f00 */
[----:B------:R-:W-:Y:S01]  /*0130*/  IMAD.MOV.U32 R24, RZ, RZ, RZ ;  /* 0x000000ffff187224 */ /* 0x000fe200078e00ff */
[----:B-1----:R-:W1:Y:S08]  /*0140*/  I2F.RP R6, R7 ;  /* 0x0000000700067306 */ /* 0x002e700000209400 */
[----:B-1----:R-:W1:Y:S02]  /*0150*/  MUFU.RCP R6, R6 ;  /* 0x0000000600067308 */ /* 0x002e640000001000 */
[----:B-1----:R-:W-:-:S06]  /*0160*/  IADD3 R4, R6, 0xffffffe, RZ ;  /* 0x0ffffffe06047810 */ /* 0x002fcc0007ffe0ff */
[----:B------:R1:W2:Y:S02]  /*0170*/  F2I.FTZ.U32.TRUNC.NTZ R5, R4 ;  /* 0x0000000400057305 */ /* 0x0002a4000021f000 */
[----:B-1----:R-:W-:Y:S02]  /*0180*/  MOV R4, RZ ;  /* 0x000000ff00047202 */ /* 0x002fe40000000f00 */
[----:B--2---:R-:W-:-:S05]  /*0190*/  IADD3 R8, RZ, -R5, RZ ;  /* 0x80000005ff087210 */ /* 0x004fca0007ffe0ff */
        /* <DEDUP_REMOVED lines=25> */
[----:B------:R-:W-:-:S02]  /*0330*/  IADD3 R28, -R5, RZ, RZ ;  /* 0x000000ff051c7210 */ /* 0x000fc40007ffe1ff */
[----:B------:R-:W-:Y:S02]  /*0340*/  ISETP.GE.AND.EX P1, PT, R7, c[0x0][0x1cc], PT, P1 ;  /* 0x0000730007007a0c */ /* 0x000fe40003f26310 */
[----:B------:R-:W-:Y:S01]  /*0350*/  ISETP.GE.AND.EX P0, PT, R6, c[0x0][0x1cc], PT, P0 ;  /* 0x0000730006007a0c */ /* 0x000fe20003f06300 */
[----:B------:R-:W-:Y:S01]  /*0360*/  IMAD R28, R28, c[0x0][0x1d8], R3 ;  /* 0x000076001c1c7a24 */ /* 0x000fe200078e0203 */
[----:B------:R-:W-:Y:S02]  /*0370*/  SHF.R.S32.HI R4, RZ, 0x1f, R5 ;  /* 0x0000001fff047819 */ /* 0x000fe40000011405 */
[----:B------:R-:W-:Y:S02]  /*0380*/  ISETP.GT.U32.OR P1, PT, R0, 0xff, P1 ;  /* 0x000000ff0000780c */ /* 0x000fe40000f24470 */
[----:B------:R-:W-:Y:S01]  /*0390*/  LEA R28, R28, R29, 0x4 ;  /* 0x0000001d1c1c7211 */ /* 0x000fe200078e20ff */
[----:B------:R-:W-:Y:S01]  /*03a0*/  IMAD R4, R4, c[0x0][0x1d0], RZ ;  /* 0x0000740004047a24 */ /* 0x000fe200078e02ff */
[----:B------:R-:W-:-:S02]  /*03b0*/  ISETP.GT.U32.OR P0, PT, R0, 0xff, P0 ;  /* 0x000000ff0000780c */ /* 0x000fc40000704470 */
[----:B------:R-:W-:Y:S01]  /*03c0*/  SHF.R.S32.HI R29, RZ, 0x1f, R28 ;  /* 0x0000001fff1d7819 */ /* 0x000fe2000001141c */
[----:B------:R-:W-:-:S04]  /*03d0*/  IMAD R27, R5, c[0x0][0x1d4], R4 ;  /* 0x00007500051b7a24 */ /* 0x000fc800078e0204 */
        /* <DEDUP_REMOVED lines=12> */
[----:B------:R-:W-:Y:S02]  /*04a0*/  @!P0 LEA R4, P2, R8, c[0x0][0x170], 0x1 ;  /* 0x00005c0008048a11 */ /* 0x000fe400078408ff */
        /* <DEDUP_REMOVED lines=9> */
[----:B------:R-:W-:Y:S01]  /*0540*/  ISETP.NE.AND P1, PT, R0, RZ, PT ;  /* 0x000000ff0000720c */ /* 0x000fe20003f25270 */
[----:B--2---:R-:W-:-:S02]  /*0550*/  HADD2.F32 R9, -RZ, R18.H1_H1 ;  /* 0x30000012ff097230 */ /* 0x004fc40000004100 */
[----:B------:R-:W-:Y:S02]  /*0560*/  HADD2.F32 R8, -RZ, R18.H0_H0 ;  /* 0x20000012ff087230 */ /* 0x000fe40000004100 */
[--C-:B---3--:R-:W-:Y:S01]  /*0570*/  HADD2.F32 R13, -RZ, R24.reuse.H1_H1 ;  /* 0x30000018ff0d7230 */ /* 0x108fe20000004100 */
[----:B------:R-:W-:Y:S01]  /*0580*/  FMUL.FTZ R11, R9, R9 ;  /* 0x00000009090b7220 */ /* 0x000fe20000410000 */
[----:B------:R-:W-:Y:S01]  /*0590*/  HADD2.F32 R10, -RZ, R24.H0_H0 ;  /* 0x20000018ff0a7230 */ /* 0x000fe20000004100 */
[C---:B------:R-:W-:Y:S02]  /*05a0*/  FADD.FTZ R9, R8.reuse, R9 ;  /* 0x0000000908097221 */ /* 0x040fe40000010000 */
[----:B------:R-:W-:Y:S02]  /*05b0*/  FMUL.FTZ R15, R13, R13 ;  /* 0x0000000d0d0f7220 */ /* 0x000fe40000410000 */
[----:B------:R-:W-:Y:S02]  /*05c0*/  FFMA.FTZ R11, R8, R8, R11 ;  /* 0x00000008080b7223 */ /* 0x000fe4000001000b */
[----:B------:R-:W-:-:S02]  /*05d0*/  FADD.FTZ R8, R10, R13 ;  /* 0x0000000d0a087221 */ /* 0x000fc40000010000 */
[----:B------:R-:W-:Y:S02]  /*05e0*/  FFMA.FTZ R10, R10, R10, R15 ;  /* 0x0000000a0a0a7223 */ /* 0x000fe4000001000f */
[----:B------:R-:W-:Y:S02]  /*05f0*/  FADD.FTZ R9, RZ, R9 ;  /* 0x00000009ff097221 */ /* 0x000fe40000010000 */
        /* <DEDUP_REMOVED lines=50> */
.L_x_2465:
[----:B------:R-:W-:Y:S05]  /*0920*/  BSYNC B0 ;  /* 0x0000000000007941 */ /* 0x000fea0003800000 */
.L_x_2464:
        /* <DEDUP_REMOVED lines=25> */
.L_x_2468:
[----:B------:R-:W2:Y:S01]  /*0ac0*/  LDG.E.STRONG.GPU R6, [R4.64] ;  /* 0x0000000604067981 */ /* 0x000ea2000c1ef900 */
[----:B------:R-:W-:Y:S01]  /*0ad0*/  YIELD ;  /* 0x0000000000007946 */ /* 0x000fe20003800000 */
[----:B--2---:R-:W-:Y:S01]  /*0ae0*/  ISETP.NE.AND P0, PT, R6, R7, PT ;  /* 0x000000070600720c */ /* 0x004fe20003f05270 */
[----:B------:R-:W-:-:S12]  /*0af0*/  CCTL.IVALL ;  /* 0x00000000ff00798f */ /* 0x000fd80002000000 */
[----:B------:R-:W-:Y:S05]  /*0b00*/  @P0 BRA `(.L_x_2468) ;  /* 0xffffffb000000947 */ /* 0x000fea000383ffff */
.L_x_2467:
        /* <DEDUP_REMOVED lines=12> */
.L_x_2470:
        /* <DEDUP_REMOVED lines=24> */
[----:B------:R-:W-:Y:S01]  /*0d50*/  IADD3 R10, R14, 0x3, RZ ;  /* 0x000000030e0a7810 */ /* 0x000fe20007ffe0ff */
[----:B------:R-:W-:-:S03]  /*0d60*/  @!P4 IMAD.SHL.U32 R7, R7, 0x2, RZ ;  /* 0x000000020707c824 */ /* 0x000fc600078e00ff */
[----:B------:R-:W-:Y:S01]  /*0d70*/  ISETP.EQ.OR P0, PT, R10, R19, P1 ;  /* 0x000000130a00720c */ /* 0x000fe20000f02670 */
[----:B-1----:R-:W-:Y:S01]  /*0d80*/  @!P4 IMAD R11, R6, c[0x0][0x10], R11 ;  /* 0x00000400060bca24 */ /* 0x002fe200078e020b */
[----:B------:R-:W-:-:S05]  /*0d90*/  @!P4 MOV R6, 0x4 ;  /* 0x000000040006c802 */ /* 0x000fca0000000f00 */
        /* <DEDUP_REMOVED lines=31> */
.L_x_2469:
        /* <DEDUP_REMOVED lines=9> */
[----:B------:R-:W-:-:S04]  /*1020*/  IMAD.MOV.U32 R5, RZ, RZ, 0x4 ;  /* 0x00000004ff057424 */ /* 0x000fc800078e00ff */
        /* <DEDUP_REMOVED lines=9> */
.L_x_2472:
[----:B------:R-:W-:Y:S05]  /*10c0*/  BSYNC B0 ;  /* 0x0000000000007941 */ /* 0x000fea0003800000 */
.L_x_2471:
        /* <DEDUP_REMOVED lines=30> */
.L_x_2466:
        /* <DEDUP_REMOVED lines=10> */
[----:B------:R-:W-:Y:S02]  /*1350*/  @!P0 IMAD.MOV.U32 R10, RZ, RZ, 0x8 ;  /* 0x00000008ff0a8424 */ /* 0x000fe400078e00ff */
[----:B------:R-:W-:Y:S02]  /*1360*/  @!P0 FMUL.FTZ R9, R23, c[0x0][0x1f4] ;  /* 0x00007d0017098a20 */ /* 0x000fe40000410000 */
[----:B------:R-:W-:Y:S02]  /*1370*/  @!P0 FMUL.FTZ R8, R22, c[0x0][0x1f4] ;  /* 0x00007d0016088a20 */ /* 0x000fe40000410000 */
[----:B------:R-:W-:-:S05]  /*1380*/  @!P0 IMAD.WIDE R10, R3, R10, c[0x0][0x168] ;  /* 0x00005a00030a8625 */ /* 0x000fca00078e020a */
[----:B------:R1:W-:Y:S04]  /*1390*/  @!P0 STG.E.64 [R10.64], R8 ;  /* 0x000000080a008986 */ /* 0x0003e8000c101b06 */
[----:B------:R-:W-:Y:S06]  /*13a0*/  BAR.SYNC.DEFER_BLOCKING 0x0 ;  /* 0x0000000000007b1d */ /* 0x000fec0000010000 */
[----:B------:R-:W2:Y:S04]  /*13b0*/  LDG.E.64 R6, [R6.64] ;  /* 0x0000000606067981 */ /* 0x000ea8000c1e1b00 */
[----:B------:R-:W2:Y:S01]  /*13c0*/  LDG.E.64 R4, [R4.64] ;  /* 0x0000000604047981 */ /* 0x000ea2000c1e1b00 */
[----:B------:R-:W-:Y:S01]  /*13d0*/  SHF.R.U32.HI R28, RZ, 0x3, R0 ;  /* 0x00000003ff1c7819 */ /* 0x000fe20000011600 */
[--C-:B-1----:R-:W-:Y:S01]  /*13e0*/  HADD2.F32 R11, -RZ, R18.reuse.H0_H0 ;  /* 0x20000012ff0b7230 */ /* 0x102fe20000004100 */
[----:B------:R-:W-:Y:S01]  /*13f0*/  ISETP.NE.AND P2, PT, RZ, UR5, PT ;  /* 0x00000005ff007c0c */ /* 0x000fe2000bf45270 */
[----:B------:R-:W1:Y:S01]  /*1400*/  LDS.64 R12, [0x50] ;  /* 0x00005000ff0c7984 */ /* 0x000e620000000a00 */
[----:B------:R-:W-:Y:S01]  /*1410*/  HADD2.F32 R15, -RZ, R18.H1_H1 ;  /* 0x30000012ff0f7230 */ /* 0x000fe20000004100 */
[----:B------:R-:W-:Y:S01]  /*1420*/  IMAD R19, R19, c[0x0][0x1e4], R28 ;  /* 0x0000790013137a24 */ /* 0x000fe200078e021c */
[----:B0-----:R-:W-:-:S02]  /*1430*/  HADD2.F32 R23, -RZ, R24.H0_H0 ;  /* 0x20000018ff177230 */ /* 0x001fc40000004100 */
[----:B------:R-:W-:Y:S02]  /*1440*/  HADD2.F32 R25, -RZ, R24.H1_H1 ;  /* 0x30000018ff197230 */ /* 0x000fe40000004100 */
        /* <DEDUP_REMOVED lines=39> */
.L_x_2473:
[----:B------:R-:W-:Y:S01]  /*16c0*/  BSSY B0, `(.L_x_2474) ;  /* 0x000000c000007945 */ /* 0x000fe20003800000 */
[----:B------:R-:W-:Y:S05]  /*16d0*/  @P0 BRA `(.L_x_2475) ;  /* 0x000000a000000947 */ /* 0x000fea0003800000 */
[----:B------:R-:W-:Y:S01]  /*16e0*/  MOV R4, R20 ;  /* 0x0000001400047202 */ /* 0x000fe20000000f00 */
[----:B------:R-:W-:Y:S01]  /*16f0*/  IMAD R12, R12, c[0x0][0x1c0], RZ ;  /* 0x000070000c0c7a24 */ /* 0x000fe200078e02ff */
[----:B------:R-:W-:Y:S02]  /*1700*/  MOV R5, R27 ;  /* 0x0000001b00057202 */ /* 0x000fe40000000f00 */
[----:B------:R-:W-:Y:S01]  /*1710*/  F2FP.PACK_AB R13, R14, R13 ;  /* 0x0000000d0e0d723e */ /* 0x000fe200000000ff */
[C---:B------:R-:W-:Y:S02]  /*1720*/  IMAD R7, R19.reuse, c[0x0][0x1c4], R12 ;  /* 0x0000710013077a24 */ /* 0x040fe400078e020c */
[----:B------:R-:W-:-:S05]  /*1730*/  IMAD.WIDE.U32 R4, R19, c[0x0][0x1c0], R4 ;  /* 0x0000700013047a25 */ /* 0x000fca00078e0004 */
[----:B------:R-:W-:Y:S02]  /*1740*/  IADD3 R7, R5, R7, RZ ;  /* 0x0000000705077210 */ /* 0x000fe40007ffe0ff */
[----:B------:R-:W-:-:S04]  /*1750*/  LEA R6, P0, R4, c[0x0][0x160], 0x1 ;  /* 0x0000580004067a11 */ /* 0x000fc800078008ff */
[----:B------:R-:W-:-:S05]  /*1760*/  LEA.HI.X R7, R4, c[0x0][0x164], R7, 0x1, P0 ;  /* 0x0000590004077a11 */ /* 0x000fca00000f0c07 */
[----:B------:R0:W-:Y:S04]  /*1770*/  STG.E [R6.64], R13 ;  /* 0x0000000d06007986 */ /* 0x0001e8000c101906 */
.L_x_2475:
[----:B------:R-:W-:Y:S05]  /*1780*/  BSYNC B0 ;  /* 0x0000000000007941 */ /* 0x000fea0003800000 */
.L_x_2474:
        /* <DEDUP_REMOVED lines=11> */
.L_x_2476:
[----:B------:R-:W-:Y:S01]  /*1840*/  BSSY B0, `(.L_x_2477) ;  /* 0x000000b000007945 */ /* 0x000fe20003800000 */
[----:B------:R-:W-:Y:S05]  /*1850*/  @P1 BRA `(.L_x_2478) ;  /* 0x0000009000001947 */ /* 0x000fea0003800000 */
[----:B------:R-:W-:Y:S01]  /*1860*/  MOV R21, R27 ;  /* 0x0000001b00157202 */ /* 0x000fe20000000f00 */
[----:B------:R-:W-:Y:S01]  /*1870*/  IMAD R9, R9, c[0x0][0x1c0], RZ ;  /* 0x0000700009097a24 */ /* 0x000fe200078e02ff */
[----:B------:R-:W-:-:S03]  /*1880*/  F2FP.PACK_AB R11, R11, R10 ;  /* 0x0000000a0b0b723e */ /* 0x000fc600000000ff */
[----:B------:R-:W-:-:S04]  /*1890*/  IMAD.WIDE.U32 R20, R8, c[0x0][0x1c0], R20 ;  /* 0x0000700008147a25 */ /* 0x000fc800078e0014 */
[----:B------:R-:W-:Y:S01]  /*18a0*/  IMAD R9, R8, c[0x0][0x1c4], R9 ;  /* 0x0000710008097a24 */ /* 0x000fe200078e0209 */
[----:B------:R-:W-:-:S04]  /*18b0*/  LEA R4, P0, R20, c[0x0][0x160], 0x1 ;  /* 0x0000580014047a11 */ /* 0x000fc800078008ff */
[----:B------:R-:W-:-:S04]  /*18c0*/  IADD3 R9, R21, R9, RZ ;  /* 0x0000000915097210 */ /* 0x000fc80007ffe0ff */
[----:B------:R-:W-:-:S05]  /*18d0*/  LEA.HI.X R5, R20, c[0x0][0x164], R9, 0x1, P0 ;  /* 0x0000590014057a11 */ /* 0x000fca00000f0c09 */
[----:B------:R1:W-:Y:S02]  /*18e0*/  STG.E [R4.64], R11 ;  /* 0x0000000b04007986 */ /* 0x0003e4000c101906 */
.L_x_2478:
[----:B------:R-:W-:Y:S05]  /*18f0*/  BSYNC B0 ;  /* 0x0000000000007941 */ /* 0x000fea0003800000 */
.L_x_2477:
[----:B------:R-:W-:Y:S02]  /*1900*/  IADD3 R3, R3, c[0x0][0x10], RZ ;  /* 0x0000040003037a10 */ /* 0x000fe40007ffe0ff */
[----:B------:R-:W-:Y:S02]  /*1910*/  IADD3 R16, R16, 0x1, RZ ;  /* 0x0000000110107810 */ /* 0x000fe40007ffe0ff */
[----:B------:R-:W-:-:S13]  /*1920*/  ISETP.GE.AND P0, PT, R3, UR4, PT ;  /* 0x0000000403007c0c */ /* 0x000fda000bf06270 */
[----:B------:R-:W-:Y:S01]  /*1930*/  @P0 CALL.REL.NOINC `(.L_x_2479) ;  /* 0x0000001000000944 */ /* 0x000fe20003c00000 */
[----:B------:R-:W-:Y:S05]  /*1940*/  BRA `(.L_x_2480) ;  /* 0xffffe7b000007947 */ /* 0x000fea000383ffff */
.L_x_2479:
[----:B------:R-:W-:Y:S05]  /*1950*/  EXIT ;  /* 0x000000000000794d */ /* 0x000fea0003800000 */
.L_x_2481:
        /* <DEDUP_REMOVED lines=10> */
.L_x_3380:


//--------------------- .text._Z35group_norm_nhwc_fwd_one_pass_kernelI11Fp16IOFp32WLi128ELi16ELi256EEv26Group_norm_nhwc_fwd_params --------------------------
	.section	.text._Z35group_norm_nhwc_fwd_one_pass_kernelI11Fp16IOFp32WLi128ELi16ELi256EEv26Group_norm_nhwc_fwd_params,"ax",@progbits
	.sectioninfo	@"SHI_REGISTERS=32"
	.align	128
        .global         _Z35group_norm_nhwc_fwd_one_pass_kernelI11Fp16IOFp32WLi128ELi16ELi256EEv26Group_norm_nhwc_fwd_params
        .type           _Z35group_norm_nhwc_fwd_one_pass_kernelI11Fp16IOFp32WLi128ELi16ELi256EEv26Group_norm_nhwc_fwd_params,@function
        .size           _Z35group_norm_nhwc_fwd_one_pass_kernelI11Fp16IOFp32WLi128ELi16ELi256EEv26Group_norm_nhwc_fwd_params,(.L_x_3381 - _Z35group_norm_nhwc_fwd_one_pass_kernelI11Fp16IOFp32WLi128ELi16ELi256EEv26Group_norm_nhwc_fwd_params)
        .other          _Z35group_norm_nhwc_fwd_one_pass_kernelI11Fp16IOFp32WLi128ELi16ELi256EEv26Group_norm_nhwc_fwd_params,@"STO_CUDA_ENTRY STV_DEFAULT"
_Z35group_norm_nhwc_fwd_one_pass_kernelI11Fp16IOFp32WLi128ELi16ELi256EEv26Group_norm_nhwc_fwd_params:
.text._Z35group_norm_nhwc_fwd_one_pass_kernelI11Fp16IOFp32WLi128ELi16ELi256EEv26Group_norm_nhwc_fwd_params:
        /* <DEDUP_REMOVED lines=23> */
.L_x_2507:
        /* <DEDUP_REMOVED lines=16> */
[----:B------:R-:W-:Y:S01]  /*0270*/  IMAD R13, R3, c[0x0][0x1e4], R8 ;  /* 0x00007900030d7a24 */ /* 0x000fe200078e0208 */
[----:B------:R-:W-:-:S03]  /*0280*/  SHF.L.U32 R8, R2, 0x1, RZ ;  /* 0x0000000102087819 */ /* 0x000fc600000006ff */
[----:B------:R-:W-:Y:S01]  /*0290*/  IMAD R10, R11, R10, R12 ;  /* 0x0000000a0b0a7224 */ /* 0x000fe200078e020c */
[----:B------:R-:W-:Y:S02]  /*02a0*/  LOP3.LUT R23, R8, 0xe, RZ, 0xc0, !PT ;  /* 0x0000000e08177812 */ /* 0x000fe400078ec0ff */
[----:B------:R-:W-:Y:S02]  /*02b0*/  IADD3 R19, R13, 0x40, RZ ;  /* 0x000000400d137810 */ /* 0x000fe40007ffe0ff */
[----:B------:R-:W-:Y:S02]  /*02c0*/  ISETP.GT.U32.AND P2, PT, R11, R10, PT ;  /* 0x0000000a0b00720c */ /* 0x000fe40003f44070 */
[----:B------:R-:W-:-:S11]  /*02d0*/  SHF.R.S32.HI R17, RZ, 0x1f, R19 ;  /* 0x0000001fff117819 */ /* 0x000fd60000011413 */
[-C--:B------:R-:W-:Y:S02]  /*02e0*/  @!P2 IADD3 R10, R10, -R11.reuse, RZ ;  /* 0x8000000b0a0aa210 */ /* 0x080fe40007ffe0ff */
[----:B------:R-:W-:Y:S02]  /*02f0*/  @!P2 IADD3 R9, R9, 0x1, RZ ;  /* 0x000000010909a810 */ /* 0x000fe40007ffe0ff */
[----:B------:R-:W-:Y:S02]  /*0300*/  ISETP.GE.U32.AND P0, PT, R10, R11, PT ;  /* 0x0000000b0a00720c */ /* 0x000fe40003f06070 */
[----:B------:R-:W-:Y:S02]  /*0310*/  ISETP.NE.AND P2, PT, RZ, c[0x0][0x1d8], PT ;  /* 0x00007600ff007a0c */ /* 0x000fe40003f45270 */
[----:B------:R-:W-:Y:S02]  /*0320*/  IADD3 R11, R13, 0x20, RZ ;  /* 0x000000200d0b7810 */ /* 0x000fe40007ffe0ff */
[----:B------:R-:W-:-:S02]  /*0330*/  SHF.R.S32.HI R10, RZ, 0x1f, R13 ;  /* 0x0000001fff0a7819 */ /* 0x000fc4000001140d */
[----:B------:R-:W-:-:S05]  /*0340*/  SHF.R.S32.HI R8, RZ, 0x1f, R11 ;  /* 0x0000001fff087819 */ /* 0x000fca000001140b */
        /* <DEDUP_REMOVED lines=10> */
[----:B------:R-:W-:Y:S02]  /*03f0*/  ISETP.LT.U32.AND P2, PT, R2, 0x100, !P2 ;  /* 0x000001000200780c */ /* 0x000fe40005741070 */
[----:B------:R-:W-:Y:S01]  /*0400*/  LEA R22, R22, R23, 0x4 ;  /* 0x0000001716167211 */ /* 0x000fe200078e20ff */
[----:B------:R-:W-:Y:S01]  /*0410*/  IMAD R12, R12, c[0x0][0x1d0], RZ ;  /* 0x000074000c0c7a24 */ /* 0x000fe200078e02ff */
[----:B------:R-:W-:-:S02]  /*0420*/  ISETP.LT.U32.AND P0, PT, R2, 0x100, !P0 ;  /* 0x000001000200780c */ /* 0x000fc40004701070 */
[----:B------:R-:W-:Y:S01]  /*0430*/  SHF.R.S32.HI R23, RZ, 0x1f, R22 ;  /* 0x0000001fff177819 */ /* 0x000fe20000011416 */
[----:B------:R-:W-:Y:S01]  /*0440*/  IMAD R27, R9, c[0x0][0x1d4], R12 ;  /* 0x00007500091b7a24 */ /* 0x000fe200078e020c */
[----:B------:R-:W-:-:S03]  /*0450*/  ISETP.GE.U32.AND P3, PT, R19, c[0x0][0x1c8], PT ;  /* 0x0000720013007a0c */ /* 0x000fc60003f66070 */
[----:B------:R-:W-:Y:S01]  /*0460*/  IMAD.WIDE.U32 R24, R9, c[0x0][0x1d0], R22 ;  /* 0x0000740009187a25 */ /* 0x000fe200078e0016 */
[----:B------:R-:W-:-:S03]  /*0470*/  ISETP.GE.AND.EX P3, PT, R17, c[0x0][0x1cc], PT, P3 ;  /* 0x0000730011007a0c */ /* 0x000fc60003f66330 */
[----:B------:R-:W-:Y:S01]  /*0480*/  @P2 IMAD R8, R8, c[0x0][0x1c0], RZ ;  /* 0x0000700008082a24 */ /* 0x000fe200078e02ff */
[----:B------:R-:W-:Y:S01]  /*0490*/  IADD3 R27, R25, R27, RZ ;  /* 0x0000001b191b7210 */ /* 0x000fe20007ffe0ff */
[----:B------:R-:W-:Y:S01]  /*04a0*/  @P0 IMAD R10, R10, c[0x0][0x1c0], RZ ;  /* 0x000070000a0a0a24 */ /* 0x000fe200078e02ff */
[-C--:B------:R-:W-:Y:S01]  /*04b0*/  @P0 MOV R26, R24.reuse ;  /* 0x00000018001a0202 */ /* 0x080fe20000000f00 */
[----:B------:R-:W-:Y:S01]  /*04c0*/  @P2 IMAD R29, R11, c[0x0][0x1c4], R8 ;  /* 0x000071000b1d2a24 */ /* 0x000fe200078e0208 */
[----:B------:R-:W-:Y:S01]  /*04d0*/  @P2 MOV R8, R24 ;  /* 0x0000001800082202 */ /* 0x000fe20000000f00 */
[C---:B------:R-:W-:Y:S01]  /*04e0*/  @P0 IMAD R10, R13.reuse, c[0x0][0x1c4], R10 ;  /* 0x000071000d0a0a24 */ /* 0x040fe200078e020a */
[----:B------:R-:W-:Y:S01]  /*04f0*/  @P2 MOV R9, R27 ;  /* 0x0000001b00092202 */ /* 0x000fe20000000f00 */
[C---:B------:R-:W-:Y:S01]  /*0500*/  @P0 IMAD.WIDE.U32 R14, R13.reuse, c[0x0][0x1c0], R26 ;  /* 0x000070000d0e0a25 */ /* 0x040fe200078e001a */
[----:B------:R-:W-:Y:S02]  /*0510*/  IADD3 R13, R13, 0x60, RZ ;  /* 0x000000600d0d7810 */ /* 0x000fe40007ffe0ff */
[----:B------:R-:W-:Y:S01]  /*0520*/  ISETP.LT.U32.AND P3, PT, R2, 0x100, !P3 ;  /* 0x000001000200780c */ /* 0x000fe20005f61070 */
[----:B------:R-:W-:Y:S01]  /*0530*/  @P2 IMAD.WIDE.U32 R8, R11, c[0x0][0x1c0], R8 ;  /* 0x000070000b082a25 */ /* 0x000fe200078e0008 */
[----:B------:R-:W-:-:S02]  /*0540*/  ISETP.GE.U32.AND P4, PT, R13, c[0x0][0x1c8], PT ;  /* 0x000072000d007a0c */ /* 0x000fc40003f86070 */
[----:B------:R-:W-:Y:S02]  /*0550*/  SHF.R.S32.HI R12, RZ, 0x1f, R13 ;  /* 0x0000001fff0c7819 */ /* 0x000fe4000001140d */
[----:B------:R-:W-:Y:S02]  /*0560*/  @P0 IADD3 R11, R15, R10, RZ ;  /* 0x0000000a0f0b0210 */ /* 0x000fe40007ffe0ff */
[----:B------:R-:W-:Y:S02]  /*0570*/  @P0 LEA R10, P5, R14, c[0x0][0x170], 0x1 ;  /* 0x00005c000e0a0a11 */ /* 0x000fe400078a08ff */
[----:B------:R-:W-:Y:S02]  /*0580*/  ISETP.GE.AND.EX P4, PT, R12, c[0x0][0x1cc], PT, P4 ;  /* 0x000073000c007a0c */ /* 0x000fe40003f86340 */
[----:B------:R-:W-:Y:S02]  /*0590*/  @P0 LEA.HI.X R11, R14, c[0x0][0x174], R11, 0x1, P5 ;  /* 0x00005d000e0b0a11 */ /* 0x000fe400028f0c0b */
[----:B------:R-:W-:-:S02]  /*05a0*/  @P2 IADD3 R29, R9, R29, RZ ;  /* 0x0000001d091d2210 */ /* 0x000fc40007ffe0ff */
[----:B------:R-:W-:Y:S01]  /*05b0*/  @P2 LEA R14, P5, R8, c[0x0][0x170], 0x1 ;  /* 0x00005c00080e2a11 */ /* 0x000fe200078a08ff */
[----:B------:R0:W2:Y:S01]  /*05c0*/  @P0 LDG.E R16, [R10.64] ;  /* 0x000000060a100981 */ /* 0x0000a2000c1e1900 */
[----:B------:R-:W-:Y:S02]  /*05d0*/  ISETP.LT.U32.AND P4, PT, R2, 0x100, !P4 ;  /* 0x000001000200780c */ /* 0x000fe40006781070 */
[----:B------:R-:W-:Y:S01]  /*05e0*/  @P2 LEA.HI.X R15, R8, c[0x0][0x174], R29, 0x1, P5 ;  /* 0x00005d00080f2a11 */ /* 0x000fe200028f0c1d */
[----:B------:R-:W-:Y:S01]  /*05f0*/  @P3 IMAD R8, R17, c[0x0][0x1c0], RZ ;  /* 0x0000700011083a24 */ /* 0x000fe200078e02ff */
[----:B------:R-:W-:-:S03]  /*0600*/  @P3 MOV R9, R27 ;  /* 0x0000001b00093202 */ /* 0x000fc60000000f00 */
[----:B------:R-:W-:Y:S01]  /*0610*/  @P3 IMAD R29, R19, c[0x0][0x1c4], R8 ;  /* 0x00007100131d3a24 */ /* 0x000fe200078e0208 */
[----:B------:R-:W-:Y:S02]  /*0620*/  @P3 MOV R8, R24 ;  /* 0x0000001800083202 */ /* 0x000fe40000000f00 */
[----:B------:R-:W-:-:S03]  /*0630*/  MOV R17, RZ ;  /* 0x000000ff00117202 */ /* 0x000fc60000000f00 */
[----:B------:R-:W-:Y:S01]  /*0640*/  @P3 IMAD.WIDE.U32 R8, R19, c[0x0][0x1c0], R8 ;  /* 0x0000700013083a25 */ /* 0x000fe200078e0008 */
[----:B0-----:R-:W-:Y:S02]  /*0650*/  @P4 MOV R10, R24 ;  /* 0x00000018000a4202 */ /* 0x001fe40000000f00 */
[----:B------:R-:W-:Y:S01]  /*0660*/  @P4 MOV R11, R27 ;  /* 0x0000001b000b4202 */ /* 0x000fe20000000f00 */
[----:B------:R-:W-:Y:S01]  /*0670*/  @P4 IMAD R12, R12, c[0x0][0x1c0], RZ ;  /* 0x000070000c0c4a24 */ /* 0x000fe200078e02ff */
[----:B------:R-:W-:Y:S01]  /*0680*/  @P3 IADD3 R9, R9, R29, RZ ;  /* 0x0000001d09093210 */ /* 0x000fe20007ffe0ff */
[----:B------:R2:W3:Y:S02]  /*0690*/  @P2 LDG.E R17, [R14.64] ;  /* 0x000000060e112981 */ /* 0x0004e4000c1e1900 */
[C---:B------:R-:W-:Y:S01]  /*06a0*/  @P4 IMAD R19, R13.reuse, c[0x0][0x1c4], R12 ;  /* 0x000071000d134a24 */ /* 0x040fe200078e020c */
[----:B------:R-:W-:Y:S01]  /*06b0*/  @P3 LEA R12, P0, R8, c[0x0][0x170], 0x1 ;  /* 0x00005c00080c3a11 */ /* 0x000fe200078008ff */
[----:B------:R-:W-:Y:S01]  /*06c0*/  @P4 IMAD.WIDE.U32 R10, R13, c[0x0][0x1c0], R10 ;  /* 0x000070000d0a4a25 */ /* 0x000fe200078e000a */
[----:B------:R-:W-:-:S02]  /*06d0*/  MOV R18, RZ ;  /* 0x000000ff00127202 */ /* 0x000fc40000000f00 */
[----:B------:R-:W-:Y:S02]  /*06e0*/  @P3 LEA.HI.X R13, R8, c[0x0][0x174], R9, 0x1, P0 ;  /* 0x00005d00080d3a11 */ /* 0x000fe400000f0c09 */
[----:B------:R-:W-:Y:S02]  /*06f0*/  @P4 IADD3 R19, R11, R19, RZ ;  /* 0x000000130b134210 */ /* 0x000fe40007ffe0ff */
[C---:B------:R-:W-:Y:S01]  /*0700*/  @P4 LEA R8, P0, R10.reuse, c[0x0][0x170], 0x1 ;  /* 0x00005c000a084a11 */ /* 0x040fe200078008ff */
[----:B------:R0:W4:Y:S03]  /*0710*/  @P3 LDG.E R18, [R12.64] ;  /* 0x000000060c123981 */ /* 0x000126000c1e1900 */
[----:B------:R-:W-:Y:S02]  /*0720*/  @P4 LEA.HI.X R9, R10, c[0x0][0x174], R19, 0x1, P0 ;  /* 0x00005d000a094a11 */ /* 0x000fe400000f0c13 */
[----:B------:R-:W-:-:S06]  /*0730*/  MOV R19, RZ ;  /* 0x000000ff00137202 */ /* 0x000fcc0000000f00 */
[----:B------:R1:W5:Y:S01]  /*0740*/  @P4 LDG.E R19, [R8.64] ;  /* 0x0000000608134981 */ /* 0x000362000c1e1900 */
[C---:B------:R-:W-:Y:S02]  /*0750*/  ISETP.GT.AND P0, PT, R4.reuse, 0x1e, PT ;  /* 0x0000001e0400780c */ /* 0x040fe40003f04270 */
[----:B------:R-:W-:Y:S02]  /*0760*/  ISETP.NE.AND P3, PT, R4, RZ, PT ;  /* 0x000000ff0400720c */ /* 0x000fe40003f65270 */
[----:B------:R-:W-:Y:S01]  /*0770*/  ISETP.NE.AND P2, PT, R2, RZ, PT ;  /* 0x000000ff0200720c */ /* 0x000fe20003f45270 */
[----:B------:R-:W-:Y:S01]  /*0780*/  BSSY B0, `(.L_x_2482) ;  /* 0x000004a000007945 */ /* 0x000fe20003800000 */
[--C-:B--2---:R-:W-:Y:S02]  /*0790*/  HADD2.F32 R15, -RZ, R16.reuse.H1_H1 ;  /* 0x30000010ff0f7230 */ /* 0x104fe40000004100 */
[----:B------:R-:W-:-:S03]  /*07a0*/  HADD2.F32 R10, -RZ, R16.H0_H0 ;  /* 0x20000010ff0a7230 */ /* 0x000fc60000004100 */
[----:B------:R-:W-:Y:S02]  /*07b0*/  FMUL.FTZ R29, R15, R15 ;  /* 0x0000000f0f1d7220 */ /* 0x000fe40000410000 */
[C---:B------:R-:W-:Y:S02]  /*07c0*/  FADD.FTZ R15, R10.reuse, R15 ;  /* 0x0000000f0a0f7221 */ /* 0x040fe40000010000 */
[----:B------:R-:W-:Y:S01]  /*07d0*/  FFMA.FTZ R29, R10, R10, R29 ;  /* 0x0000000a0a1d7223 */ /* 0x000fe2000001001d */
[--C-:B---3--:R-:W-:Y:S02]  /*07e0*/  HADD2.F32 R14, -RZ, R17.reuse.H1_H1 ;  /* 0x30000011ff0e7230 */ /* 0x108fe40000004100 */
[----:B------:R-:W-:-:S03]  /*07f0*/  HADD2.F32 R11, -RZ, R17.H0_H0 ;  /* 0x20000011ff0b7230 */ /* 0x000fc60000004100 */
[----:B0-----:R-:W-:Y:S02]  /*0800*/  FMUL.FTZ R12, R14, R14 ;  /* 0x0000000e0e0c7220 */ /* 0x001fe40000410000 */
[C---:B------:R-:W-:Y:S02]  /*0810*/  FADD.FTZ R13, R11.reuse, R14 ;  /* 0x0000000e0b0d7221 */ /* 0x040fe40000010000 */
[----:B------:R-:W-:Y:S02]  /*0820*/  FFMA.FTZ R12, R11, R11, R12 ;  /* 0x0000000b0b0c7223 */ /* 0x000fe4000001000c */
[----:B------:R-:W-:Y:S01]  /*0830*/  FADD.FTZ R11, RZ, R29 ;  /* 0x0000001dff0b7221 */ /* 0x000fe20000010000 */
[--C-:B----4-:R-:W-:Y:S01]  /*0840*/  HADD2.F32 R10, -RZ, R18.reuse.H1_H1 ;  /* 0x30000012ff0a7230 */ /* 0x110fe20000004100 */
[----:B-1----:R-:W-:Y:S01]  /*0850*/  FADD.FTZ R8, RZ, R15 ;  /* 0x0000000fff087221 */ /* 0x002fe20000010000 */
[----:B------:R-:W-:Y:S01]  /*0860*/  HADD2.F32 R9, -RZ, R18.H0_H0 ;  /* 0x20000012ff097230 */ /* 0x000fe20000004100 */
[----:B------:R-:W-:-:S02]  /*0870*/  FADD.FTZ R11, R11, R12 ;  /* 0x0000000c0b0b7221 */ /* 0x000fc40000010000 */
[----:B------:R-:W-:Y:S02]  /*0880*/  FMUL.FTZ R14, R10, R10 ;  /* 0x0000000a0a0e7220 */ /* 0x000fe40000410000 */
[----:B------:R-:W-:Y:S01]  /*0890*/  FADD.FTZ R8, R8, R13 ;  /* 0x0000000d08087221 */ /* 0x000fe20000010000 */
[--C-:B-----5:R-:W-:Y:S01]  /*08a0*/  HADD2.F32 R12, -RZ, R19.reuse.H1_H1 ;  /* 0x30000013ff0c7230 */ /* 0x120fe20000004100 */
[C---:B------:R-:W-:Y:S02]  /*08b0*/  FADD.FTZ R13, R9.reuse, R10 ;  /* 0x0000000a090d7221 */ /* 0x040fe40000010000 */
[----:B------:R-:W-:Y:S01]  /*08c0*/  FFMA.FTZ R14, R9, R9, R14 ;  /* 0x00000009090e7223 */ /* 0x000fe2000001000e */
[----:B------:R-:W-:Y:S01]  /*08d0*/  HADD2.F32 R9, -RZ, R19.H0_H0 ;  /* 0x20000013ff097230 */ /* 0x000fe20000004100 */
[----:B------:R-:W-:Y:S02]  /*08e0*/  FMUL.FTZ R10, R12, R12 ;  /* 0x0000000c0c0a7220 */ /* 0x000fe40000410000 */
[----:B------:R-:W-:-:S02]  /*08f0*/  FADD.FTZ R8, R8, R13 ;  /* 0x0000000d08087221 */ /* 0x000fc40000010000 */
[C---:B------:R-:W-:Y:S02]  /*0900*/  FADD.FTZ R15, R9.reuse, R12 ;  /* 0x0000000c090f7221 */ /* 0x040fe40000010000 */
[----:B------:R-:W-:Y:S02]  /*0910*/  FFMA.FTZ R10, R9, R9, R10 ;  /* 0x00000009090a7223 */ /* 0x000fe4000001000a */
[----:B------:R-:W-:Y:S02]  /*0920*/  FADD.FTZ R11, R11, R14 ;  /* 0x0000000e0b0b7221 */ /* 0x000fe40000010000 */
        /* <DEDUP_REMOVED lines=47> */
.L_x_2483:
[----:B------:R-:W-:Y:S05]  /*0c20*/  BSYNC B0 ;  /* 0x0000000000007941 */ /* 0x000fea0003800000 */
.L_x_2482:
        /* <DEDUP_REMOVED lines=24> */
.L_x_2486:
[----:B------:R-:W2:Y:S01]  /*0db0*/  LDG.E.STRONG.GPU R12, [R10.64] ;  /* 0x000000060a0c7981 */ /* 0x000ea2000c1ef900 */
[----:B------:R-:W-:Y:S01]  /*0dc0*/  YIELD ;  /* 0x0000000000007946 */ /* 0x000fe20003800000 */
[----:B--2---:R-:W-:Y:S01]  /*0dd0*/  ISETP.NE.AND P0, PT, R12, R13, PT ;  /* 0x0000000d0c00720c */ /* 0x004fe20003f05270 */
[----:B------:R-:W-:-:S12]  /*0de0*/  CCTL.IVALL ;  /* 0x00000000ff00798f */ /* 0x000fd80002000000 */
[----:B------:R-:W-:Y:S05]  /*0df0*/  @P0 BRA `(.L_x_2486) ;  /* 0xffffffb000000947 */ /* 0x000fea000383ffff */
.L_x_2485:
        /* <DEDUP_REMOVED lines=16> */
.L_x_2490:
        /* <DEDUP_REMOVED lines=115> */
.L_x_2489:
        /* <DEDUP_REMOVED lines=61> */
.L_x_2491:
[----:B------:R-:W-:-:S13]  /*1a00*/  ISETP.NE.OR P0, PT, R12, RZ, P0 ;  /* 0x000000ff0c00720c */ /* 0x000fda0000705670 */
[----:B------:R-:W-:Y:S05]  /*1a10*/  @!P0 BRA `(.L_x_2487) ;  /* 0x000001f000008947 */ /* 0x000fea0003800000 */
.L_x_2488:
        /* <DEDUP_REMOVED lines=31> */
.L_x_2487:
        /* <DEDUP_REMOVED lines=11> */
.L_x_2493:
[----:B------:R-:W-:Y:S05]  /*1cc0*/  BSYNC B0 ;  /* 0x0000000000007941 */ /* 0x000fea0003800000 */
.L_x_2492:
        /* <DEDUP_REMOVED lines=16> */
.L_x_2484:
        /* <DEDUP_REMOVED lines=15> */
[----:B01----:R-:W-:Y:S01]  /*1ec0*/  SHF.R.U32.HI R8, RZ, 0x3, R2 ;  /* 0x00000003ff087819 */ /* 0x003fe20000011602 */
[--C-:B------:R-:W-:Y:S01]  /*1ed0*/  HADD2.F32 R9, -RZ, R16.reuse.H0_H0 ;  /* 0x20000010ff097230 */ /* 0x100fe20000004100 */
[----:B------:R-:W-:Y:S01]  /*1ee0*/  ISETP.NE.AND P2, PT, RZ, UR5, PT ;  /* 0x00000005ff007c0c */ /* 0x000fe2000bf45270 */
[----:B------:R-:W0:Y:S01]  /*1ef0*/  LDS.64 R14, [0x50] ;  /* 0x00005000ff0e7984 */ /* 0x000e220000000a00 */
[----:B--2---:R-:W-:Y:S01]  /*1f00*/  HADD2.F32 R23, -RZ, R16.H1_H1 ;  /* 0x30000010ff177230 */ /* 0x004fe20000004100 */
[----:B------:R-:W-:-:S05]  /*1f10*/  IMAD R22, R3, c[0x0][0x1e4], R8 ;  /* 0x0000790003167a24 */ /* 0x000fca00078e0208 */
[----:B------:R-:W-:Y:S01]  /*1f20*/  SHF.R.S32.HI R8, RZ, 0x1f, R22 ;  /* 0x0000001fff087819 */ /* 0x000fe20000011416 */
[----:B0-----:R-:W-:-:S04]  /*1f30*/  FMUL.FTZ R28, R14, c[0x0][0x1f4] ;  /* 0x00007d000e1c7a20 */ /* 0x001fc80000410000 */
[----:B------:R-:W-:Y:S02]  /*1f40*/  FMUL.FTZ R29, R28, R28 ;  /* 0x0000001c1c1d7220 */ /* 0x000fe40000410000 */
[--C-:B------:R-:W-:Y:S02]  /*1f50*/  FADD.FTZ R14, R9, -R28.reuse ;  /* 0x8000001c090e7221 */ /* 0x100fe40000010000 */
[----:B------:R-:W-:Y:S01]  /*1f60*/  FFMA.FTZ R15, R15, c[0x0][0x1f4], -R29 ;  /* 0x00007d000f0f7a23 */ /* 0x000fe2000001081d */
[----:B------:R-:W-:Y:S01]  /*1f70*/  HFMA2.MMA R29, -RZ, RZ, 1.875, 0 ;  /* 0x3f800000ff1d7435 */ /* 0x000fe200000001ff */
[----:B------:R-:W-:-:S03]  /*1f80*/  FADD.FTZ R16, R23, -R28 ;  /* 0x8000001c17107221 */ /* 0x000fc60000010000 */
[----:B------:R-:W-:-:S13]  /*1f90*/  FSETP.GTU.FTZ.AND P0, PT, R15, RZ, PT ;  /* 0x000000ff0f00720b */ /* 0x000fda0003f1c000 */
[----:B------:R-:W-:-:S04]  /*1fa0*/  @P0 FADD.FTZ R15, R15, c[0x0][0x188] ;  /* 0x000062000f0f0621 */ /* 0x000fc80000010000 */
[----:B------:R-:W0:Y:S01]  /*1fb0*/  @P0 MUFU.RSQ R29, R15 ;  /* 0x0000000f001d0308 */ /* 0x000e220000001400 */
[----:B------:R-:W-:-:S04]  /*1fc0*/  ISETP.GE.U32.AND P0, PT, R22, c[0x0][0x1c8], PT ;  /* 0x0000720016007a0c */ /* 0x000fc80003f06070 */
[----:B------:R-:W-:-:S04]  /*1fd0*/  ISETP.GE.AND.EX P0, PT, R8, c[0x0][0x1cc], PT, P0 ;  /* 0x0000730008007a0c */ /* 0x000fc80003f06300 */
[----:B------:R-:W-:Y:S01]  /*1fe0*/  ISETP.LT.U32.AND P0, PT, R2, 0x100, !P0 ;  /* 0x000001000200780c */ /* 0x000fe20004701070 */
[-C--:B0-----:R-:W-:Y:S02]  /*1ff0*/  FMUL.FTZ R23, R14, R29.reuse ;  /* 0x0000001d0e177220 */ /* 0x081fe40000410000 */
        /* <DEDUP_REMOVED lines=14> */
.L_x_2494:
[----:B------:R-:W-:Y:S01]  /*20e0*/  BSSY B0, `(.L_x_2495) ;  /* 0x000000c000007945 */ /* 0x000fe20003800000 */
[----:B------:R-:W-:Y:S05]  /*20f0*/  @!P0 BRA `(.L_x_2496) ;  /* 0x000000a000008947 */ /* 0x000fea0003800000 */
[----:B------:R-:W-:Y:S01]  /*2100*/  IMAD R9, R8, c[0x0][0x1c0], RZ ;  /* 0x0000700008097a24 */ /* 0x000fe200078e02ff */
[----:B------:R-:W-:Y:S02]  /*2110*/  MOV R8, R24 ;  /* 0x0000001800087202 */ /* 0x000fe40000000f00 */
[----:B------:R-:W-:Y:S01]  /*2120*/  F2FP.PACK_AB R23, R14, R23 ;  /* 0x000000170e17723e */ /* 0x000fe200000000ff */
[----:B------:R-:W-:Y:S01]  /*2130*/  IMAD R15, R22, c[0x0][0x1c4], R9 ;  /* 0x00007100160f7a24 */ /* 0x000fe200078e0209 */
[----:B------:R-:W-:-:S05]  /*2140*/  MOV R9, R27 ;  /* 0x0000001b00097202 */ /* 0x000fca0000000f00 */
[----:B------:R-:W-:-:S05]  /*2150*/  IMAD.WIDE.U32 R8, R22, c[0x0][0x1c0], R8 ;  /* 0x0000700016087a25 */ /* 0x000fca00078e0008 */
[----:B------:R-:W-:Y:S02]  /*2160*/  IADD3 R15, R9, R15, RZ ;  /* 0x0000000f090f7210 */ /* 0x000fe40007ffe0ff */
[----:B------:R-:W-:-:S04]  /*2170*/  LEA R14, P0, R8, c[0x0][0x160], 0x1 ;  /* 0x00005800080e7a11 */ /* 0x000fc800078008ff */
[----:B------:R-:W-:-:S05]  /*2180*/  LEA.HI.X R15, R8, c[0x0][0x164], R15, 0x1, P0 ;  /* 0x00005900080f7a11 */ /* 0x000fca00000f0c0f */
[----:B------:R0:W-:Y:S04]  /*2190*/  STG.E [R14.64], R23 ;  /* 0x000000170e007986 */ /* 0x0001e8000c101906 */
.L_x_2496:
[----:B------:R-:W-:Y:S05]  /*21a0*/  BSYNC B0 ;  /* 0x0000000000007941 */ /* 0x000fea0003800000 */
.L_x_2495:
[--C-:B------:R-:W-:Y:S01]  /*21b0*/  HADD2.F32 R9, -RZ, R17.reuse.H0_H0 ;  /* 0x20000011ff097230 */ /* 0x100fe20000004100 */
[----:B0-----:R-:W-:Y:S01]  /*21c0*/  IADD3 R23, R22, 0x20, RZ ;  /* 0x0000002016177810 */ /* 0x001fe20007ffe0ff */
[----:B------:R-:W-:-:S03]  /*21d0*/  HADD2.F32 R17, -RZ, R17.H1_H1 ;  /* 0x30000011ff117230 */ /* 0x000fc60000004100 */
[--C-:B------:R-:W-:Y:S01]  /*21e0*/  FADD.FTZ R14, R9, -R28.reuse ;  /* 0x8000001c090e7221 */ /* 0x100fe20000010000 */
[----:B------:R-:W-:Y:S01]  /*21f0*/  ISETP.GE.U32.AND P0, PT, R23, c[0x0][0x1c8], PT ;  /* 0x0000720017007a0c */ /* 0x000fe20003f06070 */
[----:B------:R-:W-:Y:S01]  /*2200*/  FADD.FTZ R16, R17, -R28 ;  /* 0x8000001c11107221 */ /* 0x000fe20000010000 */
[----:B------:R-:W-:Y:S01]  /*2210*/  SHF.R.S32.HI R8, RZ, 0x1f, R23 ;  /* 0x0000001fff087819 */ /* 0x000fe20000011417 */
[-C--:B------:R-:W-:Y:S02]  /*2220*/  FMUL.FTZ R9, R14, R29.reuse ;  /* 0x0000001d0e097220 */ /* 0x080fe40000410000 */
[----:B------:R-:W-:Y:S01]  /*2230*/  FMUL.FTZ R14, R16, R29 ;  /* 0x0000001d100e7220 */ /* 0x000fe20000410000 */
[----:B------:R-:W-:Y:S01]  /*2240*/  ISETP.GE.AND.EX P0, PT, R8, c[0x0][0x1cc], PT, P0 ;  /* 0x0000730008007a0c */ /* 0x000fe20003f06300 */
[----:B------:R-:W-:Y:S02]  /*2250*/  FFMA.FTZ R16, R10, R9, R12 ;  /* 0x000000090a107223 */ /* 0x000fe4000001000c */
[----:B------:R-:W-:Y:S01]  /*2260*/  FFMA.FTZ R17, R11, R14, R13 ;  /* 0x0000000e0b117223 */ /* 0x000fe2000001000d */
        /* <DEDUP_REMOVED lines=12> */
.L_x_2497:
        /* <DEDUP_REMOVED lines=12> */
.L_x_2499:
[----:B------:R-:W-:Y:S05]  /*23f0*/  BSYNC B0 ;  /* 0x0000000000007941 */ /* 0x000fea0003800000 */
.L_x_2498:
[--C-:B------:R-:W-:Y:S01]  /*2400*/  HADD2.F32 R9, -RZ, R18.reuse.H0_H0 ;  /* 0x20000012ff097230 */ /* 0x100fe20000004100 */
[C---:B0-----:R-:W-:Y:S01]  /*2410*/  IADD3 R17, R22.reuse, 0x40, RZ ;  /* 0x0000004016117810 */ /* 0x041fe20007ffe0ff */
[----:B------:R-:W-:Y:S01]  /*2420*/  HADD2.F32 R15, -RZ, R18.H1_H1 ;  /* 0x30000012ff0f7230 */ /* 0x000fe20000004100 */
[----:B------:R-:W-:Y:S01]  /*2430*/  IADD3 R22, R22, 0x60, RZ ;  /* 0x0000006016167810 */ /* 0x000fe20007ffe0ff */
[--C-:B------:R-:W-:Y:S01]  /*2440*/  HADD2.F32 R23, -RZ, R19.reuse.H0_H0 ;  /* 0x20000013ff177230 */ /* 0x100fe20000004100 */
[--C-:B------:R-:W-:Y:S01]  /*2450*/  FADD.FTZ R18, R9, -R28.reuse ;  /* 0x8000001c09127221 */ /* 0x100fe20000010000 */
[----:B------:R-:W-:Y:S01]  /*2460*/  HADD2.F32 R19, -RZ, R19.H1_H1 ;  /* 0x30000013ff137230 */ /* 0x000fe20000004100 */
[--C-:B------:R-:W-:Y:S01]  /*2470*/  FADD.FTZ R16, R15, -R28.reuse ;  /* 0x8000001c0f107221 */ /* 0x100fe20000010000 */
[----:B------:R-:W-:Y:S01]  /*2480*/  ISETP.GE.U32.AND P0, PT, R17, c[0x0][0x1c8], PT ;  /* 0x0000720011007a0c */ /* 0x000fe20003f06070 */
[--C-:B------:R-:W-:Y:S01]  /*2490*/  FADD.FTZ R9, R23, -R28.reuse ;  /* 0x8000001c17097221 */ /* 0x100fe20000010000 */
[----:B------:R-:W-:Y:S01]  /*24a0*/  ISETP.GE.U32.AND P3, PT, R22, c[0x0][0x1c8], PT ;  /* 0x0000720016007a0c */ /* 0x000fe20003f66070 */
[----:B------:R-:W-:Y:S01]  /*24b0*/  FADD.FTZ R28, R19, -R28 ;  /* 0x8000001c131c7221 */ /* 0x000fe20000010000 */
[----:B------:R-:W-:Y:S01]  /*24c0*/  SHF.R.S32.HI R8, RZ, 0x1f, R17 ;  /* 0x0000001fff087819 */ /* 0x000fe20000011411 */
[-C--:B------:R-:W-:Y:S01]  /*24d0*/  FMUL.FTZ R15, R18, R29.reuse ;  /* 0x0000001d120f7220 */ /* 0x080fe20000410000 */
[----:B------:R-:W-:Y:S01]  /*24e0*/  SHF.R.S32.HI R14, RZ, 0x1f, R22 ;  /* 0x0000001fff0e7819 */ /* 0x000fe20000011416 */
[-C--:B------:R-:W-:Y:S01]  /*24f0*/  FMUL.FTZ R9, R9, R29.reuse ;  /* 0x0000001d09097220 */ /* 0x080fe20000410000 */
[----:B------:R-:W-:Y:S01]  /*2500*/  ISETP.GE.AND.EX P0, PT, R8, c[0x0][0x1cc], PT, P0 ;  /* 0x0000730008007a0c */ /* 0x000fe20003f06300 */
[-C--:B------:R-:W-:Y:S01]  /*2510*/  FMUL.FTZ R28, R28, R29.reuse ;  /* 0x0000001d1c1c7220 */ /* 0x080fe20000410000 */
[----:B------:R-:W-:Y:S01]  /*2520*/  ISETP.GE.AND.EX P3, PT, R14, c[0x0][0x1cc], PT, P3 ;  /* 0x000073000e007a0c */ /* 0x000fe20003f66330 */
[----:B------:R-:W-:Y:S01]  /*2530*/  FMUL.FTZ R16, R16, R29 ;  /* 0x0000001d10107220 */ /* 0x000fe20000410000 */
[----:B------:R-:W-:Y:S01]  /*2540*/  ISETP.LT.U32.AND P0, PT, R2, 0x100, !P0 ;  /* 0x000001000200780c */ /* 0x000fe20004701070 */
[--C-:B------:R-:W-:Y:S01]  /*2550*/  FFMA.FTZ R15, R10, R15, R12.reuse ;  /* 0x0000000f0a0f7223 */ /* 0x100fe2000001000c */
[----:B------:R-:W-:Y:S01]  /*2560*/  ISETP.LT.U32.AND P3, PT, R2, 0x100, !P3 ;  /* 0x000001000200780c */ /* 0x000fe20005f61070 */
[----:B------:R-:W-:-:S02]  /*2570*/  FFMA.FTZ R12, R10, R9, R12 ;  /* 0x000000090a0c7223 */ /* 0x000fc4000001000c */
        /* <DEDUP_REMOVED lines=13> */
.L_x_2500:
[----:B------:R-:W-:Y:S01]  /*2650*/  BSSY B0, `(.L_x_2501) ;  /* 0x000000c000007945 */ /* 0x000fe20003800000 */
[----:B------:R-:W-:Y:S05]  /*2660*/  @!P0 BRA `(.L_x_2502) ;  /* 0x000000a000008947 */ /* 0x000fea0003800000 */
[----:B------:R-:W-:Y:S01]  /*2670*/  IMAD R10, R8, c[0x0][0x1c0], RZ ;  /* 0x00007000080a7a24 */ /* 0x000fe200078e02ff */
[----:B------:R-:W-:Y:S02]  /*2680*/  MOV R8, R24 ;  /* 0x0000001800087202 */ /* 0x000fe40000000f00 */
[----:B------:R-:W-:Y:S01]  /*2690*/  MOV R9, R27 ;  /* 0x0000001b00097202 */ /* 0x000fe20000000f00 */
[----:B------:R-:W-:Y:S01]  /*26a0*/  IMAD R11, R17, c[0x0][0x1c4], R10 ;  /* 0x00007100110b7a24 */ /* 0x000fe200078e020a */
[----:B------:R-:W-:-:S03]  /*26b0*/  F2FP.PACK_AB R15, R16, R15 ;  /* 0x0000000f100f723e */ /* 0x000fc600000000ff */
[----:B------:R-:W-:-:S05]  /*26c0*/  IMAD.WIDE.U32 R8, R17, c[0x0][0x1c0], R8 ;  /* 0x0000700011087a25 */ /* 0x000fca00078e0008 */
[----:B------:R-:W-:Y:S02]  /*26d0*/  IADD3 R11, R9, R11, RZ ;  /* 0x0000000b090b7210 */ /* 0x000fe40007ffe0ff */
[----:B------:R-:W-:-:S04]  /*26e0*/  LEA R10, P0, R8, c[0x0][0x160], 0x1 ;  /* 0x00005800080a7a11 */ /* 0x000fc800078008ff */
[----:B------:R-:W-:-:S05]  /*26f0*/  LEA.HI.X R11, R8, c[0x0][0x164], R11, 0x1, P0 ;  /* 0x00005900080b7a11 */ /* 0x000fca00000f0c0b */
[----:B------:R0:W-:Y:S04]  /*2700*/  STG.E [R10.64], R15 ;  /* 0x0000000f0a007986 */ /* 0x0001e8000c101906 */
.L_x_2502:
[----:B------:R-:W-:Y:S05]  /*2710*/  BSYNC B0 ;  /* 0x0000000000007941 */ /* 0x000fea0003800000 */
.L_x_2501:
        /* <DEDUP_REMOVED lines=11> */
.L_x_2503:
[----:B------:R-:W-:Y:S01]  /*27d0*/  BSSY B0, `(.L_x_2504) ;  /* 0x000000c000007945 */ /* 0x000fe20003800000 */
[----:B------:R-:W-:Y:S05]  /*27e0*/  @!P3 BRA `(.L_x_2505) ;  /* 0x000000a00000b947 */ /* 0x000fea0003800000 */
[----:B------:R-:W-:Y:S01]  /*27f0*/  MOV R8, R24 ;  /* 0x0000001800087202 */ /* 0x000fe20000000f00 */
[----:B0-----:R-:W-:Y:S01]  /*2800*/  IMAD R11, R14, c[0x0][0x1c0], RZ ;  /* 0x000070000e0b7a24 */ /* 0x001fe200078e02ff */
        /* <DEDUP_REMOVED lines=8> */
.L_x_2505:
[----:B------:R-:W-:Y:S05]  /*2890*/  BSYNC B0 ;  /* 0x0000000000007941 */ /* 0x000fea0003800000 */
.L_x_2504:
[----:B------:R-:W-:Y:S02]  /*28a0*/  IADD3 R6, R6, c[0x0][0x10], RZ ;  /* 0x0000040006067a10 */ /* 0x000fe40007ffe0ff */
[----:B------:R-:W-:Y:S02]  /*28b0*/  IADD3 R5, R5, 0x1, RZ ;  /* 0x0000000105057810 */ /* 0x000fe40007ffe0ff */
[----:B------:R-:W-:-:S13]  /*28c0*/  ISETP.GE.AND P0, PT, R6, UR4, PT ;  /* 0x0000000406007c0c */ /* 0x000fda000bf06270 */
[----:B------:R-:W-:Y:S01]  /*28d0*/  @P0 CALL.REL.NOINC `(.L_x_2506) ;  /* 0x0000001000000944 */ /* 0x000fe20003c00000 */
[----:B------:R-:W-:Y:S05]  /*28e0*/  BRA `(.L_x_2507) ;  /* 0xffffd88000007947 */ /* 0x000fea000383ffff */
.L_x_2506:
[----:B------:R-:W-:Y:S05]  /*28f0*/  EXIT ;  /* 0x000000000000794d */ /* 0x000fea0003800000 */
.L_x_2508:
        /* <DEDUP_REMOVED lines=16> */
.L_x_3381:


//--------------------- .text._Z35group_norm_nhwc_fwd_one_pass_kernelI11Fp16IOFp32WLi256ELi16ELi256EEv26Group_norm_nhwc_fwd_params --------------------------
	.section	.text._Z35group_norm_nhwc_fwd_one_pass_kernelI11Fp16IOFp32WLi256ELi16ELi256EEv26Group_norm_nhwc_fwd_params,"ax",@progbits
	.sectioninfo	@"SHI_REGISTERS=48"
	.align	128
        .global         _Z35group_norm_nhwc_fwd_one_pass_kernelI11Fp16IOFp32WLi256ELi16ELi256EEv26Group_norm_nhwc_fwd_params
        .type           _Z35group_norm_nhwc_fwd_one_pass_kernelI11Fp16IOFp32WLi256ELi16ELi256EEv26Group_norm_nhwc_fwd_params,@function
        .size           _Z35group_norm_nhwc_fwd_one_pass_kernelI11Fp16IOFp32WLi256ELi16ELi256EEv26Group_norm_nhwc_fwd_params,(.L_x_3382 - _Z35group_norm_nhwc_fwd_one_pass_kernelI11Fp16IOFp32WLi256ELi16ELi256EEv26Group_norm_nhwc_fwd_params)
        .other          _Z35group_norm_nhwc_fwd_one_pass_kernelI11Fp16IOFp32WLi256ELi16ELi256EEv26Group_norm_nhwc_fwd_params,@"STO_CUDA_ENTRY STV_DEFAULT"
_Z35group_norm_nhwc_fwd_one_pass_kernelI11Fp16IOFp32WLi256ELi16ELi256EEv26Group_norm_nhwc_fwd_params:
.text._Z35group_norm_nhwc_fwd_one_pass_kernelI11Fp16IOFp32WLi256ELi16ELi256EEv26Group_norm_nhwc_fwd_params:
        /* <DEDUP_REMOVED lines=41> */
.L_x_2546:
        /* <DEDUP_REMOVED lines=21> */
[----:B------:R-:W-:Y:S01]  /*03e0*/  ISETP.GE.U32.AND P0, PT, R14, R15, PT ;  /* 0x0000000f0e00720c */ /* 0x000fe20003f06070 */
[----:B------:R-:W-:Y:S01]  /*03f0*/  @P1 IMAD R15, R7, c[0x0][0x1c0], RZ ;  /* 0x00007000070f1a24 */ /* 0x000fe200078e02ff */
[----:B------:R-:W-:-:S03]  /*0400*/  ISETP.NE.AND P4, PT, RZ, c[0x0][0x1d8], PT ;  /* 0x00007600ff007a0c */ /* 0x000fc60003f85270 */
[----:B------:R-:W-:-:S08]  /*0410*/  @P1 IMAD R15, R34, c[0x0][0x1c4], R15 ;  /* 0x00007100220f1a24 */ /* 0x000fd000078e020f */
        /* <DEDUP_REMOVED lines=19> */
[C---:B------:R-:W-:Y:S01]  /*0550*/  @P3 IMAD R21, R36.reuse, c[0x0][0x1c4], R13 ;  /* 0x0000710024153a24 */ /* 0x040fe200078e020d */
[-C--:B------:R-:W-:Y:S02]  /*0560*/  @P1 MOV R18, R40.reuse ;  /* 0x0000002800121202 */ /* 0x080fe40000000f00 */
[-C--:B------:R-:W-:Y:S01]  /*0570*/  @P1 MOV R19, R39.reuse ;  /* 0x0000002700131202 */ /* 0x080fe20000000f00 */
[----:B------:R-:W-:Y:S01]  /*0580*/  @P3 IMAD.WIDE.U32 R12, R36, c[0x0][0x1c0], R38 ;  /* 0x00007000240c3a25 */ /* 0x000fe200078e0026 */
[----:B------:R-:W-:Y:S02]  /*0590*/  @P2 MOV R22, R40 ;  /* 0x0000002800162202 */ /* 0x000fe40000000f00 */
[----:B------:R-:W-:Y:S01]  /*05a0*/  @P2 MOV R23, R39 ;  /* 0x0000002700172202 */ /* 0x000fe20000000f00 */
[----:B------:R-:W-:Y:S01]  /*05b0*/  @P1 IMAD.WIDE.U32 R18, R34, c[0x0][0x1c0], R18 ;  /* 0x0000700022121a25 */ /* 0x000fe200078e0012 */
[----:B------:R-:W-:-:S02]  /*05c0*/  @P3 IADD3 R13, R13, R21, RZ ;  /* 0x000000150d0d3210 */ /* 0x000fc40007ffe0ff */
[----:B------:R-:W-:Y:S01]  /*05d0*/  @P3 LEA R20, P0, R12, c[0x0][0x170], 0x1 ;  /* 0x00005c000c143a11 */ /* 0x000fe200078008ff */
[----:B------:R-:W-:-:S03]  /*05e0*/  @P2 IMAD.WIDE.U32 R22, R35, c[0x0][0x1c0], R22 ;  /* 0x0000700023162a25 */ /* 0x000fc600078e0016 */
[----:B------:R-:W-:Y:S02]  /*05f0*/  @P3 LEA.HI.X R21, R12, c[0x0][0x174], R13, 0x1, P0 ;  /* 0x00005d000c153a11 */ /* 0x000fe400000f0c0d */
[----:B------:R-:W-:Y:S02]  /*0600*/  @P1 IADD3 R13, R19, R15, RZ ;  /* 0x0000000f130d1210 */ /* 0x000fe40007ffe0ff */
[----:B------:R-:W-:Y:S02]  /*0610*/  @P1 LEA R12, P5, R18, c[0x0][0x170], 0x1 ;  /* 0x00005c00120c1a11 */ /* 0x000fe400078a08ff */
[----:B------:R-:W-:Y:S02]  /*0620*/  @P2 IADD3 R23, R23, R17, RZ ;  /* 0x0000001117172210 */ /* 0x000fe40007ffe0ff */
[----:B------:R-:W-:Y:S02]  /*0630*/  @P2 LEA R14, P0, R22, c[0x0][0x170], 0x1 ;  /* 0x00005c00160e2a11 */ /* 0x000fe400078008ff */
[----:B------:R-:W-:-:S02]  /*0640*/  @P1 LEA.HI.X R13, R18, c[0x0][0x174], R13, 0x1, P5 ;  /* 0x00005d00120d1a11 */ /* 0x000fc400028f0c0d */
[----:B------:R-:W-:Y:S01]  /*0650*/  CS2R R18, SRZ ;  /* 0x0000000000127805 */ /* 0x000fe2000001ff00 */
[----:B------:R-:W-:Y:S01]  /*0660*/  @P2 LEA.HI.X R15, R22, c[0x0][0x174], R23, 0x1, P0 ;  /* 0x00005d00160f2a11 */ /* 0x000fe200000f0c17 */
[----:B------:R-:W-:Y:S01]  /*0670*/  @!P4 IMAD R22, R16, c[0x0][0x1c0], RZ ;  /* 0x000070001016ca24 */ /* 0x000fe200078e02ff */
[----:B------:R-:W-:-:S03]  /*0680*/  MOV R17, RZ ;  /* 0x000000ff00117202 */ /* 0x000fc60000000f00 */
[----:B------:R0:W2:Y:S01]  /*0690*/  @P2 LDG.E R18, [R14.64] ;  /* 0x000000080e122981 */ /* 0x0000a2000c1e1900 */
[----:B------:R-:W-:-:S03]  /*06a0*/  @!P4 IMAD R23, R37, c[0x0][0x1c4], R22 ;  /* 0x000071002517ca24 */ /* 0x000fc600078e0216 */
[----:B------:R1:W3:Y:S04]  /*06b0*/  @P1 LDG.E R19, [R12.64] ;  /* 0x000000080c131981 */ /* 0x0002e8000c1e1900 */
[----:B------:R4:W5:Y:S01]  /*06c0*/  @P3 LDG.E R17, [R20.64] ;  /* 0x0000000814113981 */ /* 0x000962000c1e1900 */
[----:B0-----:R-:W-:Y:S02]  /*06d0*/  @!P4 MOV R14, R40 ;  /* 0x00000028000ec202 */ /* 0x001fe40000000f00 */
[----:B------:R-:W-:-:S05]  /*06e0*/  @!P4 MOV R15, R39 ;  /* 0x00000027000fc202 */ /* 0x000fca0000000f00 */
[----:B------:R-:W-:Y:S01]  /*06f0*/  @!P4 IMAD.WIDE.U32 R14, R37, c[0x0][0x1c0], R14 ;  /* 0x00007000250eca25 */ /* 0x000fe200078e000e */
[----:B----4-:R-:W-:-:S04]  /*0700*/  MOV R20, RZ ;  /* 0x000000ff00147202 */ /* 0x010fc80000000f00 */
[----:B------:R-:W-:Y:S02]  /*0710*/  @!P4 IADD3 R23, R15, R23, RZ ;  /* 0x000000170f17c210 */ /* 0x000fe40007ffe0ff */
[----:B-1----:R-:W-:-:S04]  /*0720*/  @!P4 LEA R12, P0, R14, c[0x0][0x170], 0x1 ;  /* 0x00005c000e0cca11 */ /* 0x002fc800078008ff */
[----:B------:R-:W-:-:S05]  /*0730*/  @!P4 LEA.HI.X R13, R14, c[0x0][0x174], R23, 0x1, P0 ;  /* 0x00005d000e0dca11 */ /* 0x000fca00000f0c17 */
[----:B------:R0:W4:Y:S01]  /*0740*/  @!P4 LDG.E R20, [R12.64] ;  /* 0x000000080c14c981 */ /* 0x000122000c1e1900 */
[----:B------:R-:W-:-:S04]  /*0750*/  ISETP.GE.U32.AND P0, PT, R33, c[0x0][0x1c8], PT ;  /* 0x0000720021007a0c */ /* 0x000fc80003f06070 */
[----:B------:R-:W-:-:S04]  /*0760*/  ISETP.GE.AND.EX P0, PT, R8, c[0x0][0x1cc], PT, P0 ;  /* 0x0000730008007a0c */ /* 0x000fc80003f06300 */
[----:B------:R-:W-:Y:S02]  /*0770*/  ISETP.LT.U32.AND P0, PT, R2, 0x100, !P0 ;  /* 0x000001000200780c */ /* 0x000fe40004701070 */
[----:B------:R-:W-:-:S04]  /*0780*/  ISETP.GE.U32.AND P5, PT, R32, c[0x0][0x1c8], PT ;  /* 0x0000720020007a0c */ /* 0x000fc80003fa6070 */
[----:B------:R-:W-:-:S07]  /*0790*/  ISETP.GE.AND.EX P5, PT, R9, c[0x0][0x1cc], PT, P5 ;  /* 0x0000730009007a0c */ /* 0x000fce0003fa6350 */
[----:B------:R-:W-:Y:S02]  /*07a0*/  @P0 MOV R45, R39 ;  /* 0x00000027002d0202 */ /* 0x000fe40000000f00 */
[----:B------:R-:W-:Y:S01]  /*07b0*/  ISETP.LT.U32.AND P5, PT, R2, 0x100, !P5 ;  /* 0x000001000200780c */ /* 0x000fe20006fa1070 */
[--C-:B--2---:R-:W-:Y:S02]  /*07c0*/  HADD2.F32 R22, -RZ, R18.reuse.H1_H1 ;  /* 0x30000012ff167230 */ /* 0x104fe40000004100 */
[----:B------:R-:W-:Y:S02]  /*07d0*/  HADD2.F32 R23, -RZ, R18.H0_H0 ;  /* 0x20000012ff177230 */ /* 0x000fe40000004100 */
[--C-:B---3--:R-:W-:Y:S01]  /*07e0*/  HADD2.F32 R24, -RZ, R19.reuse.H1_H1 ;  /* 0x30000013ff187230 */ /* 0x108fe20000004100 */
[----:B------:R-:W-:Y:S01]  /*07f0*/  FMUL.FTZ R44, R22, R22 ;  /* 0x00000016162c7220 */ /* 0x000fe20000410000 */
[----:B------:R-:W-:Y:S01]  /*0800*/  HADD2.F32 R25, -RZ, R19.H0_H0 ;  /* 0x20000013ff197230 */ /* 0x000fe20000004100 */
[----:B0-----:R-:W-:-:S02]  /*0810*/  FADD.FTZ R12, R23, R22 ;  /* 0x00000016170c7221 */ /* 0x001fc40000010000 */
[----:B------:R-:W-:Y:S01]  /*0820*/  FMUL.FTZ R22, R24, R24 ;  /* 0x0000001818167220 */ /* 0x000fe20000410000 */
[--C-:B-----5:R-:W-:Y:S01]  /*0830*/  HADD2.F32 R15, -RZ, R17.reuse.H1_H1 ;  /* 0x30000011ff0f7230 */ /* 0x120fe20000004100 */
[C---:B------:R-:W-:Y:S01]  /*0840*/  FADD.FTZ R24, R25.reuse, R24 ;  /* 0x0000001819187221 */ /* 0x040fe20000010000 */
[----:B------:R-:W-:Y:S01]  /*0850*/  HADD2.F32 R26, -RZ, R17.H0_H0 ;  /* 0x20000011ff1a7230 */ /* 0x000fe20000004100 */
[----:B------:R-:W-:Y:S02]  /*0860*/  FFMA.FTZ R25, R25, R25, R22 ;  /* 0x0000001919197223 */ /* 0x000fe40000010016 */
[----:B------:R-:W-:Y:S02]  /*0870*/  FMUL.FTZ R21, R15, R15 ;  /* 0x0000000f0f157220 */ /* 0x000fe40000410000 */
[----:B------:R-:W-:Y:S02]  /*0880*/  FADD.FTZ R14, R26, R15 ;  /* 0x0000000f1a0e7221 */ /* 0x000fe40000010000 */
[----:B------:R-:W-:Y:S01]  /*0890*/  FFMA.FTZ R23, R23, R23, R44 ;  /* 0x0000001717177223 */ /* 0x000fe2000001002c */
[----:B------:R-:W-:Y:S01]  /*08a0*/  @P0 MOV R44, R40 ;  /* 0x00000028002c0202 */ /* 0x000fe20000000f00 */
[----:B----4-:R-:W-:-:S02]  /*08b0*/  HADD2.F32 R13, -RZ, R20.H0_H0 ;  /* 0x20000014ff0d7230 */ /* 0x010fc40000004100 */
[----:B------:R-:W-:-:S05]  /*08c0*/  HADD2.F32 R22, -RZ, R20.H1_H1 ;  /* 0x30000014ff167230 */ /* 0x000fca0000004100 */
[C---:B------:R-:W-:Y:S02]  /*08d0*/  FADD.FTZ R15, R13.reuse, R22 ;  /* 0x000000160d0f7221 */ /* 0x040fe40000010000 */
[----:B------:R-:W-:Y:S02]  /*08e0*/  FMUL.FTZ R22, R22, R22 ;  /* 0x0000001616167220 */ /* 0x000fe40000410000 */
[----:B------:R-:W-:Y:S02]  /*08f0*/  FADD.FTZ R15, RZ, R15 ;  /* 0x0000000fff0f7221 */ /* 0x000fe40000010000 */
[----:B------:R-:W-:Y:S02]  /*0900*/  FFMA.FTZ R22, R13, R13, R22 ;  /* 0x0000000d0d167223 */ /* 0x000fe40000010016 */
[----:B------:R-:W-:Y:S02]  /*0910*/  FADD.FTZ R13, R15, R14 ;  /* 0x0000000e0f0d7221 */ /* 0x000fe40000010000 */
[----:B------:R-:W-:-:S02]  /*0920*/  @P0 IMAD R14, R8, c[0x0][0x1c0], RZ ;  /* 0x00007000080e0a24 */ /* 0x000fc400078e02ff */
[----:B------:R-:W-:-:S04]  /*0930*/  @P0 IMAD.WIDE.U32 R44, R33, c[0x0][0x1c0], R44 ;  /* 0x00007000212c0a25 */ /* 0x000fc800078e002c */
[----:B------:R-:W-:Y:S02]  /*0940*/  @P0 IMAD R15, R33, c[0x0][0x1c4], R14 ;  /* 0x00007100210f0a24 */ /* 0x000fe400078e020e */
[----:B------:R-:W-:Y:S02]  /*0950*/  FFMA.FTZ R26, R26, R26, R21 ;  /* 0x0000001a1a1a7223 */ /* 0x000fe40000010015 */
[----:B------:R-:W-:Y:S01]  /*0960*/  FADD.FTZ R21, RZ, R22 ;  /* 0x00000016ff157221 */ /* 0x000fe20000010000 */
[----:B------:R-:W-:Y:S02]  /*0970*/  @P0 IADD3 R15, R45, R15, RZ ;  /* 0x0000000f2d0f0210 */ /* 0x000fe40007ffe0ff */
[C---:B------:R-:W-:Y:S01]  /*0980*/  @P0 LEA R14, P6, R44.reuse, c[0x0][0x170], 0x1 ;  /* 0x00005c002c0e0a11 */ /* 0x040fe200078c08ff */
        /* <DEDUP_REMOVED lines=21> */
[----:B0-----:R-:W-:-:S04]  /*0ae0*/  @P0 IMAD R12, R10, c[0x0][0x1c0], RZ ;  /* 0x000070000a0c0a24 */ /* 0x001fc800078e02ff */
[----:B------:R-:W-:Y:S01]  /*0af0*/  @P0 IMAD R13, R31, c[0x0][0x1c4], R12 ;  /* 0x000071001f0d0a24 */ /* 0x000fe200078e020c */
[--C-:B--2---:R-:W-:Y:S02]  /*0b00*/  HADD2.F32 R15, -RZ, R21.reuse.H1_H1 ;  /* 0x30000015ff0f7230 */ /* 0x104fe40000004100 */
[----:B------:R-:W-:-:S03]  /*0b10*/  HADD2.F32 R14, -RZ, R21.H0_H0 ;  /* 0x20000015ff0e7230 */ /* 0x000fc60000004100 */
[----:B------:R-:W-:Y:S02]  /*0b20*/  FMUL.FTZ R23, R15, R15 ;  /* 0x0000000f0f177220 */ /* 0x000fe40000410000 */
[C---:B------:R-:W-:Y:S02]  /*0b30*/  FADD.FTZ R15, R14.reuse, R15 ;  /* 0x0000000f0e0f7221 */ /* 0x040fe40000010000 */
[----:B------:R-:W-:Y:S02]  /*0b40*/  FFMA.FTZ R14, R14, R14, R23 ;  /* 0x0000000e0e0e7223 */ /* 0x000fe40000010017 */
[----:B------:R-:W-:Y:S01]  /*0b50*/  FADD.FTZ R26, R24, R15 ;  /* 0x0000000f181a7221 */ /* 0x000fe20000010000 */
[----:B------:R-:W-:Y:S01]  /*0b60*/  @P0 MOV R15, R39 ;  /* 0x00000027000f0202 */ /* 0x000fe20000000f00 */
[----:B------:R-:W-:Y:S01]  /*0b70*/  FADD.FTZ R24, R25, R14 ;  /* 0x0000000e19187221 */ /* 0x000fe20000010000 */
[----:B------:R-:W-:-:S05]  /*0b80*/  @P0 MOV R14, R40 ;  /* 0x00000028000e0202 */ /* 0x000fca0000000f00 */
[----:B------:R-:W-:Y:S01]  /*0b90*/  @P0 IMAD.WIDE.U32 R14, R31, c[0x0][0x1c0], R14 ;  /* 0x000070001f0e0a25 */ /* 0x000fe200078e000e */
[----:B------:R-:W-:-:S04]  /*0ba0*/  MOV R23, RZ ;  /* 0x000000ff00177202 */ /* 0x000fc80000000f00 */
[----:B------:R-:W-:Y:S01]  /*0bb0*/  @P0 IADD3 R13, R15, R13, RZ ;  /* 0x0000000d0f0d0210 */ /* 0x000fe20007ffe0ff */
[--C-:B---3--:R-:W-:Y:S02]  /*0bc0*/  HADD2.F32 R12, -RZ, R22.reuse.H1_H1 ;  /* 0x30000016ff0c7230 */ /* 0x108fe40000004100 */
[----:B------:R-:W-:-:S03]  /*0bd0*/  HADD2.F32 R25, -RZ, R22.H0_H0 ;  /* 0x20000016ff197230 */ /* 0x000fc60000004100 */
        /* <DEDUP_REMOVED lines=14> */
[--C-:B--2---:R-:W-:Y:S02]  /*0cc0*/  HADD2.F32 R14, -RZ, R23.reuse.H1_H1 ;  /* 0x30000017ff0e7230 */ /* 0x104fe40000004100 */
[----:B------:R-:W-:-:S03]  /*0cd0*/  HADD2.F32 R25, -RZ, R23.H0_H0 ;  /* 0x20000017ff197230 */ /* 0x000fc60000004100 */
[----:B------:R-:W-:Y:S02]  /*0ce0*/  FMUL.FTZ R44, R14, R14 ;  /* 0x0000000e0e2c7220 */ /* 0x000fe40000410000 */
[----:B------:R-:W-:Y:S01]  /*0cf0*/  FADD.FTZ R45, R25, R14 ;  /* 0x0000000e192d7221 */ /* 0x000fe20000010000 */
        /* <DEDUP_REMOVED lines=8> */
[----:B------:R-:W-:-:S04]  /*0d80*/  FFMA.FTZ R25, R25, R25, R44 ;  /* 0x0000001919197223 */ /* 0x000fc8000001002c */
[----:B------:R-:W-:Y:S01]  /*0d90*/  FADD.FTZ R25, R24, R25 ;  /* 0x0000001918197221 */ /* 0x000fe20000010000 */
[C---:B------:R-:W-:Y:S02]  /*0da0*/  ISETP.GT.AND P0, PT, R4.reuse, 0x1e, PT ;  /* 0x0000001e0400780c */ /* 0x040fe40003f04270 */
[----:B------:R-:W-:Y:S02]  /*0db0*/  ISETP.NE.AND P6, PT, R4, RZ, PT ;  /* 0x000000ff0400720c */ /* 0x000fe40003fc5270 */
[----:B------:R-:W-:Y:S01]  /*0dc0*/  ISETP.NE.AND P5, PT, R2, RZ, PT ;  /* 0x000000ff0200720c */ /* 0x000fe20003fa5270 */
[----:B------:R-:W-:Y:S01]  /*0dd0*/  ULDC UR5, c[0x0][0xc] ;  /* 0x0000030000057ab9 */ /* 0x000fe20000000800 */
[----:B------:R-:W-:Y:S01]  /*0de0*/  BSSY B0, `(.L_x_2509) ;  /* 0x0000035000007945 */ /* 0x000fe20003800000 */
[--C-:B--2---:R-:W-:Y:S02]  /*0df0*/  HADD2.F32 R15, -RZ, R26.reuse.H1_H1 ;  /* 0x3000001aff0f7230 */ /* 0x104fe40000004100 */
[----:B------:R-:W-:-:S03]  /*0e00*/  HADD2.F32 R14, -RZ, R26.H0_H0 ;  /* 0x2000001aff0e7230 */ /* 0x000fc60000004100 */
        /* <DEDUP_REMOVED lines=50> */
.L_x_2510:
[----:B------:R-:W-:Y:S05]  /*1130*/  BSYNC B0 ;  /* 0x0000000000007941 */ /* 0x000fea0003800000 */
.L_x_2509:
        /* <DEDUP_REMOVED lines=26> */
.L_x_2513:
[----:B------:R-:W2:Y:S01]  /*12e0*/  LDG.E.STRONG.GPU R14, [R12.64] ;  /* 0x000000080c0e7981 */ /* 0x000ea2000c1ef900 */
[----:B------:R-:W-:Y:S01]  /*12f0*/  YIELD ;  /* 0x0000000000007946 */ /* 0x000fe20003800000 */
[----:B--2---:R-:W-:Y:S01]  /*1300*/  ISETP.NE.AND P0, PT, R14, R15, PT ;  /* 0x0000000f0e00720c */ /* 0x004fe20003f05270 */
[----:B------:R-:W-:-:S12]  /*1310*/  CCTL.IVALL ;  /* 0x00000000ff00798f */ /* 0x000fd80002000000 */
[----:B------:R-:W-:Y:S05]  /*1320*/  @P0 BRA `(.L_x_2513) ;  /* 0xffffffb000000947 */ /* 0x000fea000383ffff */
.L_x_2512:
        /* <DEDUP_REMOVED lines=20> */
.L_x_2517:
        /* <DEDUP_REMOVED lines=116> */
.L_x_2516:
        /* <DEDUP_REMOVED lines=62> */
.L_x_2518:
[----:B------:R-:W-:-:S13]  /*1f90*/  ISETP.NE.OR P0, PT, RZ, UR5, P0 ;  /* 0x00000005ff007c0c */ /* 0x000fda0008705670 */
[----:B------:R-:W-:Y:S05]  /*1fa0*/  @!P0 BRA `(.L_x_2514) ;  /* 0x000001f000008947 */ /* 0x000fea0003800000 */
.L_x_2515:
        /* <DEDUP_REMOVED lines=31> */
.L_x_2514:
        /* <DEDUP_REMOVED lines=12> */
.L_x_2520:
[----:B------:R-:W-:Y:S05]  /*2260*/  BSYNC B0 ;  /* 0x0000000000007941 */ /* 0x000fea0003800000 */
.L_x_2519:
        /* <DEDUP_REMOVED lines=16> */
.L_x_2511:
        /* <DEDUP_REMOVED lines=19> */
[----:B------:R-:W-:Y:S01]  /*24a0*/  ISETP.NE.AND P6, PT, RZ, UR7, PT ;  /* 0x00000007ff007c0c */ /* 0x000fe2000bfc5270 */
[----:B------:R-:W-:Y:S01]  /*24b0*/  HADD2.F32 R45, -RZ, R20.H1_H1 ;  /* 0x30000014ff2d7230 */ /* 0x000fe20000004100 */
[----:B0-----:R-:W0:Y:S02]  /*24c0*/  LDS.64 R24, [0x50] ;  /* 0x00005000ff187984 */ /* 0x001e240000000a00 */
[----:B0-----:R-:W-:-:S04]  /*24d0*/  FMUL.FTZ R42, R24, c[0x0][0x1f4] ;  /* 0x00007d00182a7a20 */ /* 0x001fc80000410000 */
[----:B------:R-:W-:Y:S02]  /*24e0*/  FMUL.FTZ R44, R42, R42 ;  /* 0x0000002a2a2c7220 */ /* 0x000fe40000410000 */
[----:B------:R-:W-:Y:S02]  /*24f0*/  FADD.FTZ R24, R45, -R42 ;  /* 0x8000002a2d187221 */ /* 0x000fe40000010000 */
[----:B------:R-:W-:Y:S01]  /*2500*/  FFMA.FTZ R44, R25, c[0x0][0x1f4], -R44 ;  /* 0x00007d00192c7a23 */ /* 0x000fe2000001082c */
[----:B------:R-:W-:-:S04]  /*2510*/  HADD2.F32 R25, -RZ, R20.H0_H0 ;  /* 0x20000014ff197230 */ /* 0x000fc80000004100 */
        /* <DEDUP_REMOVED lines=19> */
.L_x_2521:
[----:B------:R-:W-:Y:S01]  /*2650*/  BSSY B0, `(.L_x_2522) ;  /* 0x000000c000007945 */ /* 0x000fe20003800000 */
[----:B------:R-:W-:Y:S05]  /*2660*/  @P4 BRA `(.L_x_2523) ;  /* 0x000000a000004947 */ /* 0x000fea0003800000 */
[----:B------:R-:W-:Y:S01]  /*2670*/  IMAD R24, R16, c[0x0][0x1c0], RZ ;  /* 0x0000700010187a24 */ /* 0x000fe200078e02ff */
[----:B------:R-:W-:Y:S02]  /*2680*/  F2FP.PACK_AB R16, R25, R20 ;  /* 0x000000141910723e */ /* 0x000fe400000000ff */
        /* <DEDUP_REMOVED lines=8> */
.L_x_2523:
[----:B------:R-:W-:Y:S05]  /*2710*/  BSYNC B0 ;  /* 0x0000000000007941 */ /* 0x000fea0003800000 */
.L_x_2522:
[--C-:B------:R-:W-:Y:S02]  /*2720*/  HADD2.F32 R25, -RZ, R17.reuse.H0_H0 ;  /* 0x20000011ff197230 */ /* 0x100fe40000004100 */
[----:B------:R-:W-:-:S03]  /*2730*/  HADD2.F32 R17, -RZ, R17.H1_H1 ;  /* 0x30000011ff117230 */ /* 0x000fc60000004100 */
        /* <DEDUP_REMOVED lines=17> */
.L_x_2524:
        /* <DEDUP_REMOVED lines=9> */
[----:B------:R-:W-:Y:S02]  /*28e0*/  F2FP.PACK_AB R17, R44, R20 ;  /* 0x000000142c11723e */ /* 0x000fe400000000ff */
[----:B------:R-:W-:-:S05]  /*28f0*/  LEA.HI.X R25, R16, c[0x0][0x164], R25, 0x1, P0 ;  /* 0x0000590010197a11 */ /* 0x000fca00000f0c19 */
[----:B------:R0:W-:Y:S04]  /*2900*/  STG.E [R24.64], R17 ;  /* 0x0000001118007986 */ /* 0x0001e8000c101908 */
.L_x_2526:
[----:B------:R-:W-:Y:S05]  /*2910*/  BSYNC B0 ;  /* 0x0000000000007941 */ /* 0x000fea0003800000 */
.L_x_2525:
[--C-:B0-----:R-:W-:Y:S01]  /*2920*/  HADD2.F32 R17, -RZ, R18.reuse.H0_H0 ;  /* 0x20000012ff117230 */ /* 0x101fe20000004100 */
[----:B------:R-:W-:Y:S01]  /*2930*/  ISETP.GE.U32.AND P0, PT, R33, c[0x0][0x1c8], PT ;  /* 0x0000720021007a0c */ /* 0x000fe20003f06070 */
[----:B------:R-:W-:-:S03]  /*2940*/  HADD2.F32 R25, -RZ, R18.H1_H1 ;  /* 0x30000012ff197230 */ /* 0x000fc60000004100 */
[--C-:B------:R-:W-:Y:S02]  /*2950*/  FADD.FTZ R16, R17, -R42.reuse ;  /* 0x8000002a11107221 */ /* 0x100fe40000010000 */
[----:B------:R-:W-:Y:S02]  /*2960*/  FADD.FTZ R18, R25, -R42 ;  /* 0x8000002a19127221 */ /* 0x000fe40000010000 */
[-C--:B------:R-:W-:Y:S02]  /*2970*/  FMUL.FTZ R17, R16, R43.reuse ;  /* 0x0000002b10117220 */ /* 0x080fe40000410000 */
[----:B------:R-:W-:Y:S01]  /*2980*/  FMUL.FTZ R44, R18, R43 ;  /* 0x0000002b122c7220 */ /* 0x000fe20000410000 */
[----:B------:R-:W-:Y:S01]  /*2990*/  HADD2.F32 R18, -RZ, R19.H0_H0 ;  /* 0x20000013ff127230 */ /* 0x000fe20000004100 */
        /* <DEDUP_REMOVED lines=13> */
.L_x_2527:
        /* <DEDUP_REMOVED lines=12> */
.L_x_2529:
[----:B------:R-:W-:Y:S05]  /*2b30*/  BSYNC B0 ;  /* 0x0000000000007941 */ /* 0x000fea0003800000 */
.L_x_2528:
[----:B------:R-:W-:Y:S01]  /*2b40*/  HADD2.F32 R19, -RZ, R19.H1_H1 ;  /* 0x30000013ff137230 */ /* 0x000fe20000004100 */
[--C-:B------:R-:W-:Y:S01]  /*2b50*/  FADD.FTZ R18, R18, -R42.reuse ;  /* 0x8000002a12127221 */ /* 0x100fe20000010000 */
[--C-:B0-----:R-:W-:Y:S01]  /*2b60*/  HADD2.F32 R17, -RZ, R21.reuse.H0_H0 ;  /* 0x20000015ff117230 */ /* 0x101fe20000004100 */
[----:B------:R-:W-:Y:S01]  /*2b70*/  ISETP.GE.AND.EX P0, PT, R8, c[0x0][0x1cc], PT, P0 ;  /* 0x0000730008007a0c */ /* 0x000fe20003f06300 */
[----:B------:R-:W-:Y:S01]  /*2b80*/  HADD2.F32 R25, -RZ, R21.H1_H1 ;  /* 0x30000015ff197230 */ /* 0x000fe20000004100 */
[--C-:B------:R-:W-:Y:S02]  /*2b90*/  FADD.FTZ R16, R19, -R42.reuse ;  /* 0x8000002a13107221 */ /* 0x100fe40000010000 */
        /* <DEDUP_REMOVED lines=18> */
.L_x_2530:
[----:B------:R-:W-:Y:S01]  /*2cc0*/  BSSY B0, `(.L_x_2531) ;  /* 0x000000c000007945 */ /* 0x000fe20003800000 */
[----:B------:R-:W-:Y:S05]  /*2cd0*/  @!P1 BRA `(.L_x_2532) ;  /* 0x000000a000009947 */ /* 0x000fea0003800000 */
        /* <DEDUP_REMOVED lines=10> */
.L_x_2532:
[----:B------:R-:W-:Y:S05]  /*2d80*/  BSYNC B0 ;  /* 0x0000000000007941 */ /* 0x000fea0003800000 */
.L_x_2531:
[-C--:B------:R-:W-:Y:S01]  /*2d90*/  FMUL.FTZ R17, R24, R43.reuse ;  /* 0x0000002b18117220 */ /* 0x080fe20000410000 */
[--C-:B0-----:R-:W-:Y:S01]  /*2da0*/  HADD2.F32 R21, -RZ, R22.reuse.H0_H0 ;  /* 0x20000016ff157230 */ /* 0x101fe20000004100 */
[----:B------:R-:W-:Y:S01]  /*2db0*/  FMUL.FTZ R16, R20, R43 ;  /* 0x0000002b14107220 */ /* 0x000fe20000410000 */
[----:B------:R-:W-:Y:S01]  /*2dc0*/  HADD2.F32 R25, -RZ, R22.H1_H1 ;  /* 0x30000016ff197230 */ /* 0x000fe20000004100 */
        /* <DEDUP_REMOVED lines=13> */
.L_x_2533:
        /* <DEDUP_REMOVED lines=12> */
.L_x_2535:
[----:B------:R-:W-:Y:S05]  /*2f60*/  BSYNC B0 ;  /* 0x0000000000007941 */ /* 0x000fea0003800000 */
.L_x_2534:
[--C-:B------:R-:W-:Y:S01]  /*2f70*/  HADD2.F32 R17, -RZ, R23.reuse.H0_H0 ;  /* 0x20000017ff117230 */ /* 0x100fe20000004100 */
[--C-:B------:R-:W-:Y:S01]  /*2f80*/  FADD.FTZ R16, R21, -R42.reuse ;  /* 0x8000002a15107221 */ /* 0x100fe20000010000 */
[----:B------:R-:W-:Y:S01]  /*2f90*/  HADD2.F32 R23, -RZ, R23.H1_H1 ;  /* 0x30000017ff177230 */ /* 0x000fe20000004100 */
[--C-:B------:R-:W-:Y:S01]  /*2fa0*/  FADD.FTZ R22, R25, -R42.reuse ;  /* 0x8000002a19167221 */ /* 0x100fe20000010000 */
[--C-:B0-----:R-:W-:Y:S01]  /*2fb0*/  HADD2.F32 R19, -RZ, R26.reuse.H0_H0 ;  /* 0x2000001aff137230 */ /* 0x101fe20000004100 */
[--C-:B------:R-:W-:Y:S01]  /*2fc0*/  FADD.FTZ R18, R17, -R42.reuse ;  /* 0x8000002a11127221 */ /* 0x100fe20000010000 */
[----:B------:R-:W-:Y:S01]  /*2fd0*/  HADD2.F32 R45, -RZ, R26.H1_H1 ;  /* 0x3000001aff2d7230 */ /* 0x000fe20000004100 */
        /* <DEDUP_REMOVED lines=35> */
.L_x_2536:
        /* <DEDUP_REMOVED lines=12> */
.L_x_2538:
[----:B------:R-:W-:Y:S05]  /*32d0*/  BSYNC B0 ;  /* 0x0000000000007941 */ /* 0x000fea0003800000 */
.L_x_2537:
        /* <DEDUP_REMOVED lines=11> */
.L_x_2539:
        /* <DEDUP_REMOVED lines=12> */
.L_x_2541:
[----:B------:R-:W-:Y:S05]  /*3450*/  BSYNC B0 ;  /* 0x0000000000007941 */ /* 0x000fea0003800000 */
.L_x_2540:
        /* <DEDUP_REMOVED lines=11> */
.L_x_2542:
        /* <DEDUP_REMOVED lines=12> */
.L_x_2544:
[----:B------:R-:W-:Y:S05]  /*35d0*/  BSYNC B0 ;  /* 0x0000000000007941 */ /* 0x000fea0003800000 */
.L_x_2543:
[----:B------:R-:W-:Y:S02]  /*35e0*/  IADD3 R27, R27, c[0x0][0x10], RZ ;  /* 0x000004001b1b7a10 */ /* 0x000fe40007ffe0ff */
[----:B------:R-:W-:Y:S02]  /*35f0*/  IADD3 R28, R28, 0x1, RZ ;  /* 0x000000011c1c7810 */ /* 0x000fe40007ffe0ff */
[----:B------:R-:W-:-:S13]  /*3600*/  ISETP.GE.AND P0, PT, R27, UR4, PT ;  /* 0x000000041b007c0c */ /* 0x000fda000bf06270 */
[----:B------:R-:W-:Y:S01]  /*3610*/  @P0 CALL.REL.NOINC `(.L_x_2545) ;  /* 0x0000001000000944 */ /* 0x000fe20003c00000 */
[----:B------:R-:W-:Y:S05]  /*3620*/  BRA `(.L_x_2546) ;  /* 0xffffcc6000007947 */ /* 0x000fea000383ffff */
.L_x_2545:
[----:B------:R-:W-:Y:S05]  /*3630*/  EXIT ;  /* 0x000000000000794d */ /* 0x000fea0003800000 */
.L_x_2547:
        /* <DEDUP_REMOVED lines=12> */
.L_x_3382:


//--------------------- .text._Z35group_norm_nhwc_fwd_one_pass_kernelI11Fp16IOFp32WLi512ELi16ELi256EEv26Group_norm_nhwc_fwd_params --------------------------
	.section	.text._Z35group_norm_nhwc_fwd_one_pass_kernelI11Fp16IOFp32WLi512ELi16ELi256EEv26Group_norm_nhwc_fwd_params,"ax",@progbits
	.sectioninfo	@"SHI_REGISTERS=89"
	.align	128
        .global         _Z35group_norm_nhwc_fwd_one_pass_kernelI11Fp16IOFp32WLi512ELi16ELi256EEv26Group_norm_nhwc_fwd_params
        .type           _Z35group_norm_nhwc_fwd_one_pass_kernelI11Fp16IOFp32WLi512ELi16ELi256EEv26Group_norm_nhwc_fwd_params,@function
        .size           _Z35group_norm_nhwc_fwd_one_pass_kernelI11Fp16IOFp32WLi512ELi16ELi256EEv26Group_norm_nhwc_fwd_params,(.L_x_3383 - _Z35group_norm_nhwc_fwd_one_pass_kernelI11Fp16IOFp32WLi512ELi16ELi256EEv26Group_norm_nhwc_fwd_params)
        .other          _Z35group_norm_nhwc_fwd_one_pass_kernelI11Fp16IOFp32WLi512ELi16ELi256EEv26Group_norm_nhwc_fwd_params,@"STO_CUDA_ENTRY STV_DEFAULT"
_Z35group_norm_nhwc_fwd_one_pass_kernelI11Fp16IOFp32WLi512ELi16ELi256EEv26Group_norm_nhwc_fwd_params:
.text._Z35group_norm_nhwc_fwd_one_pass_kernelI11Fp16IOFp32WLi512ELi16ELi256EEv26Group_norm_nhwc_fwd_params:
        /* <DEDUP_REMOVED lines=16> */
.L_x_2610:
        /* <DEDUP_REMOVED lines=274> */
[----:B------:R-:W-:Y:S01]  /*1220*/  ISETP.NE.AND P1, PT, R73, RZ, PT ;  /* 0x000000ff4900720c */ /* 0x000fe20003f25270 */
[----:B-1----:R-:W-:Y:S02]  /*1230*/  CS2R R52, SRZ ;  /* 0x0000000000347805 */ /* 0x002fe4000001ff00 */
[----:B------:R3:W4:Y:S04]  /*1240*/  @!P5 LDG.E R51, [R74.64] ;  /* 0x000000064a33d981 */ /* 0x000728000c1e1900 */
[----:B------:R5:W4:Y:S06]  /*1250*/  @!P6 LDG.E R52, [R70.64] ;  /* 0x000000064634e981 */ /* 0x000b2c000c1e1900 */
[----:B------:R-:W4:Y:S01]  /*1260*/  @!P1 LDG.E R50, [R76.64] ;  /* 0x000000064c329981 */ /* 0x000f22000c1e1900 */
[----:B------:R-:W-:Y:S01]  /*1270*/  ISETP.NE.AND P1, PT, R56, RZ, PT ;  /* 0x000000ff3800720c */ /* 0x000fe20003f25270 */
[----:B0-----:R-:W-:-:S06]  /*1280*/  CS2R R54, SRZ ;  /* 0x0000000000367805 */ /* 0x001fcc000001ff00 */
[----:B------:R0:W4:Y:S01]  /*1290*/  @!P2 LDG.E R54, [R36.64] ;  /* 0x000000062436a981 */ /* 0x000122000c1e1900 */
[----:B------:R-:W-:-:S03]  /*12a0*/  MOV R56, RZ ;  /* 0x000000ff00387202 */ /* 0x000fc60000000f00 */
[----:B------:R1:W4:Y:S04]  /*12b0*/  @!P3 LDG.E R55, [R34.64] ;  /* 0x000000062237b981 */ /* 0x000328000c1e1900 */
[----:B------:R0:W4:Y:S04]  /*12c0*/  @!P1 LDG.E R53, [R38.64] ;  /* 0x0000000626359981 */ /* 0x000128000c1e1900 */
[----:B------:R2:W4:Y:S01]  /*12d0*/  @!P4 LDG.E R56, [R32.64] ;  /* 0x000000062038c981 */ /* 0x000522000c1e1900 */
[----:B------:R-:W-:Y:S01]  /*12e0*/  ISETP.GT.AND P5, PT, R2, 0x1e, PT ;  /* 0x0000001e0200780c */ /* 0x000fe20003fa4270 */
[----:B---3--:R-:W-:-:S02]  /*12f0*/  HADD2.F32 R74, -RZ, R42.H1_H1 ;  /* 0x3000002aff4a7230 */ /* 0x008fc40000004100 */
[----:B------:R-:W-:-:S03]  /*1300*/  HADD2.F32 R73, -RZ, R42.H0_H0 ;  /* 0x2000002aff497230 */ /* 0x000fc60000004100 */
[----:B0-----:R-:W-:Y:S02]  /*1310*/  FMUL.FTZ R38, R74, R74 ;  /* 0x0000004a4a267220 */ /* 0x001fe40000410000 */
[C---:B------:R-:W-:Y:S02]  /*1320*/  FADD.FTZ R74, R73.reuse, R74 ;  /* 0x0000004a494a7221 */ /* 0x040fe40000010000 */
[----:B------:R-:W-:Y:S02]  /*1330*/  FFMA.FTZ R38, R73, R73, R38 ;  /* 0x0000004949267223 */ /* 0x000fe40000010026 */
[----:B------:R-:W-:Y:S02]  /*1340*/  FADD.FTZ R74, RZ, R74 ;  /* 0x0000004aff4a7221 */ /* 0x000fe40000010000 */
[----:B------:R-:W-:Y:S01]  /*1350*/  FADD.FTZ R38, RZ, R38 ;  /* 0x00000026ff267221 */ /* 0x000fe20000010000 */
[--C-:B-----5:R-:W-:Y:S02]  /*1360*/  HADD2.F32 R71, -RZ, R44.reuse.H1_H1 ;  /* 0x3000002cff477230 */ /* 0x120fe40000004100 */
[----:B------:R-:W-:-:S03]  /*1370*/  HADD2.F32 R70, -RZ, R44.H0_H0 ;  /* 0x2000002cff467230 */ /* 0x000fc60000004100 */
[----:B------:R-:W-:Y:S02]  /*1380*/  FMUL.FTZ R37, R71, R71 ;  /* 0x0000004747257220 */ /* 0x000fe40000410000 */
[C---:B------:R-:W-:Y:S02]  /*1390*/  FADD.FTZ R71, R70.reuse, R71 ;  /* 0x0000004746477221 */ /* 0x040fe40000010000 */
[----:B------:R-:W-:Y:S01]  /*13a0*/  FFMA.FTZ R37, R70, R70, R37 ;  /* 0x0000004646257223 */ /* 0x000fe20000010025 */
[--C-:B--2---:R-:W-:Y:S02]  /*13b0*/  HADD2.F32 R33, -RZ, R46.reuse.H1_H1 ;  /* 0x3000002eff217230 */ /* 0x104fe40000004100 */
[----:B------:R-:W-:Y:S01]  /*13c0*/  HADD2.F32 R32, -RZ, R46.H0_H0 ;  /* 0x2000002eff207230 */ /* 0x000fe20000004100 */
[----:B------:R-:W-:Y:S02]  /*13d0*/  FADD.FTZ R71, R74, R71 ;  /* 0x000000474a477221 */ /* 0x000fe40000010000 */
[----:B-1----:R-:W-:-:S02]  /*13e0*/  FMUL.FTZ R35, R33, R33 ;  /* 0x0000002121237220 */ /* 0x002fc40000410000 */
[----:B------:R-:W-:Y:S02]  /*13f0*/  FADD.FTZ R34, R32, R33 ;  /* 0x0000002120227221 */ /* 0x000fe40000010000 */
[----:B------:R-:W-:Y:S01]  /*1400*/  FADD.FTZ R37, R38, R37 ;  /* 0x0000002526257221 */ /* 0x000fe20000010000 */
[--C-:B----4-:R-:W-:Y:S02]  /*1410*/  HADD2.F32 R36, -RZ, R47.reuse.H1_H1 ;  /* 0x3000002fff247230 */ /* 0x110fe40000004100 */
[----:B------:R-:W-:Y:S01]  /*1420*/  HADD2.F32 R33, -RZ, R47.H0_H0 ;  /* 0x2000002fff217230 */ /* 0x000fe20000004100 */
[----:B------:R-:W-:Y:S02]  /*1430*/  FFMA.FTZ R32, R32, R32, R35 ;  /* 0x0000002020207223 */ /* 0x000fe40000010023 */
[----:B------:R-:W-:Y:S02]  /*1440*/  FADD.FTZ R34, R71, R34 ;  /* 0x0000002247227221 */ /* 0x000fe40000010000 */
[----:B------:R-:W-:-:S02]  /*1450*/  FMUL.FTZ R38, R36, R36 ;  /* 0x0000002424267220 */ /* 0x000fc40000410000 */
[----:B------:R-:W-:Y:S02]  /*1460*/  FADD.FTZ R35, R33, R36 ;  /* 0x0000002421237221 */ /* 0x000fe40000010000 */
[----:B------:R-:W-:Y:S02]  /*1470*/  FADD.FTZ R32, R37, R32 ;  /* 0x0000002025207221 */ /* 0x000fe40000010000 */
[----:B------:R-:W-:Y:S01]  /*1480*/  FFMA.FTZ R33, R33, R33, R38 ;  /* 0x0000002121217223 */ /* 0x000fe20000010026 */
[--C-:B------:R-:W-:Y:S01]  /*1490*/  HADD2.F32 R39, -RZ, R48.reuse.H1_H1 ;  /* 0x30000030ff277230 */ /* 0x100fe20000004100 */
[----:B------:R-:W-:Y:S01]  /*14a0*/  FADD.FTZ R34, R34, R35 ;  /* 0x0000002322227221 */ /* 0x000fe20000010000 */
[----:B------:R-:W-:-:S03]  /*14b0*/  HADD2.F32 R36, -RZ, R48.H0_H0 ;  /* 0x20000030ff247230 */ /* 0x000fc60000004100 */
[----:B------:R-:W-:Y:S02]  /*14c0*/  FMUL.FTZ R35, R39, R39 ;  /* 0x0000002727237220 */ /* 0x000fe40000410000 */
[----:B------:R-:W-:Y:S02]  /*14d0*/  FADD.FTZ R32, R32, R33 ;  /* 0x0000002120207221 */ /* 0x000fe40000010000 */
[C---:B------:R-:W-:Y:S01]  /*14e0*/  FFMA.FTZ R35, R36.reuse, R36, R35 ;  /* 0x0000002424237223 */ /* 0x040fe20000010023 */
[--C-:B------:R-:W-:Y:S01]  /*14f0*/  HADD2.F32 R38, -RZ, R49.reuse.H1_H1 ;  /* 0x30000031ff267230 */ /* 0x100fe20000004100 */
[----:B------:R-:W-:Y:S01]  /*1500*/  FADD.FTZ R39, R36, R39 ;  /* 0x0000002724277221 */ /* 0x000fe20000010000 */
[----:B------:R-:W-:Y:S01]  /*1510*/  HADD2.F32 R33, -RZ, R49.H0_H0 ;  /* 0x20000031ff217230 */ /* 0x000fe20000004100 */
[----:B------:R-:W-:Y:S02]  /*1520*/  FADD.FTZ R32, R32, R35 ;  /* 0x0000002320207221 */ /* 0x000fe40000010000 */
[----:B------:R-:W-:-:S02]  /*1530*/  FMUL.FTZ R36, R38, R38 ;  /* 0x0000002626247220 */ /* 0x000fc40000410000 */
[C---:B------:R-:W-:Y:S02]  /*1540*/  FADD.FTZ R35, R33.reuse, R38 ;  /* 0x0000002621237221 */ /* 0x040fe40000010000 */
[----:B------:R-:W-:Y:S01]  /*1550*/  FFMA.FTZ R33, R33, R33, R36 ;  /* 0x0000002121217223 */ /* 0x000fe20000010024 */
[--C-:B------:R-:W-:Y:S01]  /*1560*/  HADD2.F32 R37, -RZ, R50.reuse.H1_H1 ;  /* 0x30000032ff257230 */ /* 0x100fe20000004100 */
[----:B------:R-:W-:Y:S01]  /*1570*/  FADD.FTZ R34, R34, R39 ;  /* 0x0000002722227221 */ /* 0x000fe20000010000 */
[----:B------:R-:W-:Y:S01]  /*1580*/  HADD2.F32 R36, -RZ, R50.H0_H0 ;  /* 0x20000032ff247230 */ /* 0x000fe20000004100 */
[----:B------:R-:W-:Y:S02]  /*1590*/  FADD.FTZ R32, R32, R33 ;  /* 0x0000002120207221 */ /* 0x000fe40000010000 */
[----:B------:R-:W-:Y:S01]  /*15a0*/  FMUL.FTZ R33, R37, R37 ;  /* 0x0000002525217220 */ /* 0x000fe20000410000 */
[--C-:B------:R-:W-:Y:S01]  /*15b0*/  HADD2.F32 R38, -RZ, R51.reuse.H1_H1 ;  /* 0x30000033ff267230 */ /* 0x100fe20000004100 */
[----:B------:R-:W-:Y:S01]  /*15c0*/  FADD.FTZ R34, R34, R35 ;  /* 0x0000002322227221 */ /* 0x000fe20000010000 */
[----:B------:R-:W-:Y:S01]  /*15d0*/  HADD2.F32 R35, -RZ, R51.H0_H0 ;  /* 0x20000033ff237230 */ /* 0x000fe20000004100 */
[----:B------:R-:W-:-:S02]  /*15e0*/  FADD.FTZ R37, R36, R37 ;  /* 0x0000002524257221 */ /* 0x000fc40000010000 */
[----:B------:R-:W-:Y:S01]  /*15f0*/  FFMA.FTZ R33, R36, R36, R33 ;  /* 0x0000002424217223 */ /* 0x000fe20000010021 */
[--C-:B------:R-:W-:Y:S01]  /*1600*/  HADD2.F32 R70, -RZ, R52.reuse.H1_H1 ;  /* 0x30000034ff467230 */ /* 0x100fe20000004100 */
[----:B------:R-:W-:Y:S02]  /*1610*/  FMUL.FTZ R36, R38, R38 ;  /* 0x0000002626247220 */ /* 0x000fe40000410000 */
[----:B------:R-:W-:Y:S02]  /*1620*/  FADD.FTZ R34, R34, R37 ;  /* 0x0000002522227221 */ /* 0x000fe40000010000 */
[----:B------:R-:W-:Y:S01]  /*1630*/  FADD.FTZ R32, R32, R33 ;  /* 0x0000002120207221 */ /* 0x000fe20000010000 */
[----:B------:R-:W-:Y:S01]  /*1640*/  HADD2.F32 R33, -RZ, R52.H0_H0 ;  /* 0x20000034ff217230 */ /* 0x000fe20000004100 */
[C---:B------:R-:W-:Y:S02]  /*1650*/  FADD.FTZ R37, R35.reuse, R38 ;  /* 0x0000002623257221 */ /* 0x040fe40000010000 */
[----:B------:R-:W-:Y:S01]  /*1660*/  FFMA.FTZ R35, R35, R35, R36 ;  /* 0x0000002323237223 */ /* 0x000fe20000010024 */
[----:B------:R-:W-:Y:S01]  /*1670*/  HADD2.F32 R38, -RZ, R53.H1_H1 ;  /* 0x30000035ff267230 */ /* 0x000fe20000004100 */
[----:B------:R-:W-:-:S02]  /*1680*/  FMUL.FTZ R36, R70, R70 ;  /* 0x0000004646247220 */ /* 0x000fc40000410000 */
[----:B------:R-:W-:Y:S02]  /*1690*/  FADD.FTZ R34, R34, R37 ;  /* 0x0000002522227221 */ /* 0x000fe40000010000 */
[C---:B------:R-:W-:Y:S02]  /*16a0*/  FADD.FTZ R37, R33.reuse, R70 ;  /* 0x0000004621257221 */ /* 0x040fe40000010000 */
[----:B------:R-:W-:Y:S01]  /*16b0*/  FADD.FTZ R32, R32, R35 ;  /* 0x0000002320207221 */ /* 0x000fe20000010000 */
[----:B------:R-:W-:Y:S01]  /*16c0*/  HADD2.F32 R35, -RZ, R53.H0_H0 ;  /* 0x20000035ff237230 */ /* 0x000fe20000004100 */
[----:B------:R-:W-:Y:S02]  /*16d0*/  FFMA.FTZ R33, R33, R33, R36 ;  /* 0x0000002121217223 */ /* 0x000fe40000010024 */
[----:B------:R-:W-:Y:S01]  /*16e0*/  FADD.FTZ R34, R34, R37 ;  /* 0x0000002522227221 */ /* 0x000fe20000010000 */
[----:B------:R-:W-:Y:S01]  /*16f0*/  HADD2.F32 R37, -RZ, R54.H1_H1 ;  /* 0x30000036ff257230 */ /* 0x000fe20000004100 */
[----:B------:R-:W-:-:S02]  /*1700*/  FMUL.FTZ R36, R38, R38 ;  /* 0x0000002626247220 */ /* 0x000fc40000410000 */
[----:B------:R-:W-:Y:S02]  /*1710*/  FADD.FTZ R32, R32, R33 ;  /* 0x0000002120207221 */ /* 0x000fe40000010000 */
[C---:B------:R-:W-:Y:S02]  /*1720*/  FADD.FTZ R33, R35.reuse, R38 ;  /* 0x0000002623217221 */ /* 0x040fe40000010000 */
[----:B------:R-:W-:Y:S01]  /*1730*/  FFMA.FTZ R35, R35, R35, R36 ;  /* 0x0000002323237223 */ /* 0x000fe20000010024 */
[----:B------:R-:W-:Y:S01]  /*1740*/  HADD2.F32 R36, -RZ, R54.H0_H0 ;  /* 0x20000036ff247230 */ /* 0x000fe20000004100 */
[----:B------:R-:W-:Y:S02]  /*1750*/  FMUL.FTZ R39, R37, R37 ;  /* 0x0000002525277220 */ /* 0x000fe40000410000 */
[----:B------:R-:W-:Y:S02]  /*1760*/  FADD.FTZ R33, R34, R33 ;  /* 0x0000002122217221 */ /* 0x000fe40000010000 */
[----:B------:R-:W-:-:S02]  /*1770*/  FADD.FTZ R34, R36, R37 ;  /* 0x0000002524227221 */ /* 0x000fc40000010000 */
[----:B------:R-:W-:Y:S01]  /*1780*/  FFMA.FTZ R39, R36, R36, R39 ;  /* 0x0000002424277223 */ /* 0x000fe20000010027 */
[--C-:B------:R-:W-:Y:S01]  /*1790*/  HADD2.F32 R36, -RZ, R55.reuse.H1_H1 ;  /* 0x30000037ff247230 */ /* 0x100fe20000004100 */
[----:B------:R-:W-:Y:S01]  /*17a0*/  FADD.FTZ R32, R32, R35 ;  /* 0x0000002320207221 */ /* 0x000fe20000010000 */
[----:B------:R-:W-:Y:S01]  /*17b0*/  HADD2.F32 R35, -RZ, R55.H0_H0 ;  /* 0x20000037ff237230 */ /* 0x000fe20000004100 */
[----:B------:R-:W-:Y:S01]  /*17c0*/  FADD.FTZ R33, R33, R34 ;  /* 0x0000002221217221 */ /* 0x000fe20000010000 */
[--C-:B------:R-:W-:Y:S01]  /*17d0*/  HADD2.F32 R38, -RZ, R56.reuse.H1_H1 ;  /* 0x30000038ff267230 */ /* 0x100fe20000004100 */
[----:B------:R-:W-:Y:S02]  /*17e0*/  FMUL.FTZ R34, R36, R36 ;  /* 0x0000002424227220 */ /* 0x000fe40000410000 */
[----:B------:R-:W-:Y:S01]  /*17f0*/  FADD.FTZ R36, R35, R36 ;  /* 0x0000002423247221 */ /* 0x000fe20000010000 */
[----:B------:R-:W-:Y:S01]  /*1800*/  HADD2.F32 R37, -RZ, R56.H0_H0 ;  /* 0x20000038ff257230 */ /* 0x000fe20000004100 */
[----:B------:R-:W-:-:S02]  /*1810*/  FADD.FTZ R32, R32, R39 ;  /* 0x0000002720207221 */ /* 0x000fc40000010000 */
[----:B------:R-:W-:Y:S02]  /*1820*/  FFMA.FTZ R35, R35, R35, R34 ;  /* 0x0000002323237223 */ /* 0x000fe40000010022 */
[----:B------:R-:W-:Y:S01]  /*1830*/  FADD.FTZ R33, R33, R36 ;  /* 0x0000002421217221 */ /* 0x000fe20000010000 */
[--C-:B------:R-:W-:Y:S01]  /*1840*/  HADD2.F32 R36, -RZ, R41.reuse.H1_H1 ;  /* 0x30000029ff247230 */ /* 0x100fe20000004100 */
[----:B------:R-:W-:Y:S02]  /*1850*/  FMUL.FTZ R34, R38, R38 ;  /* 0x0000002626227220 */ /* 0x000fe40000410000 */
[----:B------:R-:W-:Y:S01]  /*1860*/  FADD.FTZ R32, R32, R35 ;  /* 0x0000002320207221 */ /* 0x000fe20000010000 */
[----:B------:R-:W-:Y:S01]  /*1870*/  HADD2.F32 R35, -RZ, R41.H0_H0 ;  /* 0x20000029ff237230 */ /* 0x000fe20000004100 */
[C---:B------:R-:W-:Y:S02]  /*1880*/  FADD.FTZ R38, R37.reuse, R38 ;  /* 0x0000002625267221 */ /* 0x040fe40000010000 */
[----:B------:R-:W-:-:S02]  /*1890*/  FFMA.FTZ R37, R37, R37, R34 ;  /* 0x0000002525257223 */ /* 0x000fc40000010022 */
[----:B------:R-:W-:Y:S01]  /*18a0*/  FMUL.FTZ R34, R36, R36 ;  /* 0x0000002424227220 */ /* 0x000fe20000410000 */
[--C-:B------:R-:W-:Y:S01]  /*18b0*/  HADD2.F32 R39, -RZ, R43.reuse.H1_H1 ;  /* 0x3000002bff277230 */ /* 0x100fe20000004100 */
[C---:B------:R-:W-:Y:S02]  /*18c0*/  FADD.FTZ R36, R35.reuse, R36 ;  /* 0x0000002423247221 */ /* 0x040fe40000010000 */
[----:B------:R-:W-:Y:S02]  /*18d0*/  FADD.FTZ R32, R32, R37 ;  /* 0x0000002520207221 */ /* 0x000fe40000010000 */
[----:B------:R-:W-:Y:S01]  /*18e0*/  FFMA.FTZ R35, R35, R35, R34 ;  /* 0x0000002323237223 */ /* 0x000fe20000010022 */
[----:B------:R-:W-:Y:S01]  /*18f0*/  HADD2.F32 R34, -RZ, R43.H0_H0 ;  /* 0x2000002bff227230 */ /* 0x000fe20000004100 */
[----:B------:R-:W-:Y:S02]  /*1900*/  FADD.FTZ R33, R33, R38 ;  /* 0x0000002621217221 */ /* 0x000fe40000010000 */
[----:B------:R-:W-:-:S02]  /*1910*/  FMUL.FTZ R37, R39, R39 ;  /* 0x0000002727257220 */ /* 0x000fc40000410000 */
[----:B------:R-:W-:Y:S01]  /*1920*/  FADD.FTZ R32, R32, R35 ;  /* 0x0000002320207221 */ /* 0x000fe20000010000 */
[--C-:B------:R-:W-:Y:S01]  /*1930*/  HADD2.F32 R35, -RZ, R45.reuse.H1_H1 ;  /* 0x3000002dff237230 */ /* 0x100fe20000004100 */
[----:B------:R-:W-:Y:S02]  /*1940*/  FADD.FTZ R33, R33, R36 ;  /* 0x0000002421217221 */ /* 0x000fe40000010000 */
[C---:B------:R-:W-:Y:S02]  /*1950*/  FADD.FTZ R36, R34.reuse, R39 ;  /* 0x0000002722247221 */ /* 0x040fe40000010000 */
[----:B------:R-:W-:Y:S01]  /*1960*/  FFMA.FTZ R37, R34, R34, R37 ;  /* 0x0000002222257223 */ /* 0x000fe20000010025 */
[----:B------:R-:W-:Y:S01]  /*1970*/  HADD2.F32 R34, -RZ, R45.H0_H0 ;  /* 0x2000002dff227230 */ /* 0x000fe20000004100 */
[----:B------:R-:W-:Y:S02]  /*1980*/  FMUL.FTZ R39, R35, R35 ;  /* 0x0000002323277220 */ /* 0x000fe40000410000 */
[----:B------:R-:W-:-:S02]  /*1990*/  FADD.FTZ R33, R33, R36 ;  /* 0x0000002421217221 */ /* 0x000fc40000010000 */
        /* <DEDUP_REMOVED lines=55> */
.L_x_2549:
[----:B0-----:R-:W-:Y:S05]  /*1d10*/  BSYNC B0 ;  /* 0x0000000000007941 */ /* 0x001fea0003800000 */
.L_x_2548:
        /* <DEDUP_REMOVED lines=25> */
.L_x_2552:
[----:B-1----:R-:W2:Y:S01]  /*1eb0*/  LDG.E.STRONG.GPU R37, [R34.64] ;  /* 0x0000000622257981 */ /* 0x002ea2000c1ef900 */
[----:B------:R-:W-:Y:S01]  /*1ec0*/  YIELD ;  /* 0x0000000000007946 */ /* 0x000fe20003800000 */
[----:B--2---:R-:W-:Y:S01]  /*1ed0*/  ISETP.NE.AND P6, PT, R37, R76, PT ;  /* 0x0000004c2500720c */ /* 0x004fe20003fc5270 */
[----:B------:R-:W-:-:S12]  /*1ee0*/  CCTL.IVALL ;  /* 0x00000000ff00798f */ /* 0x000fd80002000000 */
[----:B------:R-:W-:Y:S05]  /*1ef0*/  @P6 BRA `(.L_x_2552) ;  /* 0xffffffb000006947 */ /* 0x000fea000383ffff */
.L_x_2551:
        /* <DEDUP_REMOVED lines=22> */
.L_x_2556:
        /* <DEDUP_REMOVED lines=116> */
.L_x_2555:
        /* <DEDUP_REMOVED lines=62> */
.L_x_2557:
[----:B------:R-:W-:-:S04]  /*2b80*/  ISETP.NE.AND P6, PT, R77, RZ, PT ;  /* 0x000000ff4d00720c */ /* 0x000fc80003fc5270 */
[----:B------:R-:W-:-:S13]  /*2b90*/  ISETP.NE.OR P6, PT, R37, RZ, P6 ;  /* 0x000000ff2500720c */ /* 0x000fda00037c5670 */
[----:B------:R-:W-:Y:S05]  /*2ba0*/  @!P6 BRA `(.L_x_2553) ;  /* 0x000002100000e947 */ /* 0x000fea0003800000 */
.L_x_2554:
[----:B------:R-:W1:Y:S02]  /*2bb0*/  S2R R76, SR_CTAID.X ;  /* 0x00000000004c7919 */ /* 0x000e640000002500 */
.L_x_2558:
        /* <DEDUP_REMOVED lines=32> */
.L_x_2553:
        /* <DEDUP_REMOVED lines=11> */
.L_x_2560:
[----:B------:R-:W-:Y:S05]  /*2e70*/  BSYNC B0 ;  /* 0x0000000000007941 */ /* 0x000fea0003800000 */
.L_x_2559:
        /* <DEDUP_REMOVED lines=17> */
.L_x_2550:
        /* <DEDUP_REMOVED lines=21> */
[----:B0-----:R-:W-:-:S02]  /*30e0*/  HADD2.F32 R39, -RZ, R42.H0_H0 ;  /* 0x2000002aff277230 */ /* 0x001fc40000004100 */
[----:B------:R-:W-:Y:S01]  /*30f0*/  HADD2.F32 R67, -RZ, R42.H1_H1 ;  /* 0x3000002aff437230 */ /* 0x000fe20000004100 */
[----:B-1----:R-:W-:-:S04]  /*3100*/  FMUL.FTZ R36, R36, c[0x0][0x1f4] ;  /* 0x00007d0024247a20 */ /* 0x002fc80000410000 */
[----:B------:R-:W-:-:S04]  /*3110*/  FMUL.FTZ R70, R36, R36 ;  /* 0x0000002424467220 */ /* 0x000fc80000410000 */
[----:B------:R-:W-:Y:S01]  /*3120*/  FFMA.FTZ R70, R37, c[0x0][0x1f4], -R70 ;  /* 0x00007d0025467a23 */ /* 0x000fe20000010846 */
[----:B------:R-:W-:-:S04]  /*3130*/  HFMA2.MMA R37, -RZ, RZ, 1.875, 0 ;  /* 0x3f800000ff257435 */ /* 0x000fc800000001ff */
[----:B------:R-:W-:-:S13]  /*3140*/  FSETP.GTU.FTZ.AND P5, PT, R70, RZ, PT ;  /* 0x000000ff4600720b */ /* 0x000fda0003fbc000 */
[----:B------:R-:W-:-:S04]  /*3150*/  @P5 FADD.FTZ R70, R70, c[0x0][0x188] ;  /* 0x0000620046465621 */ /* 0x000fc80000010000 */
[----:B------:R-:W0:Y:S01]  /*3160*/  @P5 MUFU.RSQ R37, R70 ;  /* 0x0000004600255308 */ /* 0x000e220000001400 */
[----:B------:R-:W-:Y:S01]  /*3170*/  ISETP.NE.AND P5, PT, RZ, UR5, PT ;  /* 0x00000005ff007c0c */ /* 0x000fe2000bfa5270 */
[--C-:B------:R-:W-:Y:S02]  /*3180*/  FADD.FTZ R38, R39, -R36.reuse ;  /* 0x8000002427267221 */ /* 0x100fe40000010000 */
[----:B------:R-:W-:Y:S01]  /*3190*/  FADD.FTZ R42, R67, -R36 ;  /* 0x80000024432a7221 */ /* 0x000fe20000010000 */
[----:B------:R-:W-:Y:S01]  /*31a0*/  SHF.R.U32.HI R66, RZ, 0x3, R0 ;  /* 0x00000003ff427819 */ /* 0x000fe20000011600 */
[--C-:B------:R-:W-:Y:S02]  /*31b0*/  HADD2.F32 R75, -RZ, R44.reuse.H0_H0 ;  /* 0x2000002cff4b7230 */ /* 0x100fe40000004100 */
[----:B------:R-:W-:Y:S02]  /*31c0*/  HADD2.F32 R77, -RZ, R44.H1_H1 ;  /* 0x3000002cff4d7230 */ /* 0x000fe40000004100 */
[----:B------:R-:W-:-:S02]  /*31d0*/  IMAD R7, R7, c[0x0][0x1e4], R66 ;  /* 0x0000790007077a24 */ /* 0x000fc400078e0242 */
[-C--:B0-----:R-:W-:Y:S02]  /*31e0*/  FMUL.FTZ R39, R38, R37.reuse ;  /* 0x0000002526277220 */ /* 0x081fe40000410000 */
        /* <DEDUP_REMOVED lines=14> */
.L_x_2561:
[----:B------:R-:W-:Y:S01]  /*32d0*/  BSSY B0, `(.L_x_2562) ;  /* 0x000000c000007945 */ /* 0x000fe20003800000 */
[----:B------:R-:W-:Y:S05]  /*32e0*/  @P0 BRA `(.L_x_2563) ;  /* 0x000000a000000947 */ /* 0x000fea0003800000 */
        /* <DEDUP_REMOVED lines=10> */
.L_x_2563:
[----:B------:R-:W-:Y:S05]  /*3390*/  BSYNC B0 ;  /* 0x0000000000007941 */ /* 0x000fea0003800000 */
.L_x_2562:
[--C-:B------:R-:W-:Y:S01]  /*33a0*/  FADD.FTZ R6, R75, -R36.reuse ;  /* 0x800000244b067221 */ /* 0x100fe20000010000 */
[--C-:B------:R-:W-:Y:S01]  /*33b0*/  HADD2.F32 R67, -RZ, R46.reuse.H0_H0 ;  /* 0x2000002eff437230 */ /* 0x100fe20000004100 */
[--C-:B------:R-:W-:Y:S01]  /*33c0*/  FADD.FTZ R8, R77, -R36.reuse ;  /* 0x800000244d087221 */ /* 0x100fe20000010000 */
[----:B0-----:R-:W-:Y:S01]  /*33d0*/  HADD2.F32 R71, -RZ, R46.H1_H1 ;  /* 0x3000002eff477230 */ /* 0x001fe20000004100 */
[-C--:B------:R-:W-:Y:S01]  /*33e0*/  FMUL.FTZ R39, R6, R37.reuse ;  /* 0x0000002506277220 */ /* 0x080fe20000410000 */
[--C-:B------:R-:W-:Y:S01]  /*33f0*/  HADD2.F32 R73, -RZ, R47.reuse.H0_H0 ;  /* 0x2000002fff497230 */ /* 0x100fe20000004100 */
[----:B------:R-:W-:Y:S01]  /*3400*/  FMUL.FTZ R8, R8, R37 ;  /* 0x0000002508087220 */ /* 0x000fe20000410000 */
[----:B------:R-:W-:Y:S01]  /*3410*/  HADD2.F32 R75, -RZ, R47.H1_H1 ;  /* 0x3000002fff4b7230 */ /* 0x000fe20000004100 */
[--C-:B------:R-:W-:Y:S02]  /*3420*/  FADD.FTZ R46, R67, -R36.reuse ;  /* 0x80000024432e7221 */ /* 0x100fe40000010000 */
[----:B------:R-:W-:-:S02]  /*3430*/  FADD.FTZ R66, R71, -R36 ;  /* 0x8000002447427221 */ /* 0x000fc40000010000 */
        /* <DEDUP_REMOVED lines=13> */
.L_x_2564:
[----:B------:R-:W-:Y:S01]  /*3510*/  ISETP.NE.AND P0, PT, R59, RZ, PT ;  /* 0x000000ff3b00720c */ /* 0x000fe20003f05270 */
[----:B------:R-:W-:-:S12]  /*3520*/  BSSY B0, `(.L_x_2565) ;  /* 0x000000c000007945 */ /* 0x000fd80003800000 */
        /* <DEDUP_REMOVED lines=11> */
.L_x_2566:
[----:B------:R-:W-:Y:S05]  /*35e0*/  BSYNC B0 ;  /* 0x0000000000007941 */ /* 0x000fea0003800000 */
.L_x_2565:
[-C--:B0-----:R-:W-:Y:S02]  /*35f0*/  FMUL.FTZ R9, R46, R37.reuse ;  /* 0x000000252e097220 */ /* 0x081fe40000410000 */
[----:B------:R-:W-:Y:S02]  /*3600*/  FMUL.FTZ R66, R66, R37 ;  /* 0x0000002542427220 */ /* 0x000fe40000410000 */
[--C-:B------:R-:W-:Y:S02]  /*3610*/  FADD.FTZ R44, R73, -R36.reuse ;  /* 0x80000024492c7221 */ /* 0x100fe40000010000 */
        /* <DEDUP_REMOVED lines=14> */
.L_x_2567:
[----:B------:R-:W-:Y:S01]  /*3700*/  ISETP.NE.AND P0, PT, R60, RZ, PT ;  /* 0x000000ff3c00720c */ /* 0x000fe20003f05270 */
[----:B------:R-:W-:-:S12]  /*3710*/  BSSY B0, `(.L_x_2568) ;  /* 0x000000c000007945 */ /* 0x000fd80003800000 */
[----:B------:R-:W-:Y:S05]  /*3720*/  @P0 BRA `(.L_x_2569) ;  /* 0x000000a000000947 */ /* 0x000fea0003800000 */
        /* <DEDUP_REMOVED lines=10> */
.L_x_2569:
[----:B------:R-:W-:Y:S05]  /*37d0*/  BSYNC B0 ;  /* 0x0000000000007941 */ /* 0x000fea0003800000 */
.L_x_2568:
[-C--:B0-----:R-:W-:Y:S01]  /*37e0*/  FMUL.FTZ R9, R44, R37.reuse ;  /* 0x000000252c097220 */ /* 0x081fe20000410000 */
[--C-:B------:R-:W-:Y:S01]  /*37f0*/  HADD2.F32 R39, -RZ, R48.reuse.H0_H0 ;  /* 0x20000030ff277230 */ /* 0x100fe20000004100 */
        /* <DEDUP_REMOVED lines=15> */
.L_x_2570:
        /* <DEDUP_REMOVED lines=13> */
.L_x_2572:
[----:B------:R-:W-:Y:S05]  /*39c0*/  BSYNC B0 ;  /* 0x0000000000007941 */ /* 0x000fea0003800000 */
.L_x_2571:
[--C-:B------:R-:W-:Y:S01]  /*39d0*/  FADD.FTZ R6, R39, -R36.reuse ;  /* 0x8000002427067221 */ /* 0x100fe20000010000 */
[--C-:B------:R-:W-:Y:S01]  /*39e0*/  HADD2.F32 R11, -RZ, R49.reuse.H0_H0 ;  /* 0x20000031ff0b7230 */ /* 0x100fe20000004100 */
[--C-:B0-----:R-:W-:Y:S01]  /*39f0*/  FADD.FTZ R8, R47, -R36.reuse ;  /* 0x800000242f087221 */ /* 0x101fe20000010000 */
[----:B------:R-:W-:Y:S01]  /*3a00*/  HADD2.F32 R49, -RZ, R49.H1_H1 ;  /* 0x30000031ff317230 */ /* 0x000fe20000004100 */
        /* <DEDUP_REMOVED lines=19> */
.L_x_2573:
        /* <DEDUP_REMOVED lines=13> */
.L_x_2575:
[----:B------:R-:W-:Y:S05]  /*3c10*/  BSYNC B0 ;  /* 0x0000000000007941 */ /* 0x000fea0003800000 */
.L_x_2574:
        /* <DEDUP_REMOVED lines=17> */
.L_x_2576:
        /* <DEDUP_REMOVED lines=13> */
.L_x_2578:
[----:B------:R-:W-:Y:S05]  /*3e00*/  BSYNC B0 ;  /* 0x0000000000007941 */ /* 0x000fea0003800000 */
.L_x_2577:
        /* <DEDUP_REMOVED lines=17> */
.L_x_2579:
        /* <DEDUP_REMOVED lines=13> */
.L_x_2581:
[----:B------:R-:W-:Y:S05]  /*3ff0*/  BSYNC B0 ;  /* 0x0000000000007941 */ /* 0x000fea0003800000 */
.L_x_2580:
[--C-:B------:R-:W-:Y:S01]  /*4000*/  FADD.FTZ R6, R17, -R36.reuse ;  /* 0x8000002411067221 */ /* 0x100fe20000010000 */
[--C-:B------:R-:W-:Y:S01]  /*4010*/  HADD2.F32 R39, -RZ, R53.reuse.H0_H0 ;  /* 0x20000035ff277230 */ /* 0x100fe20000004100 */
[----:B0-----:R-:W-:Y:S01]  /*4020*/  FADD.FTZ R8, R51, -R36 ;  /* 0x8000002433087221 */ /* 0x001fe20000010000 */
[--C-:B------:R-:W-:Y:S01]  /*4030*/  HADD2.F32 R17, -RZ, R52.reuse.H0_H0 ;  /* 0x20000034ff117230 */ /* 0x100fe20000004100 */
[-C--:B------:R-:W-:Y:S01]  /*4040*/  FMUL.FTZ R9, R6, R37.reuse ;  /* 0x0000002506097220 */ /* 0x080fe20000410000 */
[----:B------:R-:W-:Y:S01]  /*4050*/  HADD2.F32 R19, -RZ, R52.H1_H1 ;  /* 0x30000034ff137230 */ /* 0x000fe20000004100 */
        /* <DEDUP_REMOVED lines=15> */
.L_x_2582:
        /* <DEDUP_REMOVED lines=13> */
.L_x_2584:
[----:B------:R-:W-:Y:S05]  /*4220*/  BSYNC B0 ;  /* 0x0000000000007941 */ /* 0x000fea0003800000 */
.L_x_2583:
[--C-:B------:R-:W-:Y:S02]  /*4230*/  FADD.FTZ R6, R17, -R36.reuse ;  /* 0x8000002411067221 */ /* 0x100fe40000010000 */
[--C-:B0-----:R-:W-:Y:S02]  /*4240*/  FADD.FTZ R8, R19, -R36.reuse ;  /* 0x8000002413087221 */ /* 0x101fe40000010000 */
[--C-:B------:R-:W-:Y:S02]  /*4250*/  FADD.FTZ R10, R39, -R36.reuse ;  /* 0x80000024270a7221 */ /* 0x100fe40000010000 */
[----:B------:R-:W-:Y:S02]  /*4260*/  FADD.FTZ R12, R53, -R36 ;  /* 0x80000024350c7221 */ /* 0x000fe40000010000 */
[-C--:B------:R-:W-:Y:S02]  /*4270*/  FMUL.FTZ R9, R6, R37.reuse ;  /* 0x0000002506097220 */ /* 0x080fe40000410000 */
[----:B------:R-:W-:-:S02]  /*4280*/  FMUL.FTZ R8, R8, R37 ;  /* 0x0000002508087220 */ /* 0x000fc40000410000 */
        /* <DEDUP_REMOVED lines=15> */
.L_x_2585:
        /* <DEDUP_REMOVED lines=13> */
.L_x_2587:
[----:B------:R-:W-:Y:S05]  /*4450*/  BSYNC B0 ;  /* 0x0000000000007941 */ /* 0x000fea0003800000 */
.L_x_2586:
[----:B------:R-:W-:Y:S01]  /*4460*/  HADD2.F32 R17, -RZ, R54.H0_H0 ;  /* 0x20000036ff117230 */ /* 0x000fe20000004100 */
        /* <DEDUP_REMOVED lines=13> */
.L_x_2588:
[----:B------:R-:W-:Y:S01]  /*4540*/  BSSY B0, `(.L_x_2589) ;  /* 0x000000c000007945 */ /* 0x000fe20003800000 */
[----:B------:R-:W-:Y:S05]  /*4550*/  @P1 BRA `(.L_x_2590) ;  /* 0x000000a000001947 */ /* 0x000fea0003800000 */
[----:B0-----:R-:W-:Y:S01]  /*4560*/  MOV R8, R64 ;  /* 0x0000004000087202 */ /* 0x001fe20000000f00 */
        /* <DEDUP_REMOVED lines=9> */
.L_x_2590:
[----:B------:R-:W-:Y:S05]  /*4600*/  BSYNC B0 ;  /* 0x0000000000007941 */ /* 0x000fea0003800000 */
.L_x_2589:
[----:B0-----:R-:W-:Y:S01]  /*4610*/  HADD2.F32 R13, -RZ, R55.H0_H0 ;  /* 0x20000037ff0d7230 */ /* 0x001fe20000004100 */
[C---:B------:R-:W-:Y:S01]  /*4620*/  IADD3 R10, R7.reuse, 0x1a0, RZ ;  /* 0x000001a0070a7810 */ /* 0x040fe20007ffe0ff */
[----:B------:R-:W-:Y:S01]  /*4630*/  HADD2.F32 R15, -RZ, R56.H0_H0 ;  /* 0x20000038ff0f7230 */ /* 0x000fe20000004100 */
[C---:B------:R-:W-:Y:S01]  /*4640*/  IADD3 R8, R7.reuse, 0x1c0, RZ ;  /* 0x000001c007087810 */ /* 0x040fe20007ffe0ff */
[----:B------:R-:W-:Y:S01]  /*4650*/  HADD2.F32 R21, -RZ, R41.H0_H0 ;  /* 0x20000029ff157230 */ /* 0x000fe20000004100 */
[----:B------:R-:W-:Y:S01]  /*4660*/  IADD3 R7, R7, 0x1e0, RZ ;  /* 0x000001e007077810 */ /* 0x000fe20007ffe0ff */
[----:B------:R-:W-:Y:S01]  /*4670*/  HADD2.F32 R23, -RZ, R43.H0_H0 ;  /* 0x2000002bff177230 */ /* 0x000fe20000004100 */
[--C-:B------:R-:W-:Y:S01]  /*4680*/  FADD.FTZ R18, R13, -R36.reuse ;  /* 0x800000240d127221 */ /* 0x100fe20000010000 */
[----:B------:R-:W-:Y:S01]  /*4690*/  HADD2.F32 R25, -RZ, R45.H0_H0 ;  /* 0x2000002dff197230 */ /* 0x000fe20000004100 */
[--C-:B------:R-:W-:Y:S01]  /*46a0*/  FADD.FTZ R14, R17, -R36.reuse ;  /* 0x80000024110e7221 */ /* 0x100fe20000010000 */
[----:B------:R-:W-:Y:S01]  /*46b0*/  HADD2.F32 R11, -RZ, R54.H1_H1 ;  /* 0x30000036ff0b7230 */ /* 0x000fe20000004100 */
        /* <DEDUP_REMOVED lines=11> */
[----:B------:R-:W-:Y:S01]  /*4770*/  ISETP.GE.U32.AND P6, PT, R10, c[0x0][0x1c8], PT ;  /* 0x000072000a007a0c */ /* 0x000fe20003fc6070 */
[--C-:B------:R-:W-:Y:S01]  /*4780*/  FADD.FTZ R24, R19, -R36.reuse ;  /* 0x8000002413187221 */ /* 0x100fe20000010000 */
[----:B------:R-:W-:Y:S01]  /*4790*/  ISETP.GE.U32.AND P0, PT, R8, c[0x0][0x1c8], PT ;  /* 0x0000720008007a0c */ /* 0x000fe20003f06070 */
[--C-:B------:R-:W-:Y:S01]  /*47a0*/  FADD.FTZ R38, R41, -R36.reuse ;  /* 0x8000002429267221 */ /* 0x100fe20000010000 */
[----:B------:R-:W-:Y:S01]  /*47b0*/  ISETP.GE.U32.AND P1, PT, R7, c[0x0][0x1c8], PT ;  /* 0x0000720007007a0c */ /* 0x000fe20003f26070 */
[----:B------:R-:W-:Y:S01]  /*47c0*/  FADD.FTZ R44, R43, -R36 ;  /* 0x800000242b2c7221 */ /* 0x000fe20000010000 */
[----:B------:R-:W-:Y:S01]  /*47d0*/  SHF.R.S32.HI R12, RZ, 0x1f, R10 ;  /* 0x0000001fff0c7819 */ /* 0x000fe2000001140a */
        /* <DEDUP_REMOVED lines=14> */
[-C--:B------:R-:W-:Y:S01]  /*48c0*/  FMUL.FTZ R20, R20, R37.reuse ;  /* 0x0000002514147220 */ /* 0x080fe20000410000 */
[----:B------:R-:W-:Y:S01]  /*48d0*/  ISETP.GT.U32.OR P1, PT, R0, 0xff, P1 ;  /* 0x000000ff0000780c */ /* 0x000fe20000f24470 */
[----:B------:R-:W-:-:S02]  /*48e0*/  FMUL.FTZ R16, R16, R37 ;  /* 0x0000002510107220 */ /* 0x000fc40000410000 */
[-C--:B------:R-:W-:Y:S02]  /*48f0*/  FMUL.FTZ R24, R24, R37.reuse ;  /* 0x0000002518187220 */ /* 0x080fe40000410000 */
[-C--:B------:R-:W-:Y:S02]  /*4900*/  FMUL.FTZ R38, R38, R37.reuse ;  /* 0x0000002526267220 */ /* 0x080fe40000410000 */
[-C--:B------:R-:W-:Y:S02]  /*4910*/  FMUL.FTZ R44, R44, R37.reuse ;  /* 0x000000252c2c7220 */ /* 0x080fe40000410000 */
[----:B------:R-:W-:Y:S02]  /*4920*/  FMUL.FTZ R36, R36, R37 ;  /* 0x0000002524247220 */ /* 0x000fe40000410000 */
[C-C-:B------:R-:W-:Y:S02]  /*4930*/  FFMA.FTZ R22, R32.reuse, R13, R34.reuse ;  /* 0x0000000d20167223 */ /* 0x140fe40000010022 */
[----:B------:R-:W-:-:S02]  /*4940*/  FFMA.FTZ R15, R32, R11, R34 ;  /* 0x0000000b200f7223 */ /* 0x000fc40000010022 */
[C-C-:B------:R-:W-:Y:S02]  /*4950*/  FFMA.FTZ R25, R32.reuse, R17, R34.reuse ;  /* 0x0000001120197223 */ /* 0x140fe40000010022 */
[C-C-:B------:R-:W-:Y:S02]  /*4960*/  FFMA.FTZ R26, R32.reuse, R19, R34.reuse ;  /* 0x00000013201a7223 */ /* 0x140fe40000010022 */
[C-C-:B------:R-:W-:Y:S02]  /*4970*/  FFMA.FTZ R13, R32.reuse, R21, R34.reuse ;  /* 0x00000015200d7223 */ /* 0x140fe40000010022 */
[----:B------:R-:W-:Y:S02]  /*4980*/  FFMA.FTZ R32, R32, R23, R34 ;  /* 0x0000001720207223 */ /* 0x000fe40000010022 */
[C-C-:B------:R-:W-:Y:S02]  /*4990*/  FFMA.FTZ R23, R33.reuse, R20, R35.reuse ;  /* 0x0000001421177223 */ /* 0x140fe40000010023 */
[----:B------:R-:W-:-:S02]  /*49a0*/  FFMA.FTZ R24, R33, R24, R35 ;  /* 0x0000001821187223 */ /* 0x000fc40000010023 */
        /* <DEDUP_REMOVED lines=15> */
.L_x_2591:
        /* <DEDUP_REMOVED lines=12> */
.L_x_2593:
[----:B------:R-:W-:Y:S05]  /*4b60*/  BSYNC B0 ;  /* 0x0000000000007941 */ /* 0x000fea0003800000 */
.L_x_2592:
        /* <DEDUP_REMOVED lines=11> */
.L_x_2594:
        /* <DEDUP_REMOVED lines=12> */
.L_x_2596:
[----:B------:R-:W-:Y:S05]  /*4ce0*/  BSYNC B0 ;  /* 0x0000000000007941 */ /* 0x000fea0003800000 */
.L_x_2595:
        /* <DEDUP_REMOVED lines=11> */
.L_x_2597:
        /* <DEDUP_REMOVED lines=12> */
.L_x_2599:
[----:B------:R-:W-:Y:S05]  /*4e60*/  BSYNC B0 ;  /* 0x0000000000007941 */ /* 0x000fea0003800000 */
.L_x_2598:
        /* <DEDUP_REMOVED lines=11> */
.L_x_2600:
        /* <DEDUP_REMOVED lines=12> */
.L_x_2602:
[----:B------:R-:W-:Y:S05]  /*4fe0*/  BSYNC B0 ;  /* 0x0000000000007941 */ /* 0x000fea0003800000 */
.L_x_2601:
        /* <DEDUP_REMOVED lines=11> */
.L_x_2603:
        /* <DEDUP_REMOVED lines=12> */
.L_x_2605:
[----:B------:R-:W-:Y:S05]  /*5160*/  BSYNC B0 ;  /* 0x0000000000007941 */ /* 0x000fea0003800000 */
.L_x_2604:
        /* <DEDUP_REMOVED lines=11> */
.L_x_2606:
        /* <DEDUP_REMOVED lines=11> */
.L_x_2608:
[----:B------:R-:W-:Y:S05]  /*52d0*/  BSYNC B0 ;  /* 0x0000000000007941 */ /* 0x000fea0003800000 */
.L_x_2607:
[----:B------:R-:W-:Y:S02]  /*52e0*/  IADD3 R3, R3, c[0x0][0x10], RZ ;  /* 0x0000040003037a10 */ /* 0x000fe40007ffe0ff */
[----:B------:R-:W-:Y:S02]  /*52f0*/  IADD3 R4, R4, 0x1, RZ ;  /* 0x0000000104047810 */ /* 0x000fe40007ffe0ff */
[----:B------:R-:W-:-:S13]  /*5300*/  ISETP.GE.AND P0, PT, R3, UR4, PT ;  /* 0x0000000403007c0c */ /* 0x000fda000bf06270 */
[----:B------:R-:W-:Y:S01]  /*5310*/  @P0 CALL.REL.NOINC `(.L_x_2609) ;  /* 0x0000001000000944 */ /* 0x000fe20003c00000 */
[----:B------:R-:W-:Y:S05]  /*5320*/  BRA `(.L_x_2610) ;  /* 0xffffadd000007947 */ /* 0x000fea000383ffff */
.L_x_2609:
[----:B------:R-:W-:Y:S05]  /*5330*/  EXIT ;  /* 0x000000000000794d */ /* 0x000fea0003800000 */
.L_x_2611:
        /* <DEDUP_REMOVED lines=12> */
.L_x_3383:


//--------------------- .text._Z35group_norm_nhwc_fwd_one_pass_kernelI11Fp16IOBf16WLi64ELi16ELi256EEv26Group_norm_nhwc_fwd_params --------------------------
	.section	.text._Z35group_norm_nhwc_fwd_one_pass_kernelI11Fp16IOBf16WLi64ELi16ELi256EEv26Group_norm_nhwc_fwd_params,"ax",@progbits
	.sectioninfo	@"SHI_REGISTERS=32"
	.align	128
        .global         _Z35group_norm_nhwc_fwd_one_pass_kernelI11Fp16IOBf16WLi64ELi16ELi256EEv26Group_norm_nhwc_fwd_params
        .type           _Z35group_norm_nhwc_fwd_one_pass_kernelI11Fp16IOBf16WLi64ELi16ELi256EEv26Group_norm_nhwc_fwd_params,@function
        .size           _Z35group_norm_nhwc_fwd_one_pass_kernelI11Fp16IOBf16WLi64ELi16ELi256EEv26Group_norm_nhwc_fwd_params,(.L_x_3384 - _Z35group_norm_nhwc_fwd_one_pass_kernelI11Fp16IOBf16WLi64ELi16ELi256EEv26Group_norm_nhwc_fwd_params)
        .other          _Z35group_norm_nhwc_fwd_one_pass_kernelI11Fp16IOBf16WLi64ELi16ELi256EEv26Group_norm_nhwc_fwd_params,@"STO_CUDA_ENTRY STV_DEFAULT"
_Z35group_norm_nhwc_fwd_one_pass_kernelI11Fp16IOBf16WLi64ELi16ELi256EEv26Group_norm_nhwc_fwd_params:
.text._Z35group_norm_nhwc_fwd_one_pass_kernelI11Fp16IOBf16WLi64ELi16ELi256EEv26Group_norm_nhwc_fwd_params:
        /* <DEDUP_REMOVED lines=16> */
.L_x_2628:
        /* <DEDUP_REMOVED lines=8> */
[----:B-1----:R-:W-:Y:S01]  /*0180*/  IMAD.MOV.U32 R4, RZ, RZ, RZ ;  /* 0x000000ffff047224 */ /* 0x002fe200078e00ff */
        /* <DEDUP_REMOVED lines=41> */
[-C--:B------:R-:W-:Y:S01]  /*0420*/  @!P0 MOV R26, R20.reuse ;  /* 0x00000014001a8202 */ /* 0x080fe20000000f00 */
[C---:B------:R-:W-:Y:S01]  /*0430*/  @!P0 IMAD R7, R9.reuse, c[0x0][0x1c4], R6 ;  /* 0x0000710009078a24 */ /* 0x040fe200078e0206 */
[----:B------:R-:W-:Y:S01]  /*0440*/  @!P1 MOV R4, R20 ;  /* 0x0000001400049202 */ /* 0x000fe20000000f00 */
[----:B------:R-:W-:Y:S02]  /*0450*/  @!P1 IMAD R13, R10, c[0x0][0x1c4], R5 ;  /* 0x000071000a0d9a24 */ /* 0x000fe400078e0205 */
[----:B------:R-:W-:-:S04]  /*0460*/  @!P0 IMAD.WIDE.U32 R8, R9, c[0x0][0x1c0], R26 ;  /* 0x0000700009088a25 */ /* 0x000fc800078e001a */
[----:B------:R-:W-:-:S04]  /*0470*/  @!P1 IMAD.MOV.U32 R5, RZ, RZ, R27 ;  /* 0x000000ffff059224 */ /* 0x000fc800078e001b */
        /* <DEDUP_REMOVED lines=74> */
.L_x_2613:
[----:B------:R-:W-:Y:S05]  /*0920*/  BSYNC B0 ;  /* 0x0000000000007941 */ /* 0x000fea0003800000 */
.L_x_2612:
        /* <DEDUP_REMOVED lines=25> */
.L_x_2616:
[----:B------:R-:W2:Y:S01]  /*0ac0*/  LDG.E.STRONG.GPU R6, [R4.64] ;  /* 0x0000000604067981 */ /* 0x000ea2000c1ef900 */
[----:B------:R-:W-:Y:S01]  /*0ad0*/  YIELD ;  /* 0x0000000000007946 */ /* 0x000fe20003800000 */
[----:B--2---:R-:W-:Y:S01]  /*0ae0*/  ISETP.NE.AND P0, PT, R6, R7, PT ;  /* 0x000000070600720c */ /* 0x004fe20003f05270 */
[----:B------:R-:W-:-:S12]  /*0af0*/  CCTL.IVALL ;  /* 0x00000000ff00798f */ /* 0x000fd80002000000 */
[----:B------:R-:W-:Y:S05]  /*0b00*/  @P0 BRA `(.L_x_2616) ;  /* 0xffffffb000000947 */ /* 0x000fea000383ffff */
.L_x_2615:
        /* <DEDUP_REMOVED lines=12> */
.L_x_2618:
[----:B------:R-:W-:-:S13]  /*0bd0*/  ISETP.EQ.OR P3, PT, R14, R19, P1 ;  /* 0x000000130e00720c */ /* 0x000fda0000f62670 */
[----:B------:R-:W2:Y:S01]  /*0be0*/  @!P3 S2R R7, SR_CTAID.Y ;  /* 0x000000000007b919 */ /* 0x000ea20000002600 */
[----:B------:R-:W-:Y:S02]  /*0bf0*/  @!P3 LOP3.LUT R4, R16, 0x1, RZ, 0xc0, !PT ;  /* 0x000000011004b812 */ /* 0x000fe400078ec0ff */
[----:B------:R-:W-:-:S03]  /*0c00*/  @!P3 MOV R5, 0x4 ;  /* 0x000000040005b802 */ /* 0x000fc60000000f00 */
[----:B------:R-:W-:-:S04]  /*0c10*/  @!P3 IMAD R4, R4, c[0x0][0x10], RZ ;  /* 0x000004000404ba24 */ /* 0x000fc800078e02ff */
[----:B------:R-:W-:-:S04]  /*0c20*/  @!P3 IMAD R4, R4, c[0x0][0xc], RZ ;  /* 0x000003000404ba24 */ /* 0x000fc800078e02ff */
[----:B------:R-:W-:-:S04]  /*0c30*/  @!P3 IMAD.SHL.U32 R4, R4, 0x2, RZ ;  /* 0x000000020404b824 */ /* 0x000fc800078e00ff */
        /* <DEDUP_REMOVED lines=20> */
[----:B-1----:R-:W-:Y:S01]  /*0d80*/  @!P4 IMAD R11, R6, c[0x0][0x10], R11 ;  /* 0x00000400060bca24 */ /* 0x002fe200078e020b */
[----:B------:R-:W-:-:S05]  /*0d90*/  @!P4 MOV R6, 0x4 ;  /* 0x000000040006c802 */ /* 0x000fca0000000f00 */
[----:B------:R-:W-:-:S06]  /*0da0*/  @!P4 IMAD.WIDE R6, R7, R6, c[0x0][0x198] ;  /* 0x000066000706c625 */ /* 0x000fcc00078e0206 */
[----:B------:R-:W-:-:S04]  /*0db0*/  @!P4 IMAD.WIDE.U32 R6, R11, 0x8, R6 ;  /* 0x000000080b06c825 */ /* 0x000fc800078e0006 */
[----:B---3--:R-:W-:Y:S01]  /*0dc0*/  @!P2 IMAD R11, R8, c[0x0][0x10], R9 ;  /* 0x00000400080baa24 */ /* 0x008fe200078e0209 */
[----:B------:R-:W-:Y:S01]  /*0dd0*/  @!P2 SHF.L.U32 R8, R15, 0x1, RZ ;  /* 0x000000010f08a819 */ /* 0x000fe200000006ff */
[----:B------:R-:W-:Y:S01]  /*0de0*/  @!P2 IMAD.MOV.U32 R9, RZ, RZ, 0x4 ;  /* 0x00000004ff09a424 */ /* 0x000fe200078e00ff */
[----:B------:R-:W3:Y:S03]  /*0df0*/  @!P4 LDG.E.64 R6, [R6.64] ;  /* 0x000000060606c981 */ /* 0x000ee6000c1e1b00 */
        /* <DEDUP_REMOVED lines=25> */
.L_x_2617:
        /* <DEDUP_REMOVED lines=19> */
.L_x_2620:
[----:B------:R-:W-:Y:S05]  /*10c0*/  BSYNC B0 ;  /* 0x0000000000007941 */ /* 0x000fea0003800000 */
.L_x_2619:
        /* <DEDUP_REMOVED lines=30> */
.L_x_2614:
        /* <DEDUP_REMOVED lines=20> */
[----:B-1----:R-:W-:Y:S01]  /*13f0*/  IMAD.MOV.U32 R10, RZ, RZ, 0x3f800000 ;  /* 0x3f800000ff0a7424 */ /* 0x002fe200078e00ff */
[----:B------:R-:W-:Y:S01]  /*1400*/  SHF.R.U32.HI R8, RZ, 0x3, R0 ;  /* 0x00000003ff087819 */ /* 0x000fe20000011600 */
[----:B------:R-:W-:Y:S01]  /*1410*/  HADD2.F32 R11, -RZ, R24.H0_H0 ;  /* 0x20000018ff0b7230 */ /* 0x000fe20000004100 */
[----:B------:R-:W1:Y:S01]  /*1420*/  LDS.64 R12, [0x50] ;  /* 0x00005000ff0c7984 */ /* 0x000e620000000a00 */
[----:B------:R-:W-:Y:S01]  /*1430*/  ISETP.NE.AND P2, PT, RZ, UR5, PT ;  /* 0x00000005ff007c0c */ /* 0x000fe2000bf45270 */
[----:B--2---:R-:W-:Y:S01]  /*1440*/  HADD2.F32 R7, -RZ, R18.H1_H1 ;  /* 0x30000012ff077230 */ /* 0x004fe20000004100 */
[----:B------:R-:W-:Y:S01]  /*1450*/  IMAD R19, R19, c[0x0][0x1e4], R8 ;  /* 0x0000790013137a24 */ /* 0x000fe200078e0208 */
[----:B0-----:R-:W-:-:S02]  /*1460*/  HADD2.F32 R23, -RZ, R24.H1_H1 ;  /* 0x30000018ff177230 */ /* 0x001fc40000004100 */
[----:B----4-:R-:W-:Y:S02]  /*1470*/  HADD2.F32 R5, -RZ, R18.H0_H0 ;  /* 0x20000012ff057230 */ /* 0x010fe40000004100 */
        /* <DEDUP_REMOVED lines=42> */
.L_x_2621:
[----:B------:R-:W-:Y:S01]  /*1720*/  BSSY B0, `(.L_x_2622) ;  /* 0x000000c000007945 */ /* 0x000fe20003800000 */
        /* <DEDUP_REMOVED lines=11> */
.L_x_2623:
[----:B------:R-:W-:Y:S05]  /*17e0*/  BSYNC B0 ;  /* 0x0000000000007941 */ /* 0x000fea0003800000 */
.L_x_2622:
        /* <DEDUP_REMOVED lines=11> */
.L_x_2624:
        /* <DEDUP_REMOVED lines=11> */
.L_x_2626:
[----:B------:R-:W-:Y:S05]  /*1950*/  BSYNC B0 ;  /* 0x0000000000007941 */ /* 0x000fea0003800000 */
.L_x_2625:
[----:B------:R-:W-:Y:S02]  /*1960*/  IADD3 R3, R3, c[0x0][0x10], RZ ;  /* 0x0000040003037a10 */ /* 0x000fe40007ffe0ff */
[----:B------:R-:W-:Y:S02]  /*1970*/  IADD3 R16, R16, 0x1, RZ ;  /* 0x0000000110107810 */ /* 0x000fe40007ffe0ff */
[----:B------:R-:W-:-:S13]  /*1980*/  ISETP.GE.AND P0, PT, R3, UR4, PT ;  /* 0x0000000403007c0c */ /* 0x000fda000bf06270 */
[----:B------:R-:W-:Y:S01]  /*1990*/  @P0 CALL.REL.NOINC `(.L_x_2627) ;  /* 0x0000001000000944 */ /* 0x000fe20003c00000 */
[----:B------:R-:W-:Y:S05]  /*19a0*/  BRA `(.L_x_2628) ;  /* 0xffffe75000007947 */ /* 0x000fea000383ffff */
.L_x_2627:
[----:B------:R-:W-:Y:S05]  /*19b0*/  EXIT ;  /* 0x000000000000794d */ /* 0x000fea0003800000 */
.L_x_2629:
        /* <DEDUP_REMOVED lines=12> */
.L_x_3384:


//--------------------- .text._Z35group_norm_nhwc_fwd_one_pass_kernelI11Fp16IOBf16WLi128ELi16ELi256EEv26Group_norm_nhwc_fwd_params --------------------------
	.section	.text._Z35group_norm_nhwc_fwd_one_pass_kernelI11Fp16IOBf16WLi128ELi16ELi256EEv26Group_norm_nhwc_fwd_params,"ax",@progbits
	.sectioninfo	@"SHI_REGISTERS=32"
	.align	128
        .global         _Z35group_norm_nhwc_fwd_one_pass_kernelI11Fp16IOBf16WLi128ELi16ELi256EEv26Group_norm_nhwc_fwd_params
        .type           _Z35group_norm_nhwc_fwd_one_pass_kernelI11Fp16IOBf16WLi128ELi16ELi256EEv26Group_norm_nhwc_fwd_params,@function
        .size           _Z35group_norm_nhwc_fwd_one_pass_kernelI11Fp16IOBf16WLi128ELi16ELi256EEv26Group_norm_nhwc_fwd_params,(.L_x_3385 - _Z35group_norm_nhwc_fwd_one_pass_kernelI11Fp16IOBf16WLi128ELi16ELi256EEv26Group_norm_nhwc_fwd_params)
        .other          _Z35group_norm_nhwc_fwd_one_pass_kernelI11Fp16IOBf16WLi128ELi16ELi256EEv26Group_norm_nhwc_fwd_params,@"STO_CUDA_ENTRY STV_DEFAULT"
_Z35group_norm_nhwc_fwd_one_pass_kernelI11Fp16IOBf16WLi128ELi16ELi256EEv26Group_norm_nhwc_fwd_params:
.text._Z35group_norm_nhwc_fwd_one_pass_kernelI11Fp16IOBf16WLi128ELi16ELi256EEv26Group_norm_nhwc_fwd_params:
        /* <DEDUP_REMOVED lines=23> */
.L_x_2655:
        /* <DEDUP_REMOVED lines=171> */
.L_x_2631:
[----:B------:R-:W-:Y:S05]  /*0c20*/  BSYNC B0 ;  /* 0x0000000000007941 */ /* 0x000fea0003800000 */
.L_x_2630:
        /* <DEDUP_REMOVED lines=24> */
.L_x_2634:
[----:B------:R-:W2:Y:S01]  /*0db0*/  LDG.E.STRONG.GPU R12, [R10.64] ;  /* 0x000000060a0c7981 */ /* 0x000ea2000c1ef900 */
[----:B------:R-:W-:Y:S01]  /*0dc0*/  YIELD ;  /* 0x0000000000007946 */ /* 0x000fe20003800000 */
[----:B--2---:R-:W-:Y:S01]  /*0dd0*/  ISETP.NE.AND P0, PT, R12, R13, PT ;  /* 0x0000000d0c00720c */ /* 0x004fe20003f05270 */
[----:B------:R-:W-:-:S12]  /*0de0*/  CCTL.IVALL ;  /* 0x00000000ff00798f */ /* 0x000fd80002000000 */
[----:B------:R-:W-:Y:S05]  /*0df0*/  @P0 BRA `(.L_x_2634) ;  /* 0xffffffb000000947 */ /* 0x000fea000383ffff */
.L_x_2633:
        /* <DEDUP_REMOVED lines=16> */
.L_x_2638:
        /* <DEDUP_REMOVED lines=115> */
.L_x_2637:
        /* <DEDUP_REMOVED lines=61> */
.L_x_2639:
[----:B------:R-:W-:-:S13]  /*1a00*/  ISETP.NE.OR P0, PT, R12, RZ, P0 ;  /* 0x000000ff0c00720c */ /* 0x000fda0000705670 */
[----:B------:R-:W-:Y:S05]  /*1a10*/  @!P0 BRA `(.L_x_2635) ;  /* 0x000001f000008947 */ /* 0x000fea0003800000 */
.L_x_2636:
        /* <DEDUP_REMOVED lines=31> */
.L_x_2635:
        /* <DEDUP_REMOVED lines=11> */
.L_x_2641:
[----:B------:R-:W-:Y:S05]  /*1cc0*/  BSYNC B0 ;  /* 0x0000000000007941 */ /* 0x000fea0003800000 */
.L_x_2640:
        /* <DEDUP_REMOVED lines=16> */
.L_x_2632:
        /* <DEDUP_REMOVED lines=25> */
[----:B-1----:R-:W-:-:S11]  /*1f60*/  HADD2.F32 R27, -RZ, R16.H1_H1 ;  /* 0x30000010ff1b7230 */ /* 0x002fd60000004100 */
[----:B------:R-:W-:-:S04]  /*1f70*/  @P0 FADD.FTZ R10, R9, c[0x0][0x188] ;  /* 0x00006200090a0621 */ /* 0x000fc80000010000 */
[----:B------:R-:W0:Y:S01]  /*1f80*/  @P0 MUFU.RSQ R14, R10 ;  /* 0x0000000a000e0308 */ /* 0x000e220000001400 */
[----:B------:R-:W-:Y:S01]  /*1f90*/  ISETP.NE.AND P2, PT, RZ, UR5, PT ;  /* 0x00000005ff007c0c */ /* 0x000fe2000bf45270 */
[----:B------:R-:W-:Y:S01]  /*1fa0*/  HADD2.F32 R11, -RZ, R16.H0_H0 ;  /* 0x20000010ff0b7230 */ /* 0x000fe20000004100 */
[--C-:B------:R-:W-:Y:S01]  /*1fb0*/  FADD.FTZ R27, R27, -R12.reuse ;  /* 0x8000000c1b1b7221 */ /* 0x100fe20000010000 */
[----:B------:R-:W-:Y:S02]  /*1fc0*/  ISETP.GE.U32.AND P0, PT, R13, c[0x0][0x1c8], PT ;  /* 0x000072000d007a0c */ /* 0x000fe40003f06070 */
[----:B------:R-:W-:Y:S01]  /*1fd0*/  SHF.R.S32.HI R9, RZ, 0x1f, R13 ;  /* 0x0000001fff097819 */ /* 0x000fe2000001140d */
[----:B------:R-:W-:-:S03]  /*1fe0*/  FADD.FTZ R11, R11, -R12 ;  /* 0x8000000c0b0b7221 */ /* 0x000fc60000010000 */
[----:B------:R-:W-:Y:S01]  /*1ff0*/  ISETP.GE.AND.EX P0, PT, R9, c[0x0][0x1cc], PT, P0 ;  /* 0x0000730009007a0c */ /* 0x000fe20003f06300 */
[-C--:B0-----:R-:W-:Y:S02]  /*2000*/  FMUL.FTZ R29, R27, R14.reuse ;  /* 0x0000000e1b1d7220 */ /* 0x081fe40000410000 */
[----:B------:R-:W-:Y:S01]  /*2010*/  FMUL.FTZ R11, R11, R14 ;  /* 0x0000000e0b0b7220 */ /* 0x000fe20000410000 */
[----:B------:R-:W-:Y:S02]  /*2020*/  ISETP.LT.U32.AND P0, PT, R2, 0x100, !P0 ;  /* 0x000001000200780c */ /* 0x000fe40004701070 */
[----:B--2---:R-:W-:Y:S02]  /*2030*/  PRMT R15, RZ, 0x5410, R15 ;  /* 0x00005410ff0f7816 */ /* 0x004fe4000000000f */
[----:B-----5:R-:W-:Y:S02]  /*2040*/  PRMT R16, RZ, 0x5410, R26 ;  /* 0x00005410ff107816 */ /* 0x020fe4000000001a */
[----:B---3--:R-:W-:-:S02]  /*2050*/  PRMT R26, RZ, 0x5410, R8 ;  /* 0x00005410ff1a7816 */ /* 0x008fc40000000008 */
        /* <DEDUP_REMOVED lines=14> */
.L_x_2642:
[----:B------:R-:W-:Y:S01]  /*2140*/  BSSY B0, `(.L_x_2643) ;  /* 0x000000c000007945 */ /* 0x000fe20003800000 */
[----:B------:R-:W-:Y:S05]  /*2150*/  @!P0 BRA `(.L_x_2644) ;  /* 0x000000a000008947 */ /* 0x000fea0003800000 */
        /* <DEDUP_REMOVED lines=10> */
.L_x_2644:
[----:B------:R-:W-:Y:S05]  /*2200*/  BSYNC B0 ;  /* 0x0000000000007941 */ /* 0x000fea0003800000 */
.L_x_2643:
[--C-:B------:R-:W-:Y:S01]  /*2210*/  HADD2.F32 R9, -RZ, R17.reuse.H0_H0 ;  /* 0x20000011ff097230 */ /* 0x100fe20000004100 */
[----:B0-----:R-:W-:Y:S01]  /*2220*/  IADD3 R29, R13, 0x20, RZ ;  /* 0x000000200d1d7810 */ /* 0x001fe20007ffe0ff */
[----:B------:R-:W-:-:S03]  /*2230*/  HADD2.F32 R11, -RZ, R17.H1_H1 ;  /* 0x30000011ff0b7230 */ /* 0x000fc60000004100 */
[----:B------:R-:W-:Y:S01]  /*2240*/  ISETP.GE.U32.AND P0, PT, R29, c[0x0][0x1c8], PT ;  /* 0x000072001d007a0c */ /* 0x000fe20003f06070 */
[--C-:B------:R-:W-:Y:S01]  /*2250*/  FADD.FTZ R9, R9, -R12.reuse ;  /* 0x8000000c09097221 */ /* 0x100fe20000010000 */
[----:B------:R-:W-:Y:S01]  /*2260*/  SHF.R.S32.HI R8, RZ, 0x1f, R29 ;  /* 0x0000001fff087819 */ /* 0x000fe2000001141d */
[----:B------:R-:W-:Y:S02]  /*2270*/  FADD.FTZ R11, R11, -R12 ;  /* 0x8000000c0b0b7221 */ /* 0x000fe40000010000 */
[-C--:B------:R-:W-:Y:S01]  /*2280*/  FMUL.FTZ R9, R9, R14.reuse ;  /* 0x0000000e09097220 */ /* 0x080fe20000410000 */
[----:B------:R-:W-:Y:S01]  /*2290*/  ISETP.GE.AND.EX P0, PT, R8, c[0x0][0x1cc], PT, P0 ;  /* 0x0000730008007a0c */ /* 0x000fe20003f06300 */
[----:B------:R-:W-:Y:S02]  /*22a0*/  FMUL.FTZ R11, R11, R14 ;  /* 0x0000000e0b0b7220 */ /* 0x000fe40000410000 */
[----:B------:R-:W-:Y:S01]  /*22b0*/  FFMA.FTZ R17, R15, R9, R26 ;  /* 0x000000090f117223 */ /* 0x000fe2000001001a */
[----:B------:R-:W-:Y:S01]  /*22c0*/  ISETP.LT.U32.AND P0, PT, R2, 0x100, !P0 ;  /* 0x000001000200780c */ /* 0x000fe20004701070 */
[----:B------:R-:W-:Y:S01]  /*22d0*/  FFMA.FTZ R28, R16, R11, R27 ;  /* 0x0000000b101c7223 */ /* 0x000fe2000001001b */
[----:B------:R-:W-:Y:S10]  /*22e0*/  @!P2 BRA `(.L_x_2645) ;  /* 0x000000a00000a947 */ /* 0x000ff40003800000 */
        /* <DEDUP_REMOVED lines=10> */
.L_x_2645:
        /* <DEDUP_REMOVED lines=12> */
.L_x_2647:
[----:B------:R-:W-:Y:S05]  /*2450*/  BSYNC B0 ;  /* 0x0000000000007941 */ /* 0x000fea0003800000 */
.L_x_2646:
[--C-:B------:R-:W-:Y:S01]  /*2460*/  HADD2.F32 R29, -RZ, R19.reuse.H0_H0 ;  /* 0x20000013ff1d7230 */ /* 0x100fe20000004100 */
[C---:B0-----:R-:W-:Y:S01]  /*2470*/  IADD3 R11, R13.reuse, 0x40, RZ ;  /* 0x000000400d0b7810 */ /* 0x041fe20007ffe0ff */
[--C-:B------:R-:W-:Y:S01]  /*2480*/  HADD2.F32 R17, -RZ, R18.reuse.H0_H0 ;  /* 0x20000012ff117230 */ /* 0x100fe20000004100 */
[----:B------:R-:W-:Y:S01]  /*2490*/  IADD3 R13, R13, 0x60, RZ ;  /* 0x000000600d0d7810 */ /* 0x000fe20007ffe0ff */
[----:B------:R-:W-:Y:S01]  /*24a0*/  HADD2.F32 R9, -RZ, R18.H1_H1 ;  /* 0x30000012ff097230 */ /* 0x000fe20000004100 */
[----:B------:R-:W-:Y:S01]  /*24b0*/  ISETP.GE.U32.AND P0, PT, R11, c[0x0][0x1c8], PT ;  /* 0x000072000b007a0c */ /* 0x000fe20003f06070 */
[----:B------:R-:W-:Y:S01]  /*24c0*/  HADD2.F32 R8, -RZ, R19.H1_H1 ;  /* 0x30000013ff087230 */ /* 0x000fe20000004100 */
[--C-:B------:R-:W-:Y:S01]  /*24d0*/  FADD.FTZ R19, R29, -R12.reuse ;  /* 0x8000000c1d137221 */ /* 0x100fe20000010000 */
[----:B------:R-:W-:Y:S01]  /*24e0*/  ISETP.GE.U32.AND P3, PT, R13, c[0x0][0x1c8], PT ;  /* 0x000072000d007a0c */ /* 0x000fe20003f66070 */
[--C-:B------:R-:W-:Y:S02]  /*24f0*/  FADD.FTZ R17, R17, -R12.reuse ;  /* 0x8000000c11117221 */ /* 0x100fe40000010000 */
[----:B------:R-:W-:-:S02]  /*2500*/  FADD.FTZ R9, R9, -R12 ;  /* 0x8000000c09097221 */ /* 0x000fc40000010000 */
        /* <DEDUP_REMOVED lines=9> */
[C---:B------:R-:W-:Y:S01]  /*25a0*/  ISETP.LT.U32.AND P0, PT, R2.reuse, 0x100, !P0 ;  /* 0x000001000200780c */ /* 0x040fe20004701070 */
[----:B------:R-:W-:Y:S01]  /*25b0*/  FFMA.FTZ R14, R15, R17, R26 ;  /* 0x000000110f0e7223 */ /* 0x000fe2000001001a */
[----:B------:R-:W-:Y:S01]  /*25c0*/  ISETP.LT.U32.AND P3, PT, R2, 0x100, !P3 ;  /* 0x000001000200780c */ /* 0x000fe20005f61070 */
[----:B------:R-:W-:-:S02]  /*25d0*/  FFMA.FTZ R18, R16, R29, R27 ;  /* 0x0000001d10127223 */ /* 0x000fc4000001001b */
        /* <DEDUP_REMOVED lines=13> */
.L_x_2648:
        /* <DEDUP_REMOVED lines=12> */
.L_x_2650:
[----:B------:R-:W-:Y:S05]  /*2770*/  BSYNC B0 ;  /* 0x0000000000007941 */ /* 0x000fea0003800000 */
.L_x_2649:
        /* <DEDUP_REMOVED lines=11> */
.L_x_2651:
[----:B------:R-:W-:Y:S01]  /*2830*/  BSSY B0, `(.L_x_2652) ;  /* 0x000000c000007945 */ /* 0x000fe20003800000 */
[----:B------:R-:W-:Y:S05]  /*2840*/  @!P3 BRA `(.L_x_2653) ;  /* 0x000000a00000b947 */ /* 0x000fea0003800000 */
[----:B------:R-:W-:Y:S01]  /*2850*/  MOV R8, R22 ;  /* 0x0000001600087202 */ /* 0x000fe20000000f00 */
[----:B------:R-:W-:Y:S01]  /*2860*/  IMAD R12, R12, c[0x0][0x1c0], RZ ;  /* 0x000070000c0c7a24 */ /* 0x000fe200078e02ff */
[----:B------:R-:W-:Y:S02]  /*2870*/  MOV R9, R25 ;  /* 0x0000001900097202 */ /* 0x000fe40000000f00 */
[----:B------:R-:W-:-:S03]  /*2880*/  F2FP.PACK_AB R15, R18, R15 ;  /* 0x0000000f120f723e */ /* 0x000fc600000000ff */
[----:B------:R-:W-:-:S04]  /*2890*/  IMAD.WIDE.U32 R8, R13, c[0x0][0x1c0], R8 ;  /* 0x000070000d087a25 */ /* 0x000fc800078e0008 */
[----:B------:R-:W-:Y:S01]  /*28a0*/  IMAD R13, R13, c[0x0][0x1c4], R12 ;  /* 0x000071000d0d7a24 */ /* 0x000fe200078e020c */
[----:B0-----:R-:W-:-:S04]  /*28b0*/  LEA R10, P0, R8, c[0x0][0x160], 0x1 ;  /* 0x00005800080a7a11 */ /* 0x001fc800078008ff */
[----:B------:R-:W-:-:S04]  /*28c0*/  IADD3 R13, R9, R13, RZ ;  /* 0x0000000d090d7210 */ /* 0x000fc80007ffe0ff */
[----:B------:R-:W-:-:S05]  /*28d0*/  LEA.HI.X R11, R8, c[0x0][0x164], R13, 0x1, P0 ;  /* 0x00005900080b7a11 */ /* 0x000fca00000f0c0d */
[----:B------:R0:W-:Y:S02]  /*28e0*/  STG.E [R10.64], R15 ;  /* 0x0000000f0a007986 */ /* 0x0001e4000c101906 */
.L_x_2653:
[----:B------:R-:W-:Y:S05]  /*28f0*/  BSYNC B0 ;  /* 0x0000000000007941 */ /* 0x000fea0003800000 */
.L_x_2652:
[----:B------:R-:W-:Y:S02]  /*2900*/  IADD3 R6, R6, c[0x0][0x10], RZ ;  /* 0x0000040006067a10 */ /* 0x000fe40007ffe0ff */
[----:B------:R-:W-:Y:S02]  /*2910*/  IADD3 R5, R5, 0x1, RZ ;  /* 0x0000000105057810 */ /* 0x000fe40007ffe0ff */
[----:B------:R-:W-:-:S13]  /*2920*/  ISETP.GE.AND P0, PT, R6, UR4, PT ;  /* 0x0000000406007c0c */ /* 0x000fda000bf06270 */
[----:B------:R-:W-:Y:S01]  /*2930*/  @P0 CALL.REL.NOINC `(.L_x_2654) ;  /* 0x0000001000000944 */ /* 0x000fe20003c00000 */
[----:B------:R-:W-:Y:S05]  /*2940*/  BRA `(.L_x_2655) ;  /* 0xffffd82000007947 */ /* 0x000fea000383ffff */
.L_x_2654:
[----:B------:R-:W-:Y:S05]  /*2950*/  EXIT ;  /* 0x000000000000794d */ /* 0x000fea0003800000 */
.L_x_2656:
        /* <DEDUP_REMOVED lines=10> */
.L_x_3385:


//--------------------- .text._Z35group_norm_nhwc_fwd_one_pass_kernelI11Fp16IOBf16WLi256ELi16ELi256EEv26Group_norm_nhwc_fwd_params --------------------------
	.section	.text._Z35group_norm_nhwc_fwd_one_pass_kernelI11Fp16IOBf16WLi256ELi16ELi256EEv26Group_norm_nhwc_fwd_params,"ax",@progbits
	.sectioninfo	@"SHI_REGISTERS=48"
	.align	128
        .global         _Z35group_norm_nhwc_fwd_one_pass_kernelI11Fp16IOBf16WLi256ELi16ELi256EEv26Group_norm_nhwc_fwd_params
        .type           _Z35group_norm_nhwc_fwd_one_pass_kernelI11Fp16IOBf16WLi256ELi16ELi256EEv26Group_norm_nhwc_fwd_params,@function
        .size           _Z35group_norm_nhwc_fwd_one_pass_kernelI11Fp16IOBf16WLi256ELi16ELi256EEv26Group_norm_nhwc_fwd_params,(.L_x_3386 - _Z35group_norm_nhwc_fwd_one_pass_kernelI11Fp16IOBf16WLi256ELi16ELi256EEv26Group_norm_nhwc_fwd_params)
        .other          _Z35group_norm_nhwc_fwd_one_pass_kernelI11Fp16IOBf16WLi256ELi16ELi256EEv26Group_norm_nhwc_fwd_params,@"STO_CUDA_ENTRY STV_DEFAULT"
_Z35group_norm_nhwc_fwd_one_pass_kernelI11Fp16IOBf16WLi256ELi16ELi256EEv26Group_norm_nhwc_fwd_params:
.text._Z35group_norm_nhwc_fwd_one_pass_kernelI11Fp16IOBf16WLi256ELi16ELi256EEv26Group_norm_nhwc_fwd_params:
        /* <DEDUP_REMOVED lines=32> */
.L_x_2694:
        /* <DEDUP_REMOVED lines=89> */
[----:B------:R1:W3:Y:S01]  /*0790*/  @P3 LDG.E R22, [R12.64] ;  /* 0x000000080c163981 */ /* 0x0002e2000c1e1900 */
[----:B------:R-:W-:Y:S02]  /*07a0*/  ISETP.GE.U32.AND P3, PT, R32, c[0x0][0x1c8], PT ;  /* 0x0000720020007a0c */ /* 0x000fe40003f66070 */
[----:B------:R-:W-:Y:S01]  /*07b0*/  ISETP.GE.AND.EX P0, PT, R10, c[0x0][0x1cc], PT, P0 ;  /* 0x000073000a007a0c */ /* 0x000fe20003f06300 */
[----:B------:R4:W5:Y:S04]  /*07c0*/  @!P2 LDG.E R21, [R16.64] ;  /* 0x000000081015a981 */ /* 0x000968000c1e1900 */
[-C--:B0-----:R-:W-:Y:S01]  /*07d0*/  @P4 MOV R14, R42.reuse ;  /* 0x0000002a000e4202 */ /* 0x081fe20000000f00 */
[----:B------:R-:W-:Y:S01]  /*07e0*/  @P4 IMAD R18, R8, c[0x0][0x1c0], RZ ;  /* 0x0000700008124a24 */ /* 0x000fe200078e02ff */
[-C--:B------:R-:W-:Y:S01]  /*07f0*/  @P4 MOV R15, R41.reuse ;  /* 0x00000029000f4202 */ /* 0x080fe20000000f00 */
[----:B------:R-:W-:Y:S01]  /*0800*/  @P5 IMAD R25, R9, c[0x0][0x1c0], RZ ;  /* 0x0000700009195a24 */ /* 0x000fe200078e02ff */
[----:B-1----:R-:W-:Y:S01]  /*0810*/  @P5 MOV R12, R42 ;  /* 0x0000002a000c5202 */ /* 0x002fe20000000f00 */
[C---:B------:R-:W-:Y:S01]  /*0820*/  @P4 IMAD R19, R35.reuse, c[0x0][0x1c4], R18 ;  /* 0x0000710023134a24 */ /* 0x040fe200078e0212 */
[----:B------:R-:W-:Y:S01]  /*0830*/  @P5 MOV R13, R41 ;  /* 0x00000029000d5202 */ /* 0x000fe20000000f00 */
[----:B------:R-:W-:Y:S01]  /*0840*/  @P4 IMAD.WIDE.U32 R14, R35, c[0x0][0x1c0], R14 ;  /* 0x00007000230e4a25 */ /* 0x000fe200078e000e */
[----:B------:R-:W-:Y:S01]  /*0850*/  ISETP.LT.U32.AND P0, PT, R2, 0x100, !P0 ;  /* 0x000001000200780c */ /* 0x000fe20004701070 */
[----:B------:R0:W3:Y:S01]  /*0860*/  @!P1 LDG.E R23, [R26.64] ;  /* 0x000000081a179981 */ /* 0x0000e2000c1e1900 */
[----:B------:R-:W-:Y:S01]  /*0870*/  ISETP.GE.AND.EX P3, PT, R11, c[0x0][0x1cc], PT, P3 ;  /* 0x000073000b007a0c */ /* 0x000fe20003f66330 */
[C---:B------:R-:W-:Y:S01]  /*0880*/  @P5 IMAD R25, R34.reuse, c[0x0][0x1c4], R25 ;  /* 0x0000710022195a24 */ /* 0x040fe200078e0219 */
[----:B------:R-:W-:Y:S01]  /*0890*/  @P4 IADD3 R15, R15, R19, RZ ;  /* 0x000000130f0f4210 */ /* 0x000fe20007ffe0ff */
[----:B------:R-:W-:Y:S01]  /*08a0*/  @P5 IMAD.WIDE.U32 R12, R34, c[0x0][0x1c0], R12 ;  /* 0x00007000220c5a25 */ /* 0x000fe200078e000c */
[----:B----4-:R-:W-:-:S02]  /*08b0*/  @P4 LEA R16, P6, R14, c[0x0][0x170], 0x1 ;  /* 0x00005c000e104a11 */ /* 0x010fc400078c08ff */
[----:B------:R-:W-:Y:S02]  /*08c0*/  ISETP.LT.U32.AND P3, PT, R2, 0x100, !P3 ;  /* 0x000001000200780c */ /* 0x000fe40005f61070 */
[----:B------:R-:W-:Y:S02]  /*08d0*/  @P4 LEA.HI.X R17, R14, c[0x0][0x174], R15, 0x1, P6 ;  /* 0x00005d000e114a11 */ /* 0x000fe400030f0c0f */
[----:B------:R-:W-:Y:S02]  /*08e0*/  @P5 IADD3 R13, R13, R25, RZ ;  /* 0x000000190d0d5210 */ /* 0x000fe40007ffe0ff */
[----:B------:R-:W-:-:S04]  /*08f0*/  @P5 LEA R18, P6, R12, c[0x0][0x170], 0x1 ;  /* 0x00005c000c125a11 */ /* 0x000fc800078c08ff */
[----:B------:R-:W-:Y:S01]  /*0900*/  @P5 LEA.HI.X R19, R12, c[0x0][0x174], R13, 0x1, P6 ;  /* 0x00005d000c135a11 */ /* 0x000fe200030f0c0d */
[----:B------:R-:W-:Y:S01]  /*0910*/  @P0 IMAD R12, R10, c[0x0][0x1c0], RZ ;  /* 0x000070000a0c0a24 */ /* 0x000fe200078e02ff */
[----:B------:R-:W-:Y:S01]  /*0920*/  CS2R R24, SRZ ;  /* 0x0000000000187805 */ /* 0x000fe2000001ff00 */
[----:B------:R-:W-:Y:S01]  /*0930*/  @P3 IMAD R15, R11, c[0x0][0x1c0], RZ ;  /* 0x000070000b0f3a24 */ /* 0x000fe200078e02ff */
[-C--:B------:R-:W-:Y:S01]  /*0940*/  @P0 MOV R13, R41.reuse ;  /* 0x00000029000d0202 */ /* 0x080fe20000000f00 */
[C---:B0-----:R-:W-:Y:S01]  /*0950*/  @P0 IMAD R27, R33.reuse, c[0x0][0x1c4], R12 ;  /* 0x00007100211b0a24 */ /* 0x041fe200078e020c */
[-C--:B------:R-:W-:Y:S01]  /*0960*/  @P0 MOV R12, R42.reuse ;  /* 0x0000002a000c0202 */ /* 0x080fe20000000f00 */
[----:B------:R-:W-:Y:S01]  /*0970*/  @P3 IMAD R29, R32, c[0x0][0x1c4], R15 ;  /* 0x00007100201d3a24 */ /* 0x000fe200078e020f */
[----:B------:R-:W-:Y:S01]  /*0980*/  @P3 MOV R14, R42 ;  /* 0x0000002a000e3202 */ /* 0x000fe20000000f00 */
[----:B------:R0:W4:Y:S01]  /*0990*/  @P4 LDG.E R24, [R16.64] ;  /* 0x0000000810184981 */ /* 0x000122000c1e1900 */
[----:B------:R-:W-:Y:S01]  /*09a0*/  @P3 MOV R15, R41 ;  /* 0x00000029000f3202 */ /* 0x000fe20000000f00 */
[----:B------:R-:W-:-:S02]  /*09b0*/  @P0 IMAD.WIDE.U32 R12, R33, c[0x0][0x1c0], R12 ;  /* 0x00007000210c0a25 */ /* 0x000fc400078e000c */
[----:B------:R1:W4:Y:S02]  /*09c0*/  @P5 LDG.E R25, [R18.64] ;  /* 0x0000000812195981 */ /* 0x000324000c1e1900 */
[----:B------:R-:W-:Y:S01]  /*09d0*/  @P3 IMAD.WIDE.U32 R14, R32, c[0x0][0x1c0], R14 ;  /* 0x00007000200e3a25 */ /* 0x000fe200078e000e */
[----:B------:R-:W-:Y:S02]  /*09e0*/  @P0 IADD3 R13, R13, R27, RZ ;  /* 0x0000001b0d0d0210 */ /* 0x000fe40007ffe0ff */
[----:B0-----:R-:W-:-:S04]  /*09f0*/  @P0 LEA R16, P4, R12, c[0x0][0x170], 0x1 ;  /* 0x00005c000c100a11 */ /* 0x001fc800078808ff */
[----:B------:R-:W-:Y:S02]  /*0a00*/  @P0 LEA.HI.X R17, R12, c[0x0][0x174], R13, 0x1, P4 ;  /* 0x00005d000c110a11 */ /* 0x000fe400020f0c0d */
[----:B------:R-:W-:Y:S02]  /*0a10*/  @P3 IADD3 R13, R15, R29, RZ ;  /* 0x0000001d0f0d3210 */ /* 0x000fe40007ffe0ff */
[----:B------:R-:W-:Y:S01]  /*0a20*/  CS2R R28, SRZ ;  /* 0x00000000001c7805 */ /* 0x000fe2000001ff00 */
[----:B------:R-:W-:-:S04]  /*0a30*/  @P3 LEA R12, P4, R14, c[0x0][0x170], 0x1 ;  /* 0x00005c000e0c3a11 */ /* 0x000fc800078808ff */
[----:B------:R-:W-:Y:S01]  /*0a40*/  @P3 LEA.HI.X R13, R14, c[0x0][0x174], R13, 0x1, P4 ;  /* 0x00005d000e0d3a11 */ /* 0x000fe200020f0c0d */
[----:B------:R0:W4:Y:S04]  /*0a50*/  @P0 LDG.E R28, [R16.64] ;  /* 0x00000008101c0981 */ /* 0x000128000c1e1900 */
[----:B------:R3:W4:Y:S01]  /*0a60*/  @P3 LDG.E R29, [R12.64] ;  /* 0x000000080c1d3981 */ /* 0x000722000c1e1900 */
[C---:B------:R-:W-:Y:S02]  /*0a70*/  ISETP.GT.AND P0, PT, R4.reuse, 0x1e, PT ;  /* 0x0000001e0400780c */ /* 0x040fe40003f04270 */
[----:B------:R-:W-:Y:S02]  /*0a80*/  ISETP.NE.AND P4, PT, R4, RZ, PT ;  /* 0x000000ff0400720c */ /* 0x000fe40003f85270 */
[----:B------:R-:W-:Y:S01]  /*0a90*/  ISETP.NE.AND P3, PT, R2, RZ, PT ;  /* 0x000000ff0200720c */ /* 0x000fe20003f65270 */
[----:B------:R-:W-:Y:S01]  /*0aa0*/  ULDC UR5, c[0x0][0xc] ;  /* 0x0000030000057ab9 */ /* 0x000fe20000000800 */
[----:B------:R-:W-:Y:S01]  /*0ab0*/  BSSY B0, `(.L_x_2657) ;  /* 0x0000066000007945 */ /* 0x000fe20003800000 */
[----:B--2---:R-:W-:-:S02]  /*0ac0*/  HADD2.F32 R27, -RZ, R20.H1_H1 ;  /* 0x30000014ff1b7230 */ /* 0x004fc40000004100 */
[----:B-1----:R-:W-:Y:S02]  /*0ad0*/  HADD2.F32 R18, -RZ, R20.H0_H0 ;  /* 0x20000014ff127230 */ /* 0x002fe40000004100 */
[--C-:B-----5:R-:W-:Y:S02]  /*0ae0*/  HADD2.F32 R15, -RZ, R21.reuse.H1_H1 ;  /* 0x30000015ff0f7230 */ /* 0x120fe40000004100 */
[----:B------:R-:W-:-:S03]  /*0af0*/  HADD2.F32 R14, -RZ, R21.H0_H0 ;  /* 0x20000015ff0e7230 */ /* 0x000fc60000004100 */
[----:B------:R-:W-:Y:S02]  /*0b00*/  FMUL.FTZ R19, R15, R15 ;  /* 0x0000000f0f137220 */ /* 0x000fe40000410000 */
[C---:B------:R-:W-:Y:S02]  /*0b10*/  FADD.FTZ R15, R14.reuse, R15 ;  /* 0x0000000f0e0f7221 */ /* 0x040fe40000010000 */
[----:B------:R-:W-:Y:S02]  /*0b20*/  FFMA.FTZ R19, R14, R14, R19 ;  /* 0x0000000e0e137223 */ /* 0x000fe40000010013 */
[----:B------:R-:W-:Y:S01]  /*0b30*/  FADD.FTZ R14, R18, R27 ;  /* 0x0000001b120e7221 */ /* 0x000fe20000010000 */
[--C-:B---3--:R-:W-:Y:S01]  /*0b40*/  HADD2.F32 R12, -RZ, R23.reuse.H1_H1 ;  /* 0x30000017ff0c7230 */ /* 0x108fe20000004100 */
[----:B------:R-:W-:Y:S01]  /*0b50*/  FADD.FTZ R15, RZ, R15 ;  /* 0x0000000fff0f7221 */ /* 0x000fe20000010000 */
[----:B0-----:R-:W-:Y:S01]  /*0b60*/  HADD2.F32 R17, -RZ, R23.H0_H0 ;  /* 0x20000017ff117230 */ /* 0x001fe20000004100 */
[----:B------:R-:W-:Y:S01]  /*0b70*/  FMUL.FTZ R39, R27, R27 ;  /* 0x0000001b1b277220 */ /* 0x000fe20000410000 */
[----:B------:R-:W-:Y:S01]  /*0b80*/  HADD2.F32 R13, -RZ, R22.H1_H1 ;  /* 0x30000016ff0d7230 */ /* 0x000fe20000004100 */
[----:B------:R-:W-:-:S02]  /*0b90*/  FADD.FTZ R14, R15, R14 ;  /* 0x0000000e0f0e7221 */ /* 0x000fc40000010000 */
[----:B------:R-:W-:Y:S02]  /*0ba0*/  FADD.FTZ R15, R17, R12 ;  /* 0x0000000c110f7221 */ /* 0x000fe40000010000 */
[----:B------:R-:W-:Y:S02]  /*0bb0*/  FFMA.FTZ R18, R18, R18, R39 ;  /* 0x0000001212127223 */ /* 0x000fe40000010027 */
[----:B------:R-:W-:Y:S02]  /*0bc0*/  FADD.FTZ R19, RZ, R19 ;  /* 0x00000013ff137221 */ /* 0x000fe40000010000 */
[----:B------:R-:W-:Y:S01]  /*0bd0*/  FMUL.FTZ R16, R12, R12 ;  /* 0x0000000c0c107220 */ /* 0x000fe20000410000 */
[----:B------:R-:W-:Y:S01]  /*0be0*/  HADD2.F32 R12, -RZ, R22.H0_H0 ;  /* 0x20000016ff0c7230 */ /* 0x000fe20000004100 */
[----:B------:R-:W-:Y:S02]  /*0bf0*/  FADD.FTZ R14, R14, R15 ;  /* 0x0000000f0e0e7221 */ /* 0x000fe40000010000 */
[----:B------:R-:W-:-:S02]  /*0c00*/  FMUL.FTZ R15, R13, R13 ;  /* 0x0000000d0d0f7220 */ /* 0x000fc40000410000 */
[----:B------:R-:W-:Y:S02]  /*0c10*/  FADD.FTZ R18, R19, R18 ;  /* 0x0000001213127221 */ /* 0x000fe40000010000 */
[----:B------:R-:W-:Y:S02]  /*0c20*/  FFMA.FTZ R17, R17, R17, R16 ;  /* 0x0000001111117223 */ /* 0x000fe40000010010 */
[C---:B------:R-:W-:Y:S02]  /*0c30*/  FADD.FTZ R13, R12.reuse, R13 ;  /* 0x0000000d0c0d7221 */ /* 0x040fe40000010000 */
[----:B------:R-:W-:Y:S01]  /*0c40*/  FFMA.FTZ R12, R12, R12, R15 ;  /* 0x0000000c0c0c7223 */ /* 0x000fe2000001000f */
[--C-:B----4-:R-:W-:Y:S01]  /*0c50*/  HADD2.F32 R16, -RZ, R24.reuse.H1_H1 ;  /* 0x30000018ff107230 */ /* 0x110fe20000004100 */
[----:B------:R-:W-:Y:S01]  /*0c60*/  FADD.FTZ R17, R18, R17 ;  /* 0x0000001112117221 */ /* 0x000fe20000010000 */
[----:B------:R-:W-:Y:S01]  /*0c70*/  HADD2.F32 R15, -RZ, R24.H0_H0 ;  /* 0x20000018ff0f7230 */ /* 0x000fe20000004100 */
[----:B------:R-:W-:-:S02]  /*0c80*/  FADD.FTZ R13, R14, R13 ;  /* 0x0000000d0e0d7221 */ /* 0x000fc40000010000 */
[----:B------:R-:W-:Y:S02]  /*0c90*/  FMUL.FTZ R14, R16, R16 ;  /* 0x00000010100e7220 */ /* 0x000fe40000410000 */
[----:B------:R-:W-:Y:S01]  /*0ca0*/  FADD.FTZ R17, R17, R12 ;  /* 0x0000000c11117221 */ /* 0x000fe20000010000 */
[--C-:B------:R-:W-:Y:S01]  /*0cb0*/  HADD2.F32 R12, -RZ, R25.reuse.H1_H1 ;  /* 0x30000019ff0c7230 */ /* 0x100fe20000004100 */
[C---:B------:R-:W-:Y:S02]  /*0cc0*/  FADD.FTZ R16, R15.reuse, R16 ;  /* 0x000000100f107221 */ /* 0x040fe40000010000 */
[----:B------:R-:W-:Y:S01]  /*0cd0*/  FFMA.FTZ R14, R15, R15, R14 ;  /* 0x0000000f0f0e7223 */ /* 0x000fe2000001000e */
[----:B------:R-:W-:Y:S01]  /*0ce0*/  HADD2.F32 R15, -RZ, R25.H0_H0 ;  /* 0x20000019ff0f7230 */ /* 0x000fe20000004100 */
[----:B------:R-:W-:Y:S02]  /*0cf0*/  FADD.FTZ R13, R13, R16 ;  /* 0x000000100d0d7221 */ /* 0x000fe40000010000 */
[----:B------:R-:W-:-:S02]  /*0d00*/  FMUL.FTZ R16, R12, R12 ;  /* 0x0000000c0c107220 */ /* 0x000fc40000410000 */
[----:B------:R-:W-:Y:S02]  /*0d10*/  FADD.FTZ R14, R17, R14 ;  /* 0x0000000e110e7221 */ /* 0x000fe40000010000 */
[C---:B------:R-:W-:Y:S02]  /*0d20*/  FADD.FTZ R12, R15.reuse, R12 ;  /* 0x0000000c0f0c7221 */ /* 0x040fe40000010000 */
[----:B------:R-:W-:Y:S01]  /*0d30*/  FFMA.FTZ R15, R15, R15, R16 ;  /* 0x0000000f0f0f7223 */ /* 0x000fe20000010010 */
[--C-:B------:R-:W-:Y:S02]  /*0d40*/  HADD2.F32 R17, -RZ, R28.reuse.H1_H1 ;  /* 0x3000001cff117230 */ /* 0x100fe40000004100 */
[----:B------:R-:W-:Y:S01]  /*0d50*/  HADD2.F32 R16, -RZ, R28.H0_H0 ;  /* 0x2000001cff107230 */ /* 0x000fe20000004100 */
[----:B------:R-:W-:Y:S01]  /*0d60*/  FADD.FTZ R13, R13, R12 ;  /* 0x0000000c0d0d7221 */ /* 0x000fe20000010000 */
[----:B------:R-:W-:Y:S01]  /*0d70*/  HADD2.F32 R12, -RZ, R29.H1_H1 ;  /* 0x3000001dff0c7230 */ /* 0x000fe20000004100 */
[----:B------:R-:W-:-:S02]  /*0d80*/  FADD.FTZ R14, R14, R15 ;  /* 0x0000000f0e0e7221 */ /* 0x000fc40000010000 */
[----:B------:R-:W-:Y:S02]  /*0d90*/  FMUL.FTZ R15, R17, R17 ;  /* 0x00000011110f7220 */ /* 0x000fe40000410000 */
[C---:B------:R-:W-:Y:S01]  /*0da0*/  FADD.FTZ R18, R16.reuse, R17 ;  /* 0x0000001110127221 */ /* 0x040fe20000010000 */
[----:B------:R-:W-:Y:S01]  /*0db0*/  HADD2.F32 R17, -RZ, R29.H0_H0 ;  /* 0x2000001dff117230 */ /* 0x000fe20000004100 */
[----:B------:R-:W-:Y:S02]  /*0dc0*/  FFMA.FTZ R15, R16, R16, R15 ;  /* 0x00000010100f7223 */ /* 0x000fe4000001000f */
[----:B------:R-:W-:Y:S02]  /*0dd0*/  FMUL.FTZ R16, R12, R12 ;  /* 0x0000000c0c107220 */ /* 0x000fe40000410000 */
[----:B------:R-:W-:Y:S02]  /*0de0*/  FADD.FTZ R12, R17, R12 ;  /* 0x0000000c110c7221 */ /* 0x000fe40000010000 */
[----:B------:R-:W-:-:S02]  /*0df0*/  FADD.FTZ R13, R13, R18 ;  /* 0x000000120d0d7221 */ /* 0x000fc40000010000 */
[----:B------:R-:W-:Y:S02]  /*0e00*/  FADD.FTZ R14, R14, R15 ;  /* 0x0000000f0e0e7221 */ /* 0x000fe40000010000 */
        /* <DEDUP_REMOVED lines=48> */
.L_x_2658:
[----:B------:R-:W-:Y:S05]  /*1110*/  BSYNC B0 ;  /* 0x0000000000007941 */ /* 0x000fea0003800000 */
.L_x_2657:
        /* <DEDUP_REMOVED lines=26> */
.L_x_2661:
[----:B------:R-:W2:Y:S01]  /*12c0*/  LDG.E.STRONG.GPU R14, [R12.64] ;  /* 0x000000080c0e7981 */ /* 0x000ea2000c1ef900 */
[----:B------:R-:W-:Y:S01]  /*12d0*/  YIELD ;  /* 0x0000000000007946 */ /* 0x000fe20003800000 */
[----:B--2---:R-:W-:Y:S01]  /*12e0*/  ISETP.NE.AND P0, PT, R14, R15, PT ;  /* 0x0000000f0e00720c */ /* 0x004fe20003f05270 */
[----:B------:R-:W-:-:S12]  /*12f0*/  CCTL.IVALL ;  /* 0x00000000ff00798f */ /* 0x000fd80002000000 */
[----:B------:R-:W-:Y:S05]  /*1300*/  @P0 BRA `(.L_x_2661) ;  /* 0xffffffb000000947 */ /* 0x000fea000383ffff */
.L_x_2660:
        /* <DEDUP_REMOVED lines=20> */
.L_x_2665:
        /* <DEDUP_REMOVED lines=116> */
.L_x_2664:
        /* <DEDUP_REMOVED lines=62> */
.L_x_2666:
[----:B------:R-:W-:-:S13]  /*1f70*/  ISETP.NE.OR P0, PT, RZ, UR5, P0 ;  /* 0x00000005ff007c0c */ /* 0x000fda0008705670 */
[----:B------:R-:W-:Y:S05]  /*1f80*/  @!P0 BRA `(.L_x_2662) ;  /* 0x000001f000008947 */ /* 0x000fea0003800000 */
.L_x_2663:
        /* <DEDUP_REMOVED lines=31> */
.L_x_2662:
        /* <DEDUP_REMOVED lines=12> */
.L_x_2668:
[----:B------:R-:W-:Y:S05]  /*2240*/  BSYNC B0 ;  /* 0x0000000000007941 */ /* 0x000fea0003800000 */
.L_x_2667:
        /* <DEDUP_REMOVED lines=16> */
.L_x_2659:
        /* <DEDUP_REMOVED lines=26> */
[----:B------:R-:W-:Y:S01]  /*24f0*/  FSETP.GTU.FTZ.AND P0, PT, R14, RZ, PT ;  /* 0x000000ff0e00720b */ /* 0x000fe20003f1c000 */
[----:B0-----:R-:W-:-:S12]  /*2500*/  HADD2.F32 R45, -RZ, R21.H0_H0 ;  /* 0x20000015ff2d7230 */ /* 0x001fd80000004100 */
[----:B------:R-:W-:-:S04]  /*2510*/  @P0 FADD.FTZ R14, R14, c[0x0][0x188] ;  /* 0x000062000e0e0621 */ /* 0x000fc80000010000 */
[----:B------:R0:W1:Y:S01]  /*2520*/  @P0 MUFU.RSQ R17, R14 ;  /* 0x0000000e00110308 */ /* 0x0000620000001400 */
[----:B------:R-:W-:Y:S01]  /*2530*/  HADD2.F32 R21, -RZ, R21.H1_H1 ;  /* 0x30000015ff157230 */ /* 0x000fe20000004100 */
[----:B------:R-:W-:Y:S01]  /*2540*/  ISETP.GE.U32.AND P0, PT, R37, c[0x0][0x1c8], PT ;  /* 0x0000720025007a0c */ /* 0x000fe20003f06070 */
[--C-:B------:R-:W-:Y:S01]  /*2550*/  FADD.FTZ R12, R45, -R16.reuse ;  /* 0x800000102d0c7221 */ /* 0x100fe20000010000 */
[--C-:B------:R-:W-:Y:S02]  /*2560*/  HADD2.F32 R15, -RZ, R20.reuse.H0_H0 ;  /* 0x20000014ff0f7230 */ /* 0x100fe40000004100 */
[----:B------:R-:W-:Y:S01]  /*2570*/  HADD2.F32 R13, -RZ, R20.H1_H1 ;  /* 0x30000014ff0d7230 */ /* 0x000fe20000004100 */
        /* <DEDUP_REMOVED lines=24> */
.L_x_2669:
[----:B------:R-:W-:Y:S01]  /*2700*/  BSSY B0, `(.L_x_2670) ;  /* 0x000000d000007945 */ /* 0x000fe20003800000 */
[----:B------:R-:W-:Y:S05]  /*2710*/  @P2 BRA `(.L_x_2671) ;  /* 0x000000b000002947 */ /* 0x000fea0003800000 */
[----:B------:R-:W-:Y:S02]  /*2720*/  SHF.R.S32.HI R12, RZ, 0x1f, R38 ;  /* 0x0000001fff0c7819 */ /* 0x000fe40000011426 */
[----:B------:R-:W-:Y:S02]  /*2730*/  MOV R13, R41 ;  /* 0x00000029000d7202 */ /* 0x000fe40000000f00 */
[----:B------:R-:W-:Y:S01]  /*2740*/  F2FP.PACK_AB R27, R39, R27 ;  /* 0x0000001b271b723e */ /* 0x000fe200000000ff */
        /* <DEDUP_REMOVED lines=8> */
.L_x_2671:
[----:B------:R-:W-:Y:S05]  /*27d0*/  BSYNC B0 ;  /* 0x0000000000007941 */ /* 0x000fea0003800000 */
.L_x_2670:
        /* <DEDUP_REMOVED lines=17> */
.L_x_2672:
        /* <DEDUP_REMOVED lines=12> */
.L_x_2674:
[----:B------:R-:W-:Y:S05]  /*29b0*/  BSYNC B0 ;  /* 0x0000000000007941 */ /* 0x000fea0003800000 */
.L_x_2673:
[--C-:B------:R-:W-:Y:S01]  /*29c0*/  HADD2.F32 R45, -RZ, R25.reuse.H0_H0 ;  /* 0x20000019ff2d7230 */ /* 0x100fe20000004100 */
[--C-:B------:R-:W-:Y:S01]  /*29d0*/  FADD.FTZ R26, R23, -R16.reuse ;  /* 0x80000010171a7221 */ /* 0x100fe20000010000 */
[----:B------:R-:W-:Y:S01]  /*29e0*/  HADD2.F32 R12, -RZ, R25.H1_H1 ;  /* 0x30000019ff0c7230 */ /* 0x000fe20000004100 */
[----:B------:R-:W-:Y:S01]  /*29f0*/  ISETP.GE.U32.AND P5, PT, R36, c[0x0][0x1c8], PT ;  /* 0x0000720024007a0c */ /* 0x000fe20003fa6070 */
[----:B------:R-:W-:Y:S01]  /*2a00*/  HADD2.F32 R13, -RZ, R22.H0_H0 ;  /* 0x20000016ff0d7230 */ /* 0x000fe20000004100 */
[--C-:B------:R-:W-:Y:S01]  /*2a10*/  FADD.FTZ R45, R45, -R16.reuse ;  /* 0x800000102d2d7221 */ /* 0x100fe20000010000 */
[----:B0-----:R-:W-:Y:S01]  /*2a20*/  HADD2.F32 R15, -RZ, R24.H0_H0 ;  /* 0x20000018ff0f7230 */ /* 0x001fe20000004100 */
[--C-:B------:R-:W-:Y:S01]  /*2a30*/  FADD.FTZ R12, R12, -R16.reuse ;  /* 0x800000100c0c7221 */ /* 0x100fe20000010000 */
[----:B------:R-:W-:Y:S01]  /*2a40*/  HADD2.F32 R25, -RZ, R28.H0_H0 ;  /* 0x2000001cff197230 */ /* 0x000fe20000004100 */
[--C-:B------:R-:W-:Y:S01]  /*2a50*/  FADD.FTZ R44, R13, -R16.reuse ;  /* 0x800000100d2c7221 */ /* 0x100fe20000010000 */
[--C-:B------:R-:W-:Y:S01]  /*2a60*/  HADD2.F32 R14, -RZ, R29.reuse.H0_H0 ;  /* 0x2000001dff0e7230 */ /* 0x100fe20000004100 */
        /* <DEDUP_REMOVED lines=36> */
[----:B------:R-:W-:-:S02]  /*2cb0*/  FMUL.FTZ R28, R28, R17 ;  /* 0x000000111c1c7220 */ /* 0x000fc40000410000 */
[----:B------:R-:W-:Y:S02]  /*2cc0*/  FMUL.FTZ R17, R16, R17 ;  /* 0x0000001110117220 */ /* 0x000fe40000410000 */
[C-C-:B------:R-:W-:Y:S02]  /*2cd0*/  FFMA.FTZ R22, R18.reuse, R22, R21.reuse ;  /* 0x0000001612167223 */ /* 0x140fe40000010015 */
[C-C-:B------:R-:W-:Y:S02]  /*2ce0*/  FFMA.FTZ R44, R18.reuse, R44, R21.reuse ;  /* 0x0000002c122c7223 */ /* 0x140fe40000010015 */
[C-C-:B------:R-:W-:Y:S02]  /*2cf0*/  FFMA.FTZ R16, R18.reuse, R15, R21.reuse ;  /* 0x0000000f12107223 */ /* 0x140fe40000010015 */
[C-C-:B------:R-:W-:Y:S02]  /*2d00*/  FFMA.FTZ R45, R18.reuse, R45, R21.reuse ;  /* 0x0000002d122d7223 */ /* 0x140fe40000010015 */
[----:B------:R-:W-:-:S02]  /*2d10*/  FFMA.FTZ R25, R18, R25, R21 ;  /* 0x0000001912197223 */ /* 0x000fc40000010015 */
[----:B------:R-:W-:Y:S02]  /*2d20*/  FFMA.FTZ R18, R18, R14, R21 ;  /* 0x0000000e12127223 */ /* 0x000fe40000010015 */
[C-C-:B------:R-:W-:Y:S02]  /*2d30*/  FFMA.FTZ R21, R19.reuse, R24, R20.reuse ;  /* 0x0000001813157223 */ /* 0x140fe40000010014 */
[C-C-:B------:R-:W-:Y:S02]  /*2d40*/  FFMA.FTZ R39, R19.reuse, R39, R20.reuse ;  /* 0x0000002713277223 */ /* 0x140fe40000010014 */
[C-C-:B------:R-:W-:Y:S02]  /*2d50*/  FFMA.FTZ R24, R19.reuse, R12, R20.reuse ;  /* 0x0000000c13187223 */ /* 0x140fe40000010014 */
[C-C-:B------:R-:W-:Y:S02]  /*2d60*/  FFMA.FTZ R28, R19.reuse, R28, R20.reuse ;  /* 0x0000001c131c7223 */ /* 0x140fe40000010014 */
        /* <DEDUP_REMOVED lines=13> */
.L_x_2675:
[----:B------:R-:W-:Y:S01]  /*2e40*/  BSSY B0, `(.L_x_2676) ;  /* 0x000000e000007945 */ /* 0x000fe20003800000 */
[----:B------:R-:W-:Y:S05]  /*2e50*/  @P1 BRA `(.L_x_2677) ;  /* 0x000000c000001947 */ /* 0x000fea0003800000 */
[----:B------:R-:W-:Y:S02]  /*2e60*/  IADD3 R15, R38, 0x40, RZ ;  /* 0x00000040260f7810 */ /* 0x000fe40007ffe0ff */
[----:B------:R-:W-:Y:S02]  /*2e70*/  MOV R13, R41 ;  /* 0x00000029000d7202 */ /* 0x000fe40000000f00 */
[----:B------:R-:W-:Y:S02]  /*2e80*/  SHF.R.S32.HI R12, RZ, 0x1f, R15 ;  /* 0x0000001fff0c7819 */ /* 0x000fe4000001140f */
[----:B------:R-:W-:-:S03]  /*2e90*/  F2FP.PACK_AB R19, R19, R22 ;  /* 0x000000161313723e */ /* 0x000fc600000000ff */
        /* <DEDUP_REMOVED lines=8> */
.L_x_2677:
[----:B------:R-:W-:Y:S05]  /*2f20*/  BSYNC B0 ;  /* 0x0000000000007941 */ /* 0x000fea0003800000 */
.L_x_2676:
        /* <DEDUP_REMOVED lines=11> */
.L_x_2678:
        /* <DEDUP_REMOVED lines=12> */
.L_x_2680:
[----:B------:R-:W-:Y:S05]  /*30a0*/  BSYNC B0 ;  /* 0x0000000000007941 */ /* 0x000fea0003800000 */
.L_x_2679:
        /* <DEDUP_REMOVED lines=11> */
.L_x_2681:
        /* <DEDUP_REMOVED lines=12> */
.L_x_2683:
[----:B------:R-:W-:Y:S05]  /*3220*/  BSYNC B0 ;  /* 0x0000000000007941 */ /* 0x000fea0003800000 */
.L_x_2682:
        /* <DEDUP_REMOVED lines=11> */
.L_x_2684:
        /* <DEDUP_REMOVED lines=12> */
.L_x_2686:
[----:B------:R-:W-:Y:S05]  /*33a0*/  BSYNC B0 ;  /* 0x0000000000007941 */ /* 0x000fea0003800000 */
.L_x_2685:
        /* <DEDUP_REMOVED lines=11> */
.L_x_2687:
        /* <DEDUP_REMOVED lines=12> */
.L_x_2689:
[----:B------:R-:W-:Y:S05]  /*3520*/  BSYNC B0 ;  /* 0x0000000000007941 */ /* 0x000fea0003800000 */
.L_x_2688:
        /* <DEDUP_REMOVED lines=11> */
.L_x_2690:
        /* <DEDUP_REMOVED lines=12> */
.L_x_2692:
[----:B------:R-:W-:Y:S05]  /*36a0*/  BSYNC B0 ;  /* 0x0000000000007941 */ /* 0x000fea0003800000 */
.L_x_2691:
[----:B------:R-:W-:Y:S02]  /*36b0*/  IADD3 R5, R5, c[0x0][0x10], RZ ;  /* 0x0000040005057a10 */ /* 0x000fe40007ffe0ff */
[----:B------:R-:W-:Y:S02]  /*36c0*/  IADD3 R30, R30, 0x1, RZ ;  /* 0x000000011e1e7810 */ /* 0x000fe40007ffe0ff */
[----:B------:R-:W-:-:S13]  /*36d0*/  ISETP.GE.AND P0, PT, R5, UR4, PT ;  /* 0x0000000405007c0c */ /* 0x000fda000bf06270 */
[----:B------:R-:W-:Y:S01]  /*36e0*/  @P0 CALL.REL.NOINC `(.L_x_2693) ;  /* 0x0000001000000944 */ /* 0x000fe20003c00000 */
[----:B------:R-:W-:Y:S05]  /*36f0*/  BRA `(.L_x_2694) ;  /* 0xffffcb0000007947 */ /* 0x000fea000383ffff */
.L_x_2693:
[----:B------:R-:W-:Y:S05]  /*3700*/  EXIT ;  /* 0x000000000000794d */ /* 0x000fea0003800000 */
.L_x_2695:
        /* <DEDUP_REMOVED lines=15> */
.L_x_3386:


//--------------------- .text._Z35group_norm_nhwc_fwd_one_pass_kernelI11Fp16IOBf16WLi512ELi16ELi256EEv26Group_norm_nhwc_fwd_params --------------------------
	.section	.text._Z35group_norm_nhwc_fwd_one_pass_kernelI11Fp16IOBf16WLi512ELi16ELi256EEv26Group_norm_nhwc_fwd_params,"ax",@progbits
	.sectioninfo	@"SHI_REGISTERS=89"
	.align	128
        .global         _Z35group_norm_nhwc_fwd_one_pass_kernelI11Fp16IOBf16WLi512ELi16ELi256EEv26Group_norm_nhwc_fwd_params
        .type           _Z35group_norm_nhwc_fwd_one_pass_kernelI11Fp16IOBf16WLi512ELi16ELi256EEv26Group_norm_nhwc_fwd_params,@function
        .size           _Z35group_norm_nhwc_fwd_one_pass_kernelI11Fp16IOBf16WLi512ELi16ELi256EEv26Group_norm_nhwc_fwd_params,(.L_x_3387 - _Z35group_norm_nhwc_fwd_one_pass_kernelI11Fp16IOBf16WLi512ELi16ELi256EEv26Group_norm_nhwc_fwd_params)
        .other          _Z35group_norm_nhwc_fwd_one_pass_kernelI11Fp16IOBf16WLi512ELi16ELi256EEv26Group_norm_nhwc_fwd_params,@"STO_CUDA_ENTRY STV_DEFAULT"
_Z35group_norm_nhwc_fwd_one_pass_kernelI11Fp16IOBf16WLi512ELi16ELi256EEv26Group_norm_nhwc_fwd_params:
.text._Z35group_norm_nhwc_fwd_one_pass_kernelI11Fp16IOBf16WLi512ELi16ELi256EEv26Group_norm_nhwc_fwd_params:
        /* <DEDUP_REMOVED lines=16> */
.L_x_2758:
        /* <DEDUP_REMOVED lines=449> */
.L_x_2697:
[----:B0-----:R-:W-:Y:S05]  /*1d10*/  BSYNC B0 ;  /* 0x0000000000007941 */ /* 0x001fea0003800000 */
.L_x_2696:
        /* <DEDUP_REMOVED lines=25> */
.L_x_2700:
[----:B-1----:R-:W2:Y:S01]  /*1eb0*/  LDG.E.STRONG.GPU R37, [R34.64] ;  /* 0x0000000622257981 */ /* 0x002ea2000c1ef900 */
[----:B------:R-:W-:Y:S01]  /*1ec0*/  YIELD ;  /* 0x0000000000007946 */ /* 0x000fe20003800000 */
[----:B--2---:R-:W-:Y:S01]  /*1ed0*/  ISETP.NE.AND P6, PT, R37, R76, PT ;  /* 0x0000004c2500720c */ /* 0x004fe20003fc5270 */
[----:B------:R-:W-:-:S12]  /*1ee0*/  CCTL.IVALL ;  /* 0x00000000ff00798f */ /* 0x000fd80002000000 */
[----:B------:R-:W-:Y:S05]  /*1ef0*/  @P6 BRA `(.L_x_2700) ;  /* 0xffffffb000006947 */ /* 0x000fea000383ffff */
.L_x_2699:
        /* <DEDUP_REMOVED lines=22> */
.L_x_2704:
        /* <DEDUP_REMOVED lines=116> */
.L_x_2703:
        /* <DEDUP_REMOVED lines=62> */
.L_x_2705:
[----:B------:R-:W-:-:S04]  /*2b80*/  ISETP.NE.AND P6, PT, R77, RZ, PT ;  /* 0x000000ff4d00720c */ /* 0x000fc80003fc5270 */
[----:B------:R-:W-:-:S13]  /*2b90*/  ISETP.NE.OR P6, PT, R37, RZ, P6 ;  /* 0x000000ff2500720c */ /* 0x000fda00037c5670 */
[----:B------:R-:W-:Y:S05]  /*2ba0*/  @!P6 BRA `(.L_x_2701) ;  /* 0x000002100000e947 */ /* 0x000fea0003800000 */
.L_x_2702:
[----:B------:R-:W1:Y:S02]  /*2bb0*/  S2R R76, SR_CTAID.X ;  /* 0x00000000004c7919 */ /* 0x000e640000002500 */
.L_x_2706:
        /* <DEDUP_REMOVED lines=32> */
.L_x_2701:
        /* <DEDUP_REMOVED lines=11> */
.L_x_2708:
[----:B------:R-:W-:Y:S05]  /*2e70*/  BSYNC B0 ;  /* 0x0000000000007941 */ /* 0x000fea0003800000 */
.L_x_2707:
        /* <DEDUP_REMOVED lines=17> */
.L_x_2698:
        /* <DEDUP_REMOVED lines=21> */
[----:B------:R-:W4:Y:S01]  /*30e0*/  LDG.E.U16 R67, [R34.64] ;  /* 0x0000000622437981 */ /* 0x000f22000c1e1500 */
[----:B-1----:R-:W-:-:S04]  /*30f0*/  FMUL.FTZ R36, R36, c[0x0][0x1f4] ;  /* 0x00007d0024247a20 */ /* 0x002fc80000410000 */
[----:B------:R-:W-:-:S04]  /*3100*/  FMUL.FTZ R70, R36, R36 ;  /* 0x0000002424467220 */ /* 0x000fc80000410000 */
[----:B------:R-:W-:Y:S01]  /*3110*/  FFMA.FTZ R70, R37, c[0x0][0x1f4], -R70 ;  /* 0x00007d0025467a23 */ /* 0x000fe20000010846 */
[----:B------:R-:W-:-:S04]  /*3120*/  HFMA2.MMA R37, -RZ, RZ, 1.875, 0 ;  /* 0x3f800000ff257435 */ /* 0x000fc800000001ff */
[----:B------:R-:W-:-:S13]  /*3130*/  FSETP.GTU.FTZ.AND P5, PT, R70, RZ, PT ;  /* 0x000000ff4600720b */ /* 0x000fda0003fbc000 */
[----:B------:R-:W-:Y:S02]  /*3140*/  @P5 FADD.FTZ R71, R70, c[0x0][0x188] ;  /* 0x0000620046475621 */ /* 0x000fe40000010000 */
[----:B------:R4:W5:Y:S02]  /*3150*/  LDG.E.U16 R70, [R34.64+0x2] ;  /* 0x0000020622467981 */ /* 0x000964000c1e1500 */
[----:B------:R-:W0:Y:S01]  /*3160*/  @P5 MUFU.RSQ R37, R71 ;  /* 0x0000004700255308 */ /* 0x000e220000001400 */
[----:B------:R-:W-:Y:S01]  /*3170*/  ISETP.NE.AND P5, PT, RZ, UR5, PT ;  /* 0x00000005ff007c0c */ /* 0x000fe2000bfa5270 */
[--C-:B------:R-:W-:Y:S02]  /*3180*/  HADD2.F32 R75, -RZ, R42.reuse.H1_H1 ;  /* 0x3000002aff4b7230 */ /* 0x100fe40000004100 */
[----:B------:R-:W-:Y:S01]  /*3190*/  HADD2.F32 R73, -RZ, R42.H0_H0 ;  /* 0x2000002aff497230 */ /* 0x000fe20000004100 */
[----:B------:R-:W-:Y:S01]  /*31a0*/  SHF.R.U32.HI R38, RZ, 0x3, R0 ;  /* 0x00000003ff267819 */ /* 0x000fe20000011600 */
[----:B------:R-:W-:-:S02]  /*31b0*/  HADD2.F32 R77, -RZ, R44.H0_H0 ;  /* 0x2000002cff4d7230 */ /* 0x000fc40000004100 */
[----:B------:R-:W-:Y:S01]  /*31c0*/  HADD2.F32 R79, -RZ, R44.H1_H1 ;  /* 0x3000002cff4f7230 */ /* 0x000fe20000004100 */
[--C-:B------:R-:W-:Y:S02]  /*31d0*/  FADD.FTZ R44, R75, -R36.reuse ;  /* 0x800000244b2c7221 */ /* 0x100fe40000010000 */
[----:B------:R-:W-:Y:S02]  /*31e0*/  FADD.FTZ R42, R73, -R36 ;  /* 0x80000024492a7221 */ /* 0x000fe40000010000 */
[----:B------:R-:W-:Y:S02]  /*31f0*/  IMAD R38, R7, c[0x0][0x1e4], R38 ;  /* 0x0000790007267a24 */ /* 0x000fe400078e0226 */
[-C--:B0-----:R-:W-:Y:S02]  /*3200*/  FMUL.FTZ R44, R44, R37.reuse ;  /* 0x000000252c2c7220 */ /* 0x081fe40000410000 */
[----:B------:R-:W-:Y:S01]  /*3210*/  FMUL.FTZ R42, R42, R37 ;  /* 0x000000252a2a7220 */ /* 0x000fe20000410000 */
[----:B--2---:R-:W-:-:S02]  /*3220*/  PRMT R33, RZ, 0x5410, R39 ;  /* 0x00005410ff217816 */ /* 0x004fc40000000027 */
[----:B---3--:R-:W-:Y:S02]  /*3230*/  PRMT R7, RZ, 0x5410, R66 ;  /* 0x00005410ff077816 */ /* 0x008fe40000000042 */
[----:B----4-:R-:W-:-:S05]  /*3240*/  PRMT R34, RZ, 0x5410, R67 ;  /* 0x00005410ff227816 */ /* 0x010fca0000000043 */
[----:B------:R-:W-:Y:S01]  /*3250*/  FFMA.FTZ R42, R33, R42, R34 ;  /* 0x0000002a212a7223 */ /* 0x000fe20000010022 */
[----:B-----5:R-:W-:-:S05]  /*3260*/  PRMT R32, RZ, 0x5410, R70 ;  /* 0x00005410ff207816 */ /* 0x020fca0000000046 */
        /* <DEDUP_REMOVED lines=12> */
.L_x_2709:
        /* <DEDUP_REMOVED lines=12> */
.L_x_2711:
[----:B------:R-:W-:Y:S05]  /*33f0*/  BSYNC B0 ;  /* 0x0000000000007941 */ /* 0x000fea0003800000 */
.L_x_2710:
[--C-:B------:R-:W-:Y:S01]  /*3400*/  FADD.FTZ R6, R77, -R36.reuse ;  /* 0x800000244d067221 */ /* 0x100fe20000010000 */
[--C-:B0-----:R-:W-:Y:S01]  /*3410*/  HADD2.F32 R35, -RZ, R46.reuse.H0_H0 ;  /* 0x2000002eff237230 */ /* 0x101fe20000004100 */
[--C-:B------:R-:W-:Y:S01]  /*3420*/  FADD.FTZ R8, R79, -R36.reuse ;  /* 0x800000244f087221 */ /* 0x100fe20000010000 */
        /* <DEDUP_REMOVED lines=20> */
.L_x_2712:
        /* <DEDUP_REMOVED lines=13> */
.L_x_2714:
[----:B------:R-:W-:Y:S05]  /*3640*/  BSYNC B0 ;  /* 0x0000000000007941 */ /* 0x000fea0003800000 */
.L_x_2713:
[-C--:B------:R-:W-:Y:S02]  /*3650*/  FMUL.FTZ R66, R66, R37.reuse ;  /* 0x0000002542427220 */ /* 0x080fe40000410000 */
[----:B------:R-:W-:Y:S02]  /*3660*/  FMUL.FTZ R70, R70, R37 ;  /* 0x0000002546467220 */ /* 0x000fe40000410000 */
[--C-:B------:R-:W-:Y:S02]  /*3670*/  FADD.FTZ R44, R67, -R36.reuse ;  /* 0x80000024432c7221 */ /* 0x100fe40000010000 */
[----:B------:R-:W-:Y:S02]  /*3680*/  FADD.FTZ R74, R71, -R36 ;  /* 0x80000024474a7221 */ /* 0x000fe40000010000 */
        /* <DEDUP_REMOVED lines=13> */
.L_x_2715:
[----:B------:R-:W-:Y:S01]  /*3760*/  ISETP.NE.AND P0, PT, R60, RZ, PT ;  /* 0x000000ff3c00720c */ /* 0x000fe20003f05270 */
[----:B------:R-:W-:-:S12]  /*3770*/  BSSY B0, `(.L_x_2716) ;  /* 0x000000c000007945 */ /* 0x000fd80003800000 */
        /* <DEDUP_REMOVED lines=11> */
.L_x_2717:
[----:B------:R-:W-:Y:S05]  /*3830*/  BSYNC B0 ;  /* 0x0000000000007941 */ /* 0x000fea0003800000 */
.L_x_2716:
        /* <DEDUP_REMOVED lines=17> */
.L_x_2718:
        /* <DEDUP_REMOVED lines=13> */
.L_x_2720:
[----:B------:R-:W-:Y:S05]  /*3a20*/  BSYNC B0 ;  /* 0x0000000000007941 */ /* 0x000fea0003800000 */
.L_x_2719:
        /* <DEDUP_REMOVED lines=23> */
.L_x_2721:
        /* <DEDUP_REMOVED lines=13> */
.L_x_2723:
[----:B------:R-:W-:Y:S05]  /*3c70*/  BSYNC B0 ;  /* 0x0000000000007941 */ /* 0x000fea0003800000 */
.L_x_2722:
        /* <DEDUP_REMOVED lines=17> */
.L_x_2724:
        /* <DEDUP_REMOVED lines=13> */
.L_x_2726:
[----:B------:R-:W-:Y:S05]  /*3e60*/  BSYNC B0 ;  /* 0x0000000000007941 */ /* 0x000fea0003800000 */
.L_x_2725:
[-C--:B------:R-:W-:Y:S01]  /*3e70*/  FMUL.FTZ R14, R14, R37.reuse ;  /* 0x000000250e0e7220 */ /* 0x080fe20000410000 */
[--C-:B------:R-:W-:Y:S01]  /*3e80*/  HADD2.F32 R17, -RZ, R51.reuse.H0_H0 ;  /* 0x20000033ff117230 */ /* 0x100fe20000004100 */
[----:B------:R-:W-:Y:S01]  /*3e90*/  FMUL.FTZ R16, R16, R37 ;  /* 0x0000002510107220 */ /* 0x000fe20000410000 */
[----:B------:R-:W-:Y:S01]  /*3ea0*/  HADD2.F32 R51, -RZ, R51.H1_H1 ;  /* 0x30000033ff337230 */ /* 0x000fe20000004100 */
        /* <DEDUP_REMOVED lines=13> */
.L_x_2727:
        /* <DEDUP_REMOVED lines=13> */
.L_x_2729:
[----:B------:R-:W-:Y:S05]  /*4050*/  BSYNC B0 ;  /* 0x0000000000007941 */ /* 0x000fea0003800000 */
.L_x_2728:
        /* <DEDUP_REMOVED lines=21> */
.L_x_2730:
        /* <DEDUP_REMOVED lines=13> */
.L_x_2732:
[----:B------:R-:W-:Y:S05]  /*4280*/  BSYNC B0 ;  /* 0x0000000000007941 */ /* 0x000fea0003800000 */
.L_x_2731:
        /* <DEDUP_REMOVED lines=21> */
.L_x_2733:
        /* <DEDUP_REMOVED lines=13> */
.L_x_2735:
[----:B------:R-:W-:Y:S05]  /*44b0*/  BSYNC B0 ;  /* 0x0000000000007941 */ /* 0x000fea0003800000 */
.L_x_2734:
[----:B------:R-:W-:Y:S01]  /*44c0*/  HADD2.F32 R17, -RZ, R54.H0_H0 ;  /* 0x20000036ff117230 */ /* 0x000fe20000004100 */
        /* <DEDUP_REMOVED lines=13> */
.L_x_2736:
        /* <DEDUP_REMOVED lines=12> */
.L_x_2738:
[----:B------:R-:W-:Y:S05]  /*4660*/  BSYNC B0 ;  /* 0x0000000000007941 */ /* 0x000fea0003800000 */
.L_x_2737:
[----:B------:R-:W-:Y:S01]  /*4670*/  HADD2.F32 R19, -RZ, R56.H0_H0 ;  /* 0x20000038ff137230 */ /* 0x000fe20000004100 */
[C---:B------:R-:W-:Y:S01]  /*4680*/  IADD3 R11, R38.reuse, 0x1a0, RZ ;  /* 0x000001a0260b7810 */ /* 0x040fe20007ffe0ff */
[----:B0-----:R-:W-:Y:S01]  /*4690*/  HADD2.F32 R15, -RZ, R55.H0_H0 ;  /* 0x20000037ff0f7230 */ /* 0x001fe20000004100 */
[C---:B------:R-:W-:Y:S01]  /*46a0*/  IADD3 R8, R38.reuse, 0x1c0, RZ ;  /* 0x000001c026087810 */ /* 0x040fe20007ffe0ff */
[----:B------:R-:W-:Y:S01]  /*46b0*/  HADD2.F32 R23, -RZ, R41.H0_H0 ;  /* 0x20000029ff177230 */ /* 0x000fe20000004100 */
[--C-:B------:R-:W-:Y:S01]  /*46c0*/  FADD.FTZ R20, R19, -R36.reuse ;  /* 0x8000002413147221 */ /* 0x100fe20000010000 */
[----:B------:R-:W-:Y:S01]  /*46d0*/  HADD2.F32 R25, -RZ, R43.H0_H0 ;  /* 0x2000002bff197230 */ /* 0x000fe20000004100 */
[----:B------:R-:W-:Y:S01]  /*46e0*/  IADD3 R38, R38, 0x1e0, RZ ;  /* 0x000001e026267810 */ /* 0x000fe20007ffe0ff */
[----:B------:R-:W-:Y:S01]  /*46f0*/  HADD2.F32 R13, -RZ, R54.H1_H1 ;  /* 0x30000036ff0d7230 */ /* 0x000fe20000004100 */
        /* <DEDUP_REMOVED lines=18> */
[--C-:B------:R-:W-:Y:S01]  /*4820*/  FADD.FTZ R44, R43, -R36.reuse ;  /* 0x800000242b2c7221 */ /* 0x100fe20000010000 */
        /* <DEDUP_REMOVED lines=45> */
.L_x_2739:
        /* <DEDUP_REMOVED lines=12> */
.L_x_2741:
[----:B------:R-:W-:Y:S05]  /*4bc0*/  BSYNC B0 ;  /* 0x0000000000007941 */ /* 0x000fea0003800000 */
.L_x_2740:
        /* <DEDUP_REMOVED lines=11> */
.L_x_2742:
        /* <DEDUP_REMOVED lines=12> */
.L_x_2744:
[----:B------:R-:W-:Y:S05]  /*4d40*/  BSYNC B0 ;  /* 0x0000000000007941 */ /* 0x000fea0003800000 */
.L_x_2743:
        /* <DEDUP_REMOVED lines=11> */
.L_x_2745:
        /* <DEDUP_REMOVED lines=12> */
.L_x_2747:
[----:B------:R-:W-:Y:S05]  /*4ec0*/  BSYNC B0 ;  /* 0x0000000000007941 */ /* 0x000fea0003800000 */
.L_x_2746:
        /* <DEDUP_REMOVED lines=11> */
.L_x_2748:
        /* <DEDUP_REMOVED lines=12> */
.L_x_2750:
[----:B------:R-:W-:Y:S05]  /*5040*/  BSYNC B0 ;  /* 0x0000000000007941 */ /* 0x000fea0003800000 */
.L_x_2749:
        /* <DEDUP_REMOVED lines=11> */
.L_x_2751:
        /* <DEDUP_REMOVED lines=12> */
.L_x_2753:
[----:B------:R-:W-:Y:S05]  /*51c0*/  BSYNC B0 ;  /* 0x0000000000007941 */ /* 0x000fea0003800000 */
.L_x_2752:
        /* <DEDUP_REMOVED lines=11> */
.L_x_2754:
[----:B------:R-:W-:Y:S01]  /*5280*/  BSSY B0, `(.L_x_2755) ;  /* 0x000000b000007945 */ /* 0x000fe20003800000 */
[----:B------:R-:W-:Y:S05]  /*5290*/  @P1 BRA `(.L_x_2756) ;  /* 0x0000009000001947 */ /* 0x000fea0003800000 */
[----:B------:R-:W-:Y:S01]  /*52a0*/  MOV R62, R64 ;  /* 0x00000040003e7202 */ /* 0x000fe20000000f00 */
[----:B0-----:R-:W-:Y:S01]  /*52b0*/  IMAD R7, R6, c[0x0][0x1c0], RZ ;  /* 0x0000700006077a24 */ /* 0x001fe200078e02ff */
[----:B------:R-:W-:-:S03]  /*52c0*/  F2FP.PACK_AB R33, R10, R33 ;  /* 0x000000210a21723e */ /* 0x000fc600000000ff */
[----:B------:R-:W-:-:S04]  /*52d0*/  IMAD.WIDE.U32 R62, R38, c[0x0][0x1c0], R62 ;  /* 0x00007000263e7a25 */ /* 0x000fc800078e003e */
[----:B------:R-:W-:Y:S01]  /*52e0*/  IMAD R7, R38, c[0x0][0x1c4], R7 ;  /* 0x0000710026077a24 */ /* 0x000fe200078e0207 */
[----:B------:R-:W-:-:S04]  /*52f0*/  LEA R6, P0, R62, c[0x0][0x160], 0x1 ;  /* 0x000058003e067a11 */ /* 0x000fc800078008ff */
[----:B------:R-:W-:-:S04]  /*5300*/  IADD3 R7, R63, R7, RZ ;  /* 0x000000073f077210 */ /* 0x000fc80007ffe0ff */
[----:B------:R-:W-:-:S05]  /*5310*/  LEA.HI.X R7, R62, c[0x0][0x164], R7, 0x1, P0 ;  /* 0x000059003e077a11 */ /* 0x000fca00000f0c07 */
[----:B------:R0:W-:Y:S02]  /*5320*/  STG.E [R6.64], R33 ;  /* 0x0000002106007986 */ /* 0x0001e4000c101906 */
.L_x_2756:
[----:B------:R-:W-:Y:S05]  /*5330*/  BSYNC B0 ;  /* 0x0000000000007941 */ /* 0x000fea0003800000 */
.L_x_2755:
[----:B------:R-:W-:Y:S02]  /*5340*/  IADD3 R3, R3, c[0x0][0x10], RZ ;  /* 0x0000040003037a10 */ /* 0x000fe40007ffe0ff */
[----:B------:R-:W-:Y:S02]  /*5350*/  IADD3 R4, R4, 0x1, RZ ;  /* 0x0000000104047810 */ /* 0x000fe40007ffe0ff */
[----:B------:R-:W-:-:S13]  /*5360*/  ISETP.GE.AND P0, PT, R3, UR4, PT ;  /* 0x0000000403007c0c */ /* 0x000fda000bf06270 */
[----:B------:R-:W-:Y:S01]  /*5370*/  @P0 CALL.REL.NOINC `(.L_x_2757) ;  /* 0x0000001000000944 */ /* 0x000fe20003c00000 */
[----:B------:R-:W-:Y:S05]  /*5380*/  BRA `(.L_x_2758) ;  /* 0xffffad7000007947 */ /* 0x000fea000383ffff */
.L_x_2757:
[----:B------:R-:W-:Y:S05]  /*5390*/  EXIT ;  /* 0x000000000000794d */ /* 0x000fea0003800000 */
.L_x_2759:
        /* <DEDUP_REMOVED lines=14> */
.L_x_3387:


//--------------------- .text._Z35group_norm_nhwc_fwd_one_pass_kernelI11Fp16IOFp16WLi64ELi16ELi256EEv26Group_norm_nhwc_fwd_params --------------------------
	.section	.text._Z35group_norm_nhwc_fwd_one_pass_kernelI11Fp16IOFp16WLi64ELi16ELi256EEv26Group_norm_nhwc_fwd_params,"ax",@progbits
	.sectioninfo	@"SHI_REGISTERS=32"
	.align	128
        .global         _Z35group_norm_nhwc_fwd_one_pass_kernelI11Fp16IOFp16WLi64ELi16ELi256EEv26Group_norm_nhwc_fwd_params
        .type           _Z35group_norm_nhwc_fwd_one_pass_kernelI11Fp16IOFp16WLi64ELi16ELi256EEv26Group_norm_nhwc_fwd_params,@function
        .size           _Z35group_norm_nhwc_fwd_one_pass_kernelI11Fp16IOFp16WLi64ELi16ELi256EEv26Group_norm_nhwc_fwd_params,(.L_x_3388 - _Z35group_norm_nhwc_fwd_one_pass_kernelI11Fp16IOFp16WLi64ELi16ELi256EEv26Group_norm_nhwc_fwd_params)
        .other          _Z35group_norm_nhwc_fwd_one_pass_kernelI11Fp16IOFp16WLi64ELi16ELi256EEv26Group_norm_nhwc_fwd_params,@"STO_CUDA_ENTRY STV_DEFAULT"
_Z35group_norm_nhwc_fwd_one_pass_kernelI11Fp16IOFp16WLi64ELi16ELi256EEv26Group_norm_nhwc_fwd_params:
.text._Z35group_norm_nhwc_fwd_one_pass_kernelI11Fp16IOFp16WLi64ELi16ELi256EEv26Group_norm_nhwc_fwd_params:
        /* <DEDUP_REMOVED lines=16> */
.L_x_2776:
[----:B------:R-:W-:Y:S01]  /*0100*/  IABS R7, c[0x0][0x1d8] ;  /* 0x0000760000077a13 */ /* 0x000fe20000000000 */
[----:B0-----:R-:W0:Y:S01]  /*0110*/  S2R R19, SR_CTAID.X ;  /* 0x0000000000137919 */ /* 0x001e220000002500 */
        /* <DEDUP_REMOVED lines=128> */
.L_x_2761:
[----:B------:R-:W-:Y:S05]  /*0920*/  BSYNC B0 ;  /* 0x0000000000007941 */ /* 0x000fea0003800000 */
.L_x_2760:
        /* <DEDUP_REMOVED lines=25> */
.L_x_2764:
[----:B------:R-:W2:Y:S01]  /*0ac0*/  LDG.E.STRONG.GPU R6, [R4.64] ;  /* 0x0000000604067981 */ /* 0x000ea2000c1ef900 */
[----:B------:R-:W-:Y:S01]  /*0ad0*/  YIELD ;  /* 0x0000000000007946 */ /* 0x000fe20003800000 */
[----:B--2---:R-:W-:Y:S01]  /*0ae0*/  ISETP.NE.AND P0, PT, R6, R7, PT ;  /* 0x000000070600720c */ /* 0x004fe20003f05270 */
[----:B------:R-:W-:-:S12]  /*0af0*/  CCTL.IVALL ;  /* 0x00000000ff00798f */ /* 0x000fd80002000000 */
[----:B------:R-:W-:Y:S05]  /*0b00*/  @P0 BRA `(.L_x_2764) ;  /* 0xffffffb000000947 */ /* 0x000fea000383ffff */
.L_x_2763:
        /* <DEDUP_REMOVED lines=12> */
.L_x_2766:
        /* <DEDUP_REMOVED lines=60> */
.L_x_2765:
        /* <DEDUP_REMOVED lines=19> */
.L_x_2768:
[----:B------:R-:W-:Y:S05]  /*10c0*/  BSYNC B0 ;  /* 0x0000000000007941 */ /* 0x000fea0003800000 */
.L_x_2767:
        /* <DEDUP_REMOVED lines=30> */
.L_x_2762:
        /* <DEDUP_REMOVED lines=23> */
[----:B------:R-:W-:Y:S01]  /*1420*/  HADD2.F32 R11, -RZ, R18.H1_H1 ;  /* 0x30000012ff0b7230 */ /* 0x000fe20000004100 */
[----:B0-----:R-:W-:-:S04]  /*1430*/  FMUL.FTZ R12, R12, c[0x0][0x1f4] ;  /* 0x00007d000c0c7a20 */ /* 0x001fc80000410000 */
[----:B------:R-:W-:-:S04]  /*1440*/  FMUL.FTZ R29, R12, R12 ;  /* 0x0000000c0c1d7220 */ /* 0x000fc80000410000 */
[----:B------:R-:W-:-:S05]  /*1450*/  FFMA.FTZ R13, R13, c[0x0][0x1f4], -R29 ;  /* 0x00007d000d0d7a23 */ /* 0x000fca000001081d */
[----:B------:R-:W-:Y:S01]  /*1460*/  FSETP.GTU.FTZ.AND P0, PT, R13, RZ, PT ;  /* 0x000000ff0d00720b */ /* 0x000fe20003f1c000 */
[----:B------:R-:W-:Y:S01]  /*1470*/  IMAD R19, R19, c[0x0][0x1e4], R10 ;  /* 0x0000790013137a24 */ /* 0x000fe200078e020a */
[----:B------:R-:W-:-:S11]  /*1480*/  ISETP.NE.AND P2, PT, RZ, UR5, PT ;  /* 0x00000005ff007c0c */ /* 0x000fd6000bf45270 */
[----:B------:R-:W-:-:S04]  /*1490*/  @P0 FADD.FTZ R13, R13, c[0x0][0x188] ;  /* 0x000062000d0d0621 */ /* 0x000fc80000010000 */
[----:B------:R0:W1:Y:S01]  /*14a0*/  @P0 MUFU.RSQ R8, R13 ;  /* 0x0000000d00080308 */ /* 0x0000620000001400 */
[----:B------:R-:W-:Y:S01]  /*14b0*/  HADD2.F32 R23, -RZ, R24.H1_H1 ;  /* 0x30000018ff177230 */ /* 0x000fe20000004100 */
[----:B----4-:R-:W-:Y:S01]  /*14c0*/  IADD3 R4, R19, 0x20, RZ ;  /* 0x0000002013047810 */ /* 0x010fe20007ffe0ff */
[----:B--2---:R-:W-:Y:S02]  /*14d0*/  HADD2.F32 R7, -RZ, R18.H0_H0 ;  /* 0x20000012ff077230 */ /* 0x004fe40000004100 */
[----:B------:R-:W-:Y:S01]  /*14e0*/  HADD2.F32 R9, -RZ, R24.H0_H0 ;  /* 0x20000018ff097230 */ /* 0x000fe20000004100 */
[--C-:B------:R-:W-:Y:S01]  /*14f0*/  FADD.FTZ R11, R11, -R12.reuse ;  /* 0x8000000c0b0b7221 */ /* 0x100fe20000010000 */
[----:B------:R-:W-:Y:S01]  /*1500*/  ISETP.GE.U32.AND P0, PT, R19, c[0x0][0x1c8], PT ;  /* 0x0000720013007a0c */ /* 0x000fe20003f06070 */
[--C-:B------:R-:W-:Y:S01]  /*1510*/  FADD.FTZ R7, R7, -R12.reuse ;  /* 0x8000000c07077221 */ /* 0x100fe20000010000 */
[----:B------:R-:W-:Y:S01]  /*1520*/  SHF.R.S32.HI R6, RZ, 0x1f, R19 ;  /* 0x0000001fff067819 */ /* 0x000fe20000011413 */
[--C-:B0-----:R-:W-:Y:S01]  /*1530*/  FADD.FTZ R13, R23, -R12.reuse ;  /* 0x8000000c170d7221 */ /* 0x101fe20000010000 */
        /* <DEDUP_REMOVED lines=30> */
.L_x_2769:
        /* <DEDUP_REMOVED lines=12> */
.L_x_2771:
[----:B------:R-:W-:Y:S05]  /*17e0*/  BSYNC B0 ;  /* 0x0000000000007941 */ /* 0x000fea0003800000 */
.L_x_2770:
        /* <DEDUP_REMOVED lines=11> */
.L_x_2772:
        /* <DEDUP_REMOVED lines=11> */
.L_x_2774:
[----:B------:R-:W-:Y:S05]  /*1950*/  BSYNC B0 ;  /* 0x0000000000007941 */ /* 0x000fea0003800000 */
.L_x_2773:
[----:B------:R-:W-:Y:S02]  /*1960*/  IADD3 R3, R3, c[0x0][0x10], RZ ;  /* 0x0000040003037a10 */ /* 0x000fe40007ffe0ff */
[----:B------:R-:W-:Y:S02]  /*1970*/  IADD3 R16, R16, 0x1, RZ ;  /* 0x0000000110107810 */ /* 0x000fe40007ffe0ff */
[----:B------:R-:W-:-:S13]  /*1980*/  ISETP.GE.AND P0, PT, R3, UR4, PT ;  /* 0x0000000403007c0c */ /* 0x000fda000bf06270 */
[----:B------:R-:W-:Y:S01]  /*1990*/  @P0 CALL.REL.NOINC `(.L_x_2775) ;  /* 0x0000001000000944 */ /* 0x000fe20003c00000 */
[----:B------:R-:W-:Y:S05]  /*19a0*/  BRA `(.L_x_2776) ;  /* 0xffffe75000007947 */ /* 0x000fea000383ffff */
.L_x_2775:
[----:B------:R-:W-:Y:S05]  /*19b0*/  EXIT ;  /* 0x000000000000794d */ /* 0x000fea0003800000 */
.L_x_2777:
        /* <DEDUP_REMOVED lines=12> */
.L_x_3388:


//--------------------- .text._Z35group_norm_nhwc_fwd_one_pass_kernelI11Fp16IOFp16WLi128ELi16ELi256EEv26Group_norm_nhwc_fwd_params --------------------------
	.section	.text._Z35group_norm_nhwc_fwd_one_pass_kernelI11Fp16IOFp16WLi128ELi16ELi256EEv26Group_norm_nhwc_fwd_params,"ax",@progbits
	.sectioninfo	@"SHI_REGISTERS=32"
	.align	128
        .global         _Z35group_norm_nhwc_fwd_one_pass_kernelI11Fp16IOFp16WLi128ELi16ELi256EEv26Group_norm_nhwc_fwd_params
        .type           _Z35group_norm_nhwc_fwd_one_pass_kernelI11Fp16IOFp16WLi128ELi16ELi256EEv26Group_norm_nhwc_fwd_params,@function
        .size           _Z35group_norm_nhwc_fwd_one_pass_kernelI11Fp16IOFp16WLi128ELi16ELi256EEv26Group_norm_nhwc_fwd_params,(.L_x_3389 - _Z35group_norm_nhwc_fwd_one_pass_kernelI11Fp16IOFp16WLi128ELi16ELi256EEv26Group_norm_nhwc_fwd_params)
        .other          _Z35group_norm_nhwc_fwd_one_pass_kernelI11Fp16IOFp16WLi128ELi16ELi256EEv26Group_norm_nhwc_fwd_params,@"STO_CUDA_ENTRY STV_DEFAULT"
_Z35group_norm_nhwc_fwd_one_pass_kernelI11Fp16IOFp16WLi128ELi16ELi256EEv26Group_norm_nhwc_fwd_params:
.text._Z35group_norm_nhwc_fwd_one_pass_kernelI11Fp16IOFp16WLi128ELi16ELi256EEv26Group_norm_nhwc_fwd_params:
        /* <DEDUP_REMOVED lines=23> */
.L_x_2803:
        /* <DEDUP_REMOVED lines=171> */
.L_x_2779:
[----:B------:R-:W-:Y:S05]  /*0c20*/  BSYNC B0 ;  /* 0x0000000000007941 */ /* 0x000fea0003800000 */
.L_x_2778:
        /* <DEDUP_REMOVED lines=24> */
.L_x_2782:
[----:B------:R-:W2:Y:S01]  /*0db0*/  LDG.E.STRONG.GPU R12, [R10.64] ;  /* 0x000000060a0c7981 */ /* 0x000ea2000c1ef900 */
[----:B------:R-:W-:Y:S01]  /*0dc0*/  YIELD ;  /* 0x0000000000007946 */ /* 0x000fe20003800000 */
[----:B--2---:R-:W-:Y:S01]  /*0dd0*/  ISETP.NE.AND P0, PT, R12, R13, PT ;  /* 0x0000000d0c00720c */ /* 0x004fe20003f05270 */
[----:B------:R-:W-:-:S12]  /*0de0*/  CCTL.IVALL ;  /* 0x00000000ff00798f */ /* 0x000fd80002000000 */
[----:B------:R-:W-:Y:S05]  /*0df0*/  @P0 BRA `(.L_x_2782) ;  /* 0xffffffb000000947 */ /* 0x000fea000383ffff */
.L_x_2781:
        /* <DEDUP_REMOVED lines=16> */
.L_x_2786:
        /* <DEDUP_REMOVED lines=115> */
.L_x_2785:
        /* <DEDUP_REMOVED lines=61> */
.L_x_2787:
[----:B------:R-:W-:-:S13]  /*1a00*/  ISETP.NE.OR P0, PT, R12, RZ, P0 ;  /* 0x000000ff0c00720c */ /* 0x000fda0000705670 */
[----:B------:R-:W-:Y:S05]  /*1a10*/  @!P0 BRA `(.L_x_2783) ;  /* 0x000001f000008947 */ /* 0x000fea0003800000 */
.L_x_2784:
        /* <DEDUP_REMOVED lines=31> */
.L_x_2783:
        /* <DEDUP_REMOVED lines=11> */
.L_x_2789:
[----:B------:R-:W-:Y:S05]  /*1cc0*/  BSYNC B0 ;  /* 0x0000000000007941 */ /* 0x000fea0003800000 */
.L_x_2788:
        /* <DEDUP_REMOVED lines=16> */
.L_x_2780:
        /* <DEDUP_REMOVED lines=28> */
[--C-:B0-----:R-:W-:Y:S02]  /*1f90*/  HADD2.F32 R29, -RZ, R16.reuse.H1_H1 ;  /* 0x30000010ff1d7230 */ /* 0x101fe40000004100 */
[----:B------:R-:W-:Y:S01]  /*1fa0*/  HADD2.F32 R11, -RZ, R16.H0_H0 ;  /* 0x20000010ff0b7230 */ /* 0x000fe20000004100 */
[----:B------:R-:W-:Y:S02]  /*1fb0*/  ISETP.GE.U32.AND P0, PT, R13, c[0x0][0x1c8], PT ;  /* 0x000072000d007a0c */ /* 0x000fe40003f06070 */
[----:B------:R-:W-:Y:S01]  /*1fc0*/  SHF.R.S32.HI R9, RZ, 0x1f, R13 ;  /* 0x0000001fff097819 */ /* 0x000fe2000001140d */
[--C-:B------:R-:W-:Y:S02]  /*1fd0*/  FADD.FTZ R29, R29, -R12.reuse ;  /* 0x8000000c1d1d7221 */ /* 0x100fe40000010000 */
[----:B------:R-:W-:Y:S01]  /*1fe0*/  FADD.FTZ R11, R11, -R12 ;  /* 0x8000000c0b0b7221 */ /* 0x000fe20000010000 */
[----:B------:R-:W-:Y:S01]  /*1ff0*/  ISETP.GE.AND.EX P0, PT, R9, c[0x0][0x1cc], PT, P0 ;  /* 0x0000730009007a0c */ /* 0x000fe20003f06300 */
[----:B-1----:R-:W-:-:S02]  /*2000*/  FMUL.FTZ R29, R29, R14 ;  /* 0x0000000e1d1d7220 */ /* 0x002fc40000410000 */
        /* <DEDUP_REMOVED lines=19> */
.L_x_2790:
        /* <DEDUP_REMOVED lines=12> */
.L_x_2792:
[----:B------:R-:W-:Y:S05]  /*2200*/  BSYNC B0 ;  /* 0x0000000000007941 */ /* 0x000fea0003800000 */
.L_x_2791:
        /* <DEDUP_REMOVED lines=24> */
.L_x_2793:
        /* <DEDUP_REMOVED lines=12> */
.L_x_2795:
[----:B------:R-:W-:Y:S05]  /*2450*/  BSYNC B0 ;  /* 0x0000000000007941 */ /* 0x000fea0003800000 */
.L_x_2794:
        /* <DEDUP_REMOVED lines=37> */
.L_x_2796:
        /* <DEDUP_REMOVED lines=12> */
.L_x_2798:
[----:B------:R-:W-:Y:S05]  /*2770*/  BSYNC B0 ;  /* 0x0000000000007941 */ /* 0x000fea0003800000 */
.L_x_2797:
        /* <DEDUP_REMOVED lines=11> */
.L_x_2799:
        /* <DEDUP_REMOVED lines=12> */
.L_x_2801:
[----:B------:R-:W-:Y:S05]  /*28f0*/  BSYNC B0 ;  /* 0x0000000000007941 */ /* 0x000fea0003800000 */
.L_x_2800:
[----:B------:R-:W-:Y:S02]  /*2900*/  IADD3 R6, R6, c[0x0][0x10], RZ ;  /* 0x0000040006067a10 */ /* 0x000fe40007ffe0ff */
[----:B------:R-:W-:Y:S02]  /*2910*/  IADD3 R5, R5, 0x1, RZ ;  /* 0x0000000105057810 */ /* 0x000fe40007ffe0ff */
[----:B------:R-:W-:-:S13]  /*2920*/  ISETP.GE.AND P0, PT, R6, UR4, PT ;  /* 0x0000000406007c0c */ /* 0x000fda000bf06270 */
[----:B------:R-:W-:Y:S01]  /*2930*/  @P0 CALL.REL.NOINC `(.L_x_2802) ;  /* 0x0000001000000944 */ /* 0x000fe20003c00000 */
[----:B------:R-:W-:Y:S05]  /*2940*/  BRA `(.L_x_2803) ;  /* 0xffffd82000007947 */ /* 0x000fea000383ffff */
.L_x_2802:
[----:B------:R-:W-:Y:S05]  /*2950*/  EXIT ;  /* 0x000000000000794d */ /* 0x000fea0003800000 */
.L_x_2804:
        /* <DEDUP_REMOVED lines=10> */
.L_x_3389:


//--------------------- .text._Z35group_norm_nhwc_fwd_one_pass_kernelI11Fp16IOFp16WLi256ELi16ELi256EEv26Group_norm_nhwc_fwd_params --------------------------
	.section	.text._Z35group_norm_nhwc_fwd_one_pass_kernelI11Fp16IOFp16WLi256ELi16ELi256EEv26Group_norm_nhwc_fwd_params,"ax",@progbits
	.sectioninfo	@"SHI_REGISTERS=48"
	.align	128
        .global         _Z35group_norm_nhwc_fwd_one_pass_kernelI11Fp16IOFp16WLi256ELi16ELi256EEv26Group_norm_nhwc_fwd_params
        .type           _Z35group_norm_nhwc_fwd_one_pass_kernelI11Fp16IOFp16WLi256ELi16ELi256EEv26Group_norm_nhwc_fwd_params,@function
        .size           _Z35group_norm_nhwc_fwd_one_pass_kernelI11Fp16IOFp16WLi256ELi16ELi256EEv26Group_norm_nhwc_fwd_params,(.L_x_3390 - _Z35group_norm_nhwc_fwd_one_pass_kernelI11Fp16IOFp16WLi256ELi16ELi256EEv26Group_norm_nhwc_fwd_params)
        .other          _Z35group_norm_nhwc_fwd_one_pass_kernelI11Fp16IOFp16WLi256ELi16ELi256EEv26Group_norm_nhwc_fwd_params,@"STO_CUDA_ENTRY STV_DEFAULT"
_Z35group_norm_nhwc_fwd_one_pass_kernelI11Fp16IOFp16WLi256ELi16ELi256EEv26Group_norm_nhwc_fwd_params:
.text._Z35group_norm_nhwc_fwd_one_pass_kernelI11Fp16IOFp16WLi256ELi16ELi256EEv26Group_norm_nhwc_fwd_params:
        /* <DEDUP_REMOVED lines=32> */
.L_x_2842:
        /* <DEDUP_REMOVED lines=241> */
.L_x_2806:
[----:B------:R-:W-:Y:S05]  /*1110*/  BSYNC B0 ;  /* 0x0000000000007941 */ /* 0x000fea0003800000 */
.L_x_2805:
        /* <DEDUP_REMOVED lines=26> */
.L_x_2809:
[----:B------:R-:W2:Y:S01]  /*12c0*/  LDG.E.STRONG.GPU R14, [R12.64] ;  /* 0x000000080c0e7981 */ /* 0x000ea2000c1ef900 */
[----:B------:R-:W-:Y:S01]  /*12d0*/  YIELD ;  /* 0x0000000000007946 */ /* 0x000fe20003800000 */
[----:B--2---:R-:W-:Y:S01]  /*12e0*/  ISETP.NE.AND P0, PT, R14, R15, PT ;  /* 0x0000000f0e00720c */ /* 0x004fe20003f05270 */
[----:B------:R-:W-:-:S12]  /*12f0*/  CCTL.IVALL ;  /* 0x00000000ff00798f */ /* 0x000fd80002000000 */
[----:B------:R-:W-:Y:S05]  /*1300*/  @P0 BRA `(.L_x_2809) ;  /* 0xffffffb000000947 */ /* 0x000fea000383ffff */
.L_x_2808:
        /* <DEDUP_REMOVED lines=20> */
.L_x_2813:
        /* <DEDUP_REMOVED lines=116> */
.L_x_2812:
        /* <DEDUP_REMOVED lines=62> */
.L_x_2814:
[----:B------:R-:W-:-:S13]  /*1f70*/  ISETP.NE.OR P0, PT, RZ, UR5, P0 ;  /* 0x00000005ff007c0c */ /* 0x000fda0008705670 */
[----:B------:R-:W-:Y:S05]  /*1f80*/  @!P0 BRA `(.L_x_2810) ;  /* 0x000001f000008947 */ /* 0x000fea0003800000 */
.L_x_2811:
        /* <DEDUP_REMOVED lines=31> */
.L_x_2810:
        /* <DEDUP_REMOVED lines=12> */
.L_x_2816:
[----:B------:R-:W-:Y:S05]  /*2240*/  BSYNC B0 ;  /* 0x0000000000007941 */ /* 0x000fea0003800000 */
.L_x_2815:
        /* <DEDUP_REMOVED lines=16> */
.L_x_2807:
        /* <DEDUP_REMOVED lines=59> */
.L_x_2817:
        /* <DEDUP_REMOVED lines=13> */
.L_x_2819:
[----:B------:R-:W-:Y:S05]  /*27d0*/  BSYNC B0 ;  /* 0x0000000000007941 */ /* 0x000fea0003800000 */
.L_x_2818:
        /* <DEDUP_REMOVED lines=17> */
.L_x_2820:
        /* <DEDUP_REMOVED lines=12> */
.L_x_2822:
[----:B------:R-:W-:Y:S05]  /*29b0*/  BSYNC B0 ;  /* 0x0000000000007941 */ /* 0x000fea0003800000 */
.L_x_2821:
        /* <DEDUP_REMOVED lines=72> */
.L_x_2823:
        /* <DEDUP_REMOVED lines=14> */
.L_x_2825:
[----:B------:R-:W-:Y:S05]  /*2f20*/  BSYNC B0 ;  /* 0x0000000000007941 */ /* 0x000fea0003800000 */
.L_x_2824:
        /* <DEDUP_REMOVED lines=11> */
.L_x_2826:
        /* <DEDUP_REMOVED lines=12> */
.L_x_2828:
[----:B------:R-:W-:Y:S05]  /*30a0*/  BSYNC B0 ;  /* 0x0000000000007941 */ /* 0x000fea0003800000 */
.L_x_2827:
        /* <DEDUP_REMOVED lines=11> */
.L_x_2829:
        /* <DEDUP_REMOVED lines=12> */
.L_x_2831:
[----:B------:R-:W-:Y:S05]  /*3220*/  BSYNC B0 ;  /* 0x0000000000007941 */ /* 0x000fea0003800000 */
.L_x_2830:
        /* <DEDUP_REMOVED lines=11> */
.L_x_2832:
        /* <DEDUP_REMOVED lines=12> */
.L_x_2834:
[----:B------:R-:W-:Y:S05]  /*33a0*/  BSYNC B0 ;  /* 0x0000000000007941 */ /* 0x000fea0003800000 */
.L_x_2833:
        /* <DEDUP_REMOVED lines=11> */
.L_x_2835:
        /* <DEDUP_REMOVED lines=12> */
.L_x_2837:
[----:B------:R-:W-:Y:S05]  /*3520*/  BSYNC B0 ;  /* 0x0000000000007941 */ /* 0x000fea0003800000 */
.L_x_2836:
        /* <DEDUP_REMOVED lines=11> */
.L_x_2838:
        /* <DEDUP_REMOVED lines=12> */
.L_x_2840:
[----:B------:R-:W-:Y:S05]  /*36a0*/  BSYNC B0 ;  /* 0x0000000000007941 */ /* 0x000fea0003800000 */
.L_x_2839:
[----:B------:R-:W-:Y:S02]  /*36b0*/  IADD3 R5, R5, c[0x0][0x10], RZ ;  /* 0x0000040005057a10 */ /* 0x000fe40007ffe0ff */
[----:B------:R-:W-:Y:S02]  /*36c0*/  IADD3 R30, R30, 0x1, RZ ;  /* 0x000000011e1e7810 */ /* 0x000fe40007ffe0ff */
[----:B------:R-:W-:-:S13]  /*36d0*/  ISETP.GE.AND P0, PT, R5, UR4, PT ;  /* 0x0000000405007c0c */ /* 0x000fda000bf06270 */
[----:B------:R-:W-:Y:S01]  /*36e0*/  @P0 CALL.REL.NOINC `(.L_x_2841) ;  /* 0x0000001000000944 */ /* 0x000fe20003c00000 */
[----:B------:R-:W-:Y:S05]  /*36f0*/  BRA `(.L_x_2842) ;  /* 0xffffcb0000007947 */ /* 0x000fea000383ffff */
.L_x_2841:
[----:B------:R-:W-:Y:S05]  /*3700*/  EXIT ;  /* 0x000000000000794d */ /* 0x000fea0003800000 */
.L_x_2843:
        /* <DEDUP_REMOVED lines=15> */
.L_x_3390:


//--------------------- .text._Z35group_norm_nhwc_fwd_one_pass_kernelI11Fp16IOFp16WLi512ELi16ELi256EEv26Group_norm_nhwc_fwd_params --------------------------
	.section	.text._Z35group_norm_nhwc_fwd_one_pass_kernelI11Fp16IOFp16WLi512ELi16ELi256EEv26Group_norm_nhwc_fwd_params,"ax",@progbits
	.sectioninfo	@"SHI_REGISTERS=89"
	.align	128
        .global         _Z35group_norm_nhwc_fwd_one_pass_kernelI11Fp16IOFp16WLi512ELi16ELi256EEv26Group_norm_nhwc_fwd_params
        .type           _Z35group_norm_nhwc_fwd_one_pass_kernelI11Fp16IOFp16WLi512ELi16ELi256EEv26Group_norm_nhwc_fwd_params,@function
        .size           _Z35group_norm_nhwc_fwd_one_pass_kernelI11Fp16IOFp16WLi512ELi16ELi256EEv26Group_norm_nhwc_fwd_params,(.L_x_3391 - _Z35group_norm_nhwc_fwd_one_pass_kernelI11Fp16IOFp16WLi512ELi16ELi256EEv26Group_norm_nhwc_fwd_params)
        .other          _Z35group_norm_nhwc_fwd_one_pass_kernelI11Fp16IOFp16WLi512ELi16ELi256EEv26Group_norm_nhwc_fwd_params,@"STO_CUDA_ENTRY STV_DEFAULT"
_Z35group_norm_nhwc_fwd_one_pass_kernelI11Fp16IOFp16WLi512ELi16ELi256EEv26Group_norm_nhwc_fwd_params:
.text._Z35group_norm_nhwc_fwd_one_pass_kernelI11Fp16IOFp16WLi512ELi16ELi256EEv26Group_norm_nhwc_fwd_params:
        /* <DEDUP_REMOVED lines=16> */
.L_x_2906:
        /* <DEDUP_REMOVED lines=449> */
.L_x_2845:
[----:B0-----:R-:W-:Y:S05]  /*1d10*/  BSYNC B0 ;  /* 0x0000000000007941 */ /* 0x001fea0003800000 */
.L_x_2844:
        /* <DEDUP_REMOVED lines=25> */
.L_x_2848:
[----:B-1----:R-:W2:Y:S01]  /*1eb0*/  LDG.E.STRONG.GPU R37, [R34.64] ;  /* 0x0000000622257981 */ /* 0x002ea2000c1ef900 */
[----:B------:R-:W-:Y:S01]  /*1ec0*/  YIELD ;  /* 0x0000000000007946 */ /* 0x000fe20003800000 */
[----:B--2---:R-:W-:Y:S01]  /*1ed0*/  ISETP.NE.AND P6, PT, R37, R76, PT ;  /* 0x0000004c2500720c */ /* 0x004fe20003fc5270 */
[----:B------:R-:W-:-:S12]  /*1ee0*/  CCTL.IVALL ;  /* 0x00000000ff00798f */ /* 0x000fd80002000000 */
[----:B------:R-:W-:Y:S05]  /*1ef0*/  @P6 BRA `(.L_x_2848) ;  /* 0xffffffb000006947 */ /* 0x000fea000383ffff */
.L_x_2847:
        /* <DEDUP_REMOVED lines=22> */
.L_x_2852:
        /* <DEDUP_REMOVED lines=116> */
.L_x_2851:
        /* <DEDUP_REMOVED lines=62> */
.L_x_2853:
[----:B------:R-:W-:-:S04]  /*2b80*/  ISETP.NE.AND P6, PT, R77, RZ, PT ;  /* 0x000000ff4d00720c */ /* 0x000fc80003fc5270 */
[----:B------:R-:W-:-:S13]  /*2b90*/  ISETP.NE.OR P6, PT, R37, RZ, P6 ;  /* 0x000000ff2500720c */ /* 0x000fda00037c5670 */
[----:B------:R-:W-:Y:S05]  /*2ba0*/  @!P6 BRA `(.L_x_2849) ;  /* 0x000002100000e947 */ /* 0x000fea0003800000 */
.L_x_2850:
[----:B------:R-:W1:Y:S02]  /*2bb0*/  S2R R76, SR_CTAID.X ;  /* 0x00000000004c7919 */ /* 0x000e640000002500 */
.L_x_2854:
        /* <DEDUP_REMOVED lines=32> */
.L_x_2849:
        /* <DEDUP_REMOVED lines=11> */
.L_x_2856:
[----:B------:R-:W-:Y:S05]  /*2e70*/  BSYNC B0 ;  /* 0x0000000000007941 */ /* 0x000fea0003800000 */
.L_x_2855:
        /* <DEDUP_REMOVED lines=17> */
.L_x_2846:
        /* <DEDUP_REMOVED lines=21> */
[----:B------:R-:W4:Y:S01]  /*30e0*/  LDG.E.U16 R67, [R34.64] ;  /* 0x0000000622437981 */ /* 0x000f22000c1e1500 */
[----:B-1----:R-:W-:-:S04]  /*30f0*/  FMUL.FTZ R36, R36, c[0x0][0x1f4] ;  /* 0x00007d0024247a20 */ /* 0x002fc80000410000 */
[----:B------:R-:W-:-:S04]  /*3100*/  FMUL.FTZ R70, R36, R36 ;  /* 0x0000002424467220 */ /* 0x000fc80000410000 */
[----:B------:R-:W-:Y:S01]  /*3110*/  FFMA.FTZ R70, R37, c[0x0][0x1f4], -R70 ;  /* 0x00007d0025467a23 */ /* 0x000fe20000010846 */
[----:B------:R-:W-:-:S04]  /*3120*/  HFMA2.MMA R37, -RZ, RZ, 1.875, 0 ;  /* 0x3f800000ff257435 */ /* 0x000fc800000001ff */
[----:B------:R-:W-:-:S13]  /*3130*/  FSETP.GTU.FTZ.AND P5, PT, R70, RZ, PT ;  /* 0x000000ff4600720b */ /* 0x000fda0003fbc000 */
[----:B------:R-:W-:Y:S02]  /*3140*/  @P5 FADD.FTZ R71, R70, c[0x0][0x188] ;  /* 0x0000620046475621 */ /* 0x000fe40000010000 */
[----:B------:R-:W5:Y:S02]  /*3150*/  LDG.E.U16 R70, [R34.64+0x2] ;  /* 0x0000020622467981 */ /* 0x000f64000c1e1500 */
[----:B------:R-:W0:Y:S01]  /*3160*/  @P5 MUFU.RSQ R37, R71 ;  /* 0x0000004700255308 */ /* 0x000e220000001400 */
[----:B------:R-:W-:Y:S02]  /*3170*/  SHF.R.U32.HI R74, RZ, 0x3, R0 ;  /* 0x00000003ff4a7819 */ /* 0x000fe40000011600 */
[----:B------:R-:W-:Y:S01]  /*3180*/  ISETP.NE.AND P5, PT, RZ, UR5, PT ;  /* 0x00000005ff007c0c */ /* 0x000fe2000bfa5270 */
[--C-:B------:R-:W-:Y:S02]  /*3190*/  HADD2.F32 R75, -RZ, R42.reuse.H1_H1 ;  /* 0x3000002aff4b7230 */ /* 0x100fe40000004100 */
[----:B------:R-:W-:Y:S01]  /*31a0*/  HADD2.F32 R73, -RZ, R42.H0_H0 ;  /* 0x2000002aff497230 */ /* 0x000fe20000004100 */
[----:B------:R-:W-:-:S04]  /*31b0*/  IMAD R39, R7, c[0x0][0x1e4], R74 ;  /* 0x0000790007277a24 */ /* 0x000fc800078e024a */
[----:B------:R-:W-:Y:S01]  /*31c0*/  FADD.FTZ R42, R73, -R36 ;  /* 0x80000024492a7221 */ /* 0x000fe20000010000 */
[----:B------:R-:W-:-:S03]  /*31d0*/  HADD2.F32 R73, -RZ, R44.H0_H0 ;  /* 0x2000002cff497230 */ /* 0x000fc60000004100 */
[----:B0-----:R-:W-:Y:S01]  /*31e0*/  FMUL.FTZ R42, R42, R37 ;  /* 0x000000252a2a7220 */ /* 0x001fe20000410000 */
[----:B--2---:R-:W-:Y:S01]  /*31f0*/  HADD2.F32 R7, -RZ, R66.H0_H0 ;  /* 0x20000042ff077230 */ /* 0x004fe20000004100 */
[----:B------:R-:W-:Y:S01]  /*3200*/  FADD.FTZ R66, R75, -R36 ;  /* 0x800000244b427221 */ /* 0x000fe20000010000 */
[----:B---3--:R-:W-:-:S03]  /*3210*/  HADD2.F32 R38, -RZ, R38.H0_H0 ;  /* 0x20000026ff267230 */ /* 0x008fc60000004100 */
[----:B------:R-:W-:Y:S01]  /*3220*/  FMUL.FTZ R66, R66, R37 ;  /* 0x0000002542427220 */ /* 0x000fe20000410000 */
[----:B----4-:R-:W-:Y:S02]  /*3230*/  HADD2.F32 R33, -RZ, R67.H0_H0 ;  /* 0x20000043ff217230 */ /* 0x010fe40000004100 */
[----:B------:R-:W-:-:S03]  /*3240*/  HADD2.F32 R75, -RZ, R44.H1_H1 ;  /* 0x3000002cff4b7230 */ /* 0x000fc60000004100 */
[----:B------:R-:W-:Y:S01]  /*3250*/  FFMA.FTZ R42, R38, R42, R33 ;  /* 0x0000002a262a7223 */ /* 0x000fe20000010021 */
[----:B-----5:R-:W-:-:S05]  /*3260*/  HADD2.F32 R32, -RZ, R70.H0_H0 ;  /* 0x20000046ff207230 */ /* 0x020fca0000004100 */
        /* <DEDUP_REMOVED lines=12> */
.L_x_2857:
        /* <DEDUP_REMOVED lines=12> */
.L_x_2859:
[----:B------:R-:W-:Y:S05]  /*33f0*/  BSYNC B0 ;  /* 0x0000000000007941 */ /* 0x000fea0003800000 */
.L_x_2858:
        /* <DEDUP_REMOVED lines=23> */
.L_x_2860:
        /* <DEDUP_REMOVED lines=13> */
.L_x_2862:
[----:B------:R-:W-:Y:S05]  /*3640*/  BSYNC B0 ;  /* 0x0000000000007941 */ /* 0x000fea0003800000 */
.L_x_2861:
        /* <DEDUP_REMOVED lines=17> */
.L_x_2863:
[----:B------:R-:W-:Y:S01]  /*3760*/  ISETP.NE.AND P0, PT, R60, RZ, PT ;  /* 0x000000ff3c00720c */ /* 0x000fe20003f05270 */
[----:B------:R-:W-:-:S12]  /*3770*/  BSSY B0, `(.L_x_2864) ;  /* 0x000000c000007945 */ /* 0x000fd80003800000 */
[----:B------:R-:W-:Y:S05]  /*3780*/  @P0 BRA `(.L_x_2865) ;  /* 0x000000a000000947 */ /* 0x000fea0003800000 */
[----:B------:R-:W-:Y:S01]  /*3790*/  IMAD R35, R14, c[0x0][0x1c0], RZ ;  /* 0x000070000e237a24 */ /* 0x000fe200078e02ff */
[----:B0-----:R-:W-:Y:S02]  /*37a0*/  MOV R8, R64 ;  /* 0x0000004000087202 */ /* 0x001fe40000000f00 */
        /* <DEDUP_REMOVED lines=8> */
.L_x_2865:
[----:B------:R-:W-:Y:S05]  /*3830*/  BSYNC B0 ;  /* 0x0000000000007941 */ /* 0x000fea0003800000 */
.L_x_2864:
[-C--:B------:R-:W-:Y:S01]  /*3840*/  FMUL.FTZ R44, R44, R37.reuse ;  /* 0x000000252c2c7220 */ /* 0x080fe20000410000 */
[--C-:B------:R-:W-:Y:S01]  /*3850*/  HADD2.F32 R35, -RZ, R48.reuse.H0_H0 ;  /* 0x20000030ff237230 */ /* 0x100fe20000004100 */
[----:B------:R-:W-:Y:S01]  /*3860*/  FMUL.FTZ R70, R70, R37 ;  /* 0x0000002546467220 */ /* 0x000fe20000410000 */
[----:B0-----:R-:W-:Y:S01]  /*3870*/  HADD2.F32 R47, -RZ, R48.H1_H1 ;  /* 0x30000030ff2f7230 */ /* 0x001fe20000004100 */
        /* <DEDUP_REMOVED lines=13> */
.L_x_2866:
        /* <DEDUP_REMOVED lines=13> */
.L_x_2868:
[----:B------:R-:W-:Y:S05]  /*3a20*/  BSYNC B0 ;  /* 0x0000000000007941 */ /* 0x000fea0003800000 */
.L_x_2867:
        /* <DEDUP_REMOVED lines=23> */
.L_x_2869:
        /* <DEDUP_REMOVED lines=13> */
.L_x_2871:
[----:B------:R-:W-:Y:S05]  /*3c70*/  BSYNC B0 ;  /* 0x0000000000007941 */ /* 0x000fea0003800000 */
.L_x_2870:
        /* <DEDUP_REMOVED lines=17> */
.L_x_2872:
        /* <DEDUP_REMOVED lines=13> */
.L_x_2874:
[----:B------:R-:W-:Y:S05]  /*3e60*/  BSYNC B0 ;  /* 0x0000000000007941 */ /* 0x000fea0003800000 */
.L_x_2873:
        /* <DEDUP_REMOVED lines=17> */
.L_x_2875:
        /* <DEDUP_REMOVED lines=13> */
.L_x_2877:
[----:B------:R-:W-:Y:S05]  /*4050*/  BSYNC B0 ;  /* 0x0000000000007941 */ /* 0x000fea0003800000 */
.L_x_2876:
        /* <DEDUP_REMOVED lines=21> */
.L_x_2878:
        /* <DEDUP_REMOVED lines=13> */
.L_x_2880:
[----:B------:R-:W-:Y:S05]  /*4280*/  BSYNC B0 ;  /* 0x0000000000007941 */ /* 0x000fea0003800000 */
.L_x_2879:
        /* <DEDUP_REMOVED lines=21> */
.L_x_2881:
        /* <DEDUP_REMOVED lines=13> */
.L_x_2883:
[----:B------:R-:W-:Y:S05]  /*44b0*/  BSYNC B0 ;  /* 0x0000000000007941 */ /* 0x000fea0003800000 */
.L_x_2882:
        /* <DEDUP_REMOVED lines=14> */
.L_x_2884:
        /* <DEDUP_REMOVED lines=12> */
.L_x_2886:
[----:B------:R-:W-:Y:S05]  /*4660*/  BSYNC B0 ;  /* 0x0000000000007941 */ /* 0x000fea0003800000 */
.L_x_2885:
[----:B------:R-:W-:Y:S01]  /*4670*/  HADD2.F32 R19, -RZ, R56.H0_H0 ;  /* 0x20000038ff137230 */ /* 0x000fe20000004100 */
[C---:B------:R-:W-:Y:S01]  /*4680*/  IADD3 R11, R39.reuse, 0x1a0, RZ ;  /* 0x000001a0270b7810 */ /* 0x040fe20007ffe0ff */
[----:B0-----:R-:W-:Y:S01]  /*4690*/  HADD2.F32 R13, -RZ, R54.H1_H1 ;  /* 0x30000036ff0d7230 */ /* 0x001fe20000004100 */
        /* <DEDUP_REMOVED lines=15> */
[--C-:B------:R-:W-:Y:S01]  /*4790*/  HADD2.F32 R35, -RZ, R45.reuse.H0_H0 ;  /* 0x2000002dff237230 */ /* 0x100fe20000004100 */
        /* <DEDUP_REMOVED lines=54> */
.L_x_2887:
        /* <DEDUP_REMOVED lines=12> */
.L_x_2889:
[----:B------:R-:W-:Y:S05]  /*4bc0*/  BSYNC B0 ;  /* 0x0000000000007941 */ /* 0x000fea0003800000 */
.L_x_2888:
        /* <DEDUP_REMOVED lines=11> */
.L_x_2890:
        /* <DEDUP_REMOVED lines=12> */
.L_x_2892:
[----:B------:R-:W-:Y:S05]  /*4d40*/  BSYNC B0 ;  /* 0x0000000000007941 */ /* 0x000fea0003800000 */
.L_x_2891:
        /* <DEDUP_REMOVED lines=11> */
.L_x_2893:
        /* <DEDUP_REMOVED lines=12> */
.L_x_2895:
[----:B------:R-:W-:Y:S05]  /*4ec0*/  BSYNC B0 ;  /* 0x0000000000007941 */ /* 0x000fea0003800000 */
.L_x_2894:
        /* <DEDUP_REMOVED lines=11> */
.L_x_2896:
        /* <DEDUP_REMOVED lines=12> */
.L_x_2898:
[----:B------:R-:W-:Y:S05]  /*5040*/  BSYNC B0 ;  /* 0x0000000000007941 */ /* 0x000fea0003800000 */
.L_x_2897:
        /* <DEDUP_REMOVED lines=11> */
.L_x_2899:
        /* <DEDUP_REMOVED lines=12> */
.L_x_2901:
[----:B------:R-:W-:Y:S05]  /*51c0*/  BSYNC B0 ;  /* 0x0000000000007941 */ /* 0x000fea0003800000 */
.L_x_2900:
        /* <DEDUP_REMOVED lines=11> */
.L_x_2902:
        /* <DEDUP_REMOVED lines=9> */
[----:B0-----:R-:W-:-:S05]  /*5310*/  LEA.HI.X R7, R62, c[0x0][0x164], R39, 0x1, P0 ;  /* 0x000059003e077a11 */ /* 0x001fca00000f0c27 */
[----:B------:R0:W-:Y:S02]  /*5320*/  STG.E [R6.64], R33 ;  /* 0x0000002106007986 */ /* 0x0001e4000c101906 */
.L_x_2904:
[----:B------:R-:W-:Y:S05]  /*5330*/  BSYNC B0 ;  /* 0x0000000000007941 */ /* 0x000fea0003800000 */
.L_x_2903:
[----:B------:R-:W-:Y:S02]  /*5340*/  IADD3 R3, R3, c[0x0][0x10], RZ ;  /* 0x0000040003037a10 */ /* 0x000fe40007ffe0ff */
[----:B------:R-:W-:Y:S02]  /*5350*/  IADD3 R4, R4, 0x1, RZ ;  /* 0x0000000104047810 */ /* 0x000fe40007ffe0ff */
[----:B------:R-:W-:-:S13]  /*5360*/  ISETP.GE.AND P0, PT, R3, UR4, PT ;  /* 0x0000000403007c0c */ /* 0x000fda000bf06270 */
[----:B------:R-:W-:Y:S01]  /*5370*/  @P0 CALL.REL.NOINC `(.L_x_2905) ;  /* 0x0000001000000944 */ /* 0x000fe20003c00000 */
[----:B------:R-:W-:Y:S05]  /*5380*/  BRA `(.L_x_2906) ;  /* 0xffffad7000007947 */ /* 0x000fea000383ffff */
.L_x_2905:
[----:B------:R-:W-:Y:S05]  /*5390*/  EXIT ;  /* 0x000000000000794d */ /* 0x000fea0003800000 */
.L_x_2907:
        /* <DEDUP_REMOVED lines=14> */
.L_x_3391:


//--------------------- .text._Z35group_norm_nhwc_fwd_one_pass_kernelI11Fp32IOFp32WLi64ELi16ELi256EEv26Group_norm_nhwc_fwd_params --------------------------
	.section	.text._Z35group_norm_nhwc_fwd_one_pass_kernelI11Fp32IOFp32WLi64ELi16ELi256EEv26Group_norm_nhwc_fwd_params,"ax",@progbits
	.sectioninfo	@"SHI_REGISTERS=32"
	.align	128
        .global         _Z35group_norm_nhwc_fwd_one_pass_kernelI11Fp32IOFp32WLi64ELi16ELi256EEv26Group_norm_nhwc_fwd_params
        .type           _Z35group_norm_nhwc_fwd_one_pass_kernelI11Fp32IOFp32WLi64ELi16ELi256EEv26Group_norm_nhwc_fwd_params,@function
        .size           _Z35group_norm_nhwc_fwd_one_pass_kernelI11Fp32IOFp32WLi64ELi16ELi256EEv26Group_norm_nhwc_fwd_params,(.L_x_3392 - _Z35group_norm_nhwc_fwd_one_pass_kernelI11Fp32IOFp32WLi64ELi16ELi256EEv26Group_norm_nhwc_fwd_params)
        .other          _Z35group_norm_nhwc_fwd_one_pass_kernelI11Fp32IOFp32WLi64ELi16ELi256EEv26Group_norm_nhwc_fwd_params,@"STO_CUDA_ENTRY STV_DEFAULT"
_Z35group_norm_nhwc_fwd_one_pass_kernelI11Fp32IOFp32WLi64ELi16ELi256EEv26Group_norm_nhwc_fwd_params:
.text._Z35group_norm_nhwc_fwd_one_pass_kernelI11Fp32IOFp32WLi64ELi16ELi256EEv26Group_norm_nhwc_fwd_params:
        /* <DEDUP_REMOVED lines=16> */
.L_x_2924:
[----:B0-----:R-:W-:Y:S01]  /*0100*/  IABS R7, c[0x0][0x1d8] ;  /* 0x0000760000077a13 */ /* 0x001fe20000000000 */
[----:B------:R-:W-:Y:S01]  /*0110*/  CS2R R18, SRZ ;  /* 0x0000000000127805 */ /* 0x000fe2000001ff00 */
[----:B------:R-:W-:Y:S02]  /*0120*/  CS2R R16, SRZ ;  /* 0x0000000000107805 */ /* 0x000fe4000001ff00 */
[----:B------:R-:W0:Y:S08]  /*0130*/  I2F.RP R3, R7 ;  /* 0x0000000700037306 */ /* 0x000e300000209400 */
[----:B0-----:R-:W0:Y:S02]  /*0140*/  MUFU.RCP R3, R3 ;  /* 0x0000000300037308 */ /* 0x001e240000001000 */
[----:B01----:R-:W-:-:S06]  /*0150*/  IADD3 R4, R3, 0xffffffe, RZ ;  /* 0x0ffffffe03047810 */ /* 0x003fcc0007ffe0ff */
        /* <DEDUP_REMOVED lines=11> */
[C---:B------:R-:W-:Y:S02]  /*0210*/  IMAD R6, R7.reuse, R3, R6 ;  /* 0x0000000307067224 */ /* 0x040fe400078e0206 */
[----:B------:R-:W0:Y:S03]  /*0220*/  S2R R3, SR_CTAID.X ;  /* 0x0000000000037919 */ /* 0x000e260000002500 */
[----:B------:R-:W-:-:S13]  /*0230*/  ISETP.GT.U32.AND P1, PT, R7, R6, PT ;  /* 0x000000060700720c */ /* 0x000fda0003f24070 */
[-C--:B------:R-:W-:Y:S02]  /*0240*/  @!P1 IADD3 R6, R6, -R7.reuse, RZ ;  /* 0x8000000706069210 */ /* 0x080fe40007ffe0ff */
[----:B------:R-:W-:Y:S02]  /*0250*/  @!P1 IADD3 R5, R5, 0x1, RZ ;  /* 0x0000000105059810 */ /* 0x000fe40007ffe0ff */
[----:B------:R-:W-:Y:S02]  /*0260*/  ISETP.GE.U32.AND P0, PT, R6, R7, PT ;  /* 0x000000070600720c */ /* 0x000fe40003f06070 */
[----:B------:R-:W-:Y:S01]  /*0270*/  ISETP.NE.AND P1, PT, RZ, c[0x0][0x1d8], PT ;  /* 0x00007600ff007a0c */ /* 0x000fe20003f25270 */
[----:B0-----:R-:W-:Y:S02]  /*0280*/  IMAD R9, R3, c[0x0][0x1e4], R4 ;  /* 0x0000790003097a24 */ /* 0x001fe400078e0204 */
[----:B------:R-:W-:-:S03]  /*0290*/  IMAD.SHL.U32 R4, R27, 0x2, RZ ;  /* 0x000000021b047824 */ /* 0x000fc600078e00ff */
[----:B------:R-:W-:Y:S02]  /*02a0*/  IADD3 R10, R9, 0x20, RZ ;  /* 0x00000020090a7810 */ /* 0x000fe40007ffe0ff */
[----:B------:R-:W-:-:S03]  /*02b0*/  SHF.R.S32.HI R6, RZ, 0x1f, R9 ;  /* 0x0000001fff067819 */ /* 0x000fc60000011409 */
[----:B------:R-:W-:Y:S02]  /*02c0*/  @P0 IADD3 R5, R5, 0x1, RZ ;  /* 0x0000000105050810 */ /* 0x000fe40007ffe0ff */
[----:B------:R-:W-:Y:S02]  /*02d0*/  ISETP.GE.U32.AND P0, PT, R9, c[0x0][0x1c8], PT ;  /* 0x0000720009007a0c */ /* 0x000fe40003f06070 */
[----:B------:R-:W-:Y:S02]  /*02e0*/  @!P2 IADD3 R5, -R5, RZ, RZ ;  /* 0x000000ff0505a210 */ /* 0x000fe40007ffe1ff */
[----:B------:R-:W-:Y:S02]  /*02f0*/  @!P1 LOP3.LUT R5, RZ, c[0x0][0x1d8], RZ, 0x33, !PT ;  /* 0x00007600ff059a12 */ /* 0x000fe400078e33ff */
[----:B------:R-:W-:Y:S02]  /*0300*/  ISETP.GE.U32.AND P1, PT, R10, c[0x0][0x1c8], PT ;  /* 0x000072000a007a0c */ /* 0x000fe40003f26070 */
[----:B------:R-:W-:-:S02]  /*0310*/  IADD3 R7, -R5, RZ, RZ ;  /* 0x000000ff05077210 */ /* 0x000fc40007ffe1ff */
[----:B------:R-:W-:Y:S02]  /*0320*/  LOP3.LUT R25, R4, 0xe, RZ, 0xc0, !PT ;  /* 0x0000000e04197812 */ /* 0x000fe400078ec0ff */
[----:B------:R-:W-:Y:S01]  /*0330*/  ISETP.GE.AND.EX P0, PT, R6, c[0x0][0x1cc], PT, P0 ;  /* 0x0000730006007a0c */ /* 0x000fe20003f06300 */
[----:B------:R-:W-:Y:S01]  /*0340*/  IMAD R24, R7, c[0x0][0x1d8], R0 ;  /* 0x0000760007187a24 */ /* 0x000fe200078e0200 */
[----:B------:R-:W-:Y:S02]  /*0350*/  SHF.R.S32.HI R7, RZ, 0x1f, R10 ;  /* 0x0000001fff077819 */ /* 0x000fe4000001140a */
[----:B------:R-:W-:Y:S02]  /*0360*/  SHF.R.S32.HI R4, RZ, 0x1f, R5 ;  /* 0x0000001fff047819 */ /* 0x000fe40000011405 */
[----:B------:R-:W-:Y:S02]  /*0370*/  ISETP.GE.AND.EX P1, PT, R7, c[0x0][0x1cc], PT, P1 ;  /* 0x0000730007007a0c */ /* 0x000fe40003f26310 */
[----:B------:R-:W-:Y:S01]  /*0380*/  LEA R24, R24, R25, 0x4 ;  /* 0x0000001918187211 */ /* 0x000fe200078e20ff */
[----:B------:R-:W-:Y:S01]  /*0390*/  IMAD R4, R4, c[0x0][0x1d0], RZ ;  /* 0x0000740004047a24 */ /* 0x000fe200078e02ff */
[----:B------:R-:W-:-:S02]  /*03a0*/  ISETP.GT.U32.OR P1, PT, R27, 0xff, P1 ;  /* 0x000000ff1b00780c */ /* 0x000fc40000f24470 */
[----:B------:R-:W-:Y:S01]  /*03b0*/  ISETP.GT.U32.OR P0, PT, R27, 0xff, P0 ;  /* 0x000000ff1b00780c */ /* 0x000fe20000704470 */
[----:B------:R-:W-:Y:S01]  /*03c0*/  IMAD R21, R5, c[0x0][0x1d4], R4 ;  /* 0x0000750005157a24 */ /* 0x000fe200078e0204 */
[----:B------:R-:W-:-:S05]  /*03d0*/  SHF.R.S32.HI R25, RZ, 0x1f, R24 ;  /* 0x0000001fff197819 */ /* 0x000fca0000011418 */
[----:B------:R-:W-:-:S04]  /*03e0*/  IMAD.WIDE.U32 R22, R5, c[0x0][0x1d0], R24 ;  /* 0x0000740005167a25 */ /* 0x000fc800078e0018 */
[----:B------:R-:W-:Y:S01]  /*03f0*/  @!P1 IMAD R5, R7, c[0x0][0x1c0], RZ ;  /* 0x0000700007059a24 */ /* 0x000fe200078e02ff */
[----:B------:R-:W-:Y:S01]  /*0400*/  IADD3 R21, R23, R21, RZ ;  /* 0x0000001517157210 */ /* 0x000fe20007ffe0ff */
[----:B------:R-:W-:Y:S01]  /*0410*/  @!P0 IMAD R6, R6, c[0x0][0x1c0], RZ ;  /* 0x0000700006068a24 */ /* 0x000fe200078e02ff */
[-C--:B------:R-:W-:Y:S01]  /*0420*/  @!P0 MOV R20, R22.reuse ;  /* 0x0000001600148202 */ /* 0x080fe20000000f00 */
[----:B------:R-:W-:Y:S01]  /*0430*/  @!P1 IMAD R13, R10, c[0x0][0x1c4], R5 ;  /* 0x000071000a0d9a24 */ /* 0x000fe200078e0205 */
[----:B------:R-:W-:Y:S01]  /*0440*/  @!P1 MOV R4, R22 ;  /* 0x0000001600049202 */ /* 0x000fe20000000f00 */
[C---:B------:R-:W-:Y:S01]  /*0450*/  @!P0 IMAD R7, R9.reuse, c[0x0][0x1c4], R6 ;  /* 0x0000710009078a24 */ /* 0x040fe200078e0206 */
[----:B------:R-:W-:Y:S01]  /*0460*/  @!P1 MOV R5, R21 ;  /* 0x0000001500059202 */ /* 0x000fe20000000f00 */
        /* <DEDUP_REMOVED lines=8> */
[----:B------:R-:W2:Y:S04]  /*04f0*/  @!P0 LDG.E.64 R18, [R4.64] ;  /* 0x0000000604128981 */ /* 0x000ea8000c1e1b00 */
[----:B------:R-:W3:Y:S01]  /*0500*/  @!P1 LDG.E.64 R16, [R6.64] ;  /* 0x0000000606109981 */ /* 0x000ee2000c1e1b00 */
[C---:B------:R-:W-:Y:S01]  /*0510*/  ISETP.GT.AND P0, PT, R28.reuse, 0x1e, PT ;  /* 0x0000001e1c00780c */ /* 0x040fe20003f04270 */
[----:B------:R-:W-:Y:S01]  /*0520*/  BSSY B0, `(.L_x_2908) ;  /* 0x000003b000007945 */ /* 0x000fe20003800000 */
[----:B------:R-:W-:Y:S02]  /*0530*/  ISETP.NE.AND P2, PT, R28, RZ, PT ;  /* 0x000000ff1c00720c */ /* 0x000fe40003f45270 */
[----:B------:R-:W-:Y:S01]  /*0540*/  ISETP.NE.AND P1, PT, R27, RZ, PT ;  /* 0x000000ff1b00720c */ /* 0x000fe20003f25270 */
[----:B--2---:R-:W-:-:S02]  /*0550*/  FMUL.FTZ R9, R19, R19 ;  /* 0x0000001313097220 */ /* 0x004fc40000410000 */
[C---:B------:R-:W-:Y:S02]  /*0560*/  FADD.FTZ R8, R18.reuse, R19 ;  /* 0x0000001312087221 */ /* 0x040fe40000010000 */
[----:B---3--:R-:W-:Y:S02]  /*0570*/  FMUL.FTZ R13, R17, R17 ;  /* 0x00000011110d7220 */ /* 0x008fe40000410000 */
[----:B------:R-:W-:Y:S02]  /*0580*/  FFMA.FTZ R9, R18, R18, R9 ;  /* 0x0000001212097223 */ /* 0x000fe40000010009 */
[C---:B------:R-:W-:Y:S02]  /*0590*/  FFMA.FTZ R10, R16.reuse, R16, R13 ;  /* 0x00000010100a7223 */ /* 0x040fe4000001000d */
[----:B------:R-:W-:Y:S02]  /*05a0*/  FADD.FTZ R9, RZ, R9 ;  /* 0x00000009ff097221 */ /* 0x000fe40000010000 */
[----:B------:R-:W-:-:S02]  /*05b0*/  FADD.FTZ R11, R16, R17 ;  /* 0x00000011100b7221 */ /* 0x000fc40000010000 */
[----:B------:R-:W-:Y:S02]  /*05c0*/  FADD.FTZ R9, R9, R10 ;  /* 0x0000000a09097221 */ /* 0x000fe40000010000 */
[----:B------:R-:W-:-:S03]  /*05d0*/  FADD.FTZ R8, RZ, R8 ;  /* 0x00000008ff087221 */ /* 0x000fc60000010000 */
[----:B------:R-:W0:Y:S01]  /*05e0*/  SHFL.DOWN PT, R4, R9, 0x1, 0x1f ;  /* 0x08201f0009047f89 */ /* 0x000e2200000e0000 */
[----:B------:R-:W-:-:S05]  /*05f0*/  FADD.FTZ R12, R8, R11 ;  /* 0x0000000b080c7221 */ /* 0x000fca0000010000 */
[----:B------:R-:W1:Y:S01]  /*0600*/  SHFL.DOWN PT, R5, R12, 0x1, 0x1f ;  /* 0x08201f000c057f89 */ /* 0x000e6200000e0000 */
[----:B0-----:R-:W-:-:S05]  /*0610*/  @!P0 FADD.FTZ R9, R9, R4 ;  /* 0x0000000409098221 */ /* 0x001fca0000010000 */
[----:B------:R-:W0:Y:S01]  /*0620*/  SHFL.DOWN PT, R4, R9, 0x2, 0x1f ;  /* 0x08401f0009047f89 */ /* 0x000e2200000e0000 */
[----:B-1----:R-:W-:Y:S01]  /*0630*/  @!P0 FADD.FTZ R12, R12, R5 ;  /* 0x000000050c0c8221 */ /* 0x002fe20000010000 */
[----:B------:R-:W-:-:S04]  /*0640*/  ISETP.GT.AND P0, PT, R28, 0x1d, PT ;  /* 0x0000001d1c00780c */ /* 0x000fc80003f04270 */
[----:B------:R-:W1:Y:S09]  /*0650*/  SHFL.DOWN PT, R5, R12, 0x2, 0x1f ;  /* 0x08401f000c057f89 */ /* 0x000e7200000e0000 */
        /* <DEDUP_REMOVED lines=16> */
[----:B------:R-:W-:Y:S01]  /*0760*/  MOV R13, R9 ;  /* 0x00000009000d7202 */ /* 0x000fe20000000f00 */
        /* <DEDUP_REMOVED lines=9> */
[----:B0-----:R-:W0:Y:S01]  /*0800*/  LDS.128 R12, [0x30] ;  /* 0x00003000ff0c7984 */ /* 0x001e220000000c00 */
[----:B------:R-:W-:Y:S02]  /*0810*/  FADD.FTZ R6, R4, R7 ;  /* 0x0000000704067221 */ /* 0x000fe40000010000 */
[----:B--2---:R-:W-:Y:S02]  /*0820*/  FADD.FTZ R7, R5, R8 ;  /* 0x0000000805077221 */ /* 0x004fe40000010000 */
[----:B------:R-:W1:Y:S01]  /*0830*/  LDS.64 R4, [0x40] ;  /* 0x00004000ff047984 */ /* 0x000e620000000a00 */
[----:B------:R-:W-:-:S02]  /*0840*/  FADD.FTZ R6, R6, R9 ;  /* 0x0000000906067221 */ /* 0x000fc40000010000 */
[----:B------:R-:W-:Y:S02]  /*0850*/  FADD.FTZ R7, R7, R10 ;  /* 0x0000000a07077221 */ /* 0x000fe40000010000 */
[----:B------:R-:W-:Y:S02]  /*0860*/  FADD.FTZ R6, R6, R11 ;  /* 0x0000000b06067221 */ /* 0x000fe40000010000 */
[----:B0-----:R-:W-:Y:S02]  /*0870*/  FADD.FTZ R7, R7, R12 ;  /* 0x0000000c07077221 */ /* 0x001fe40000010000 */
[----:B------:R-:W-:Y:S02]  /*0880*/  FADD.FTZ R6, R6, R13 ;  /* 0x0000000d06067221 */ /* 0x000fe40000010000 */
[----:B------:R-:W-:Y:S02]  /*0890*/  FADD.FTZ R7, R7, R14 ;  /* 0x0000000e07077221 */ /* 0x000fe40000010000 */
[----:B------:R-:W-:-:S02]  /*08a0*/  FADD.FTZ R6, R6, R15 ;  /* 0x0000000f06067221 */ /* 0x000fc40000010000 */
[----:B-1----:R-:W-:Y:S02]  /*08b0*/  FADD.FTZ R12, R7, R4 ;  /* 0x00000004070c7221 */ /* 0x002fe40000010000 */
[----:B------:R-:W-:Y:S02]  /*08c0*/  FADD.FTZ R13, R6, R5 ;  /* 0x00000005060d7221 */ /* 0x000fe40000010000 */
.L_x_2909:
[----:B------:R-:W-:Y:S05]  /*08d0*/  BSYNC B0 ;  /* 0x0000000000007941 */ /* 0x000fea0003800000 */
.L_x_2908:
        /* <DEDUP_REMOVED lines=25> */
.L_x_2912:
[----:B------:R-:W2:Y:S01]  /*0a70*/  LDG.E.STRONG.GPU R6, [R4.64] ;  /* 0x0000000604067981 */ /* 0x000ea2000c1ef900 */
[----:B------:R-:W-:Y:S01]  /*0a80*/  YIELD ;  /* 0x0000000000007946 */ /* 0x000fe20003800000 */
[----:B--2---:R-:W-:Y:S01]  /*0a90*/  ISETP.NE.AND P0, PT, R6, R7, PT ;  /* 0x000000070600720c */ /* 0x004fe20003f05270 */
[----:B------:R-:W-:-:S12]  /*0aa0*/  CCTL.IVALL ;  /* 0x00000000ff00798f */ /* 0x000fd80002000000 */
[----:B------:R-:W-:Y:S05]  /*0ab0*/  @P0 BRA `(.L_x_2912) ;  /* 0xffffffb000000947 */ /* 0x000fea000383ffff */
.L_x_2911:
[----:B------:R-:W-:Y:S01]  /*0ac0*/  ISETP.NE.AND P0, PT, RZ, c[0x0][0xc], PT ;  /* 0x00000300ff007a0c */ /* 0x000fe20003f05270 */
[----:B------:R-:W-:Y:S01]  /*0ad0*/  WARPSYNC 0xffffffff ;  /* 0xffffffff00007948 */ /* 0x000fe20003800000 */
[----:B------:R-:W-:Y:S11]  /*0ae0*/  BAR.SYNC.DEFER_BLOCKING 0x0 ;  /* 0x0000000000007b1d */ /* 0x000ff60000010000 */
[----:B------:R-:W-:Y:S05]  /*0af0*/  @!P0 BRA `(.L_x_2910) ;  /* 0x0000076000008947 */ /* 0x000fea0003800000 */
[----:B------:R-:W-:-:S04]  /*0b00*/  IADD3 R4, R8, -0x1, RZ ;  /* 0xffffffff08047810 */ /* 0x000fc80007ffe0ff */
[----:B------:R-:W-:Y:S01]  /*0b10*/  ISETP.GE.U32.AND P0, PT, R4, 0x3, PT ;  /* 0x000000030400780c */ /* 0x000fe20003f06070 */
[----:B------:R-:W-:-:S12]  /*0b20*/  HFMA2.MMA R4, -RZ, RZ, 0, 0 ;  /* 0x00000000ff047435 */ /* 0x000fd800000001ff */
[----:B------:R-:W-:Y:S05]  /*0b30*/  @!P0 BRA `(.L_x_2913) ;  /* 0x0000040000008947 */ /* 0x000fea0003800000 */
[----:B------:R-:W1:Y:S01]  /*0b40*/  S2R R14, SR_CTAID.X ;  /* 0x00000000000e7919 */ /* 0x000e620000002500 */
[----:B------:R-:W-:Y:S01]  /*0b50*/  LOP3.LUT R5, R8, 0x3, RZ, 0xc0, !PT ;  /* 0x0000000308057812 */ /* 0x000fe200078ec0ff */
[----:B------:R-:W-:-:S03]  /*0b60*/  IMAD.MOV.U32 R4, RZ, RZ, RZ ;  /* 0x000000ffff047224 */ /* 0x000fc600078e00ff */
[----:B------:R-:W-:Y:S02]  /*0b70*/  IADD3 R5, -R5, c[0x0][0xc], RZ ;  /* 0x0000030005057a10 */ /* 0x000fe40007ffe1ff */
.L_x_2914:
        /* <DEDUP_REMOVED lines=9> */
[----:B------:R-:W-:Y:S01]  /*0c10*/  @!P3 IMAD.WIDE.U32 R6, R3, 0x8, R6 ;  /* 0x000000080306b825 */ /* 0x000fe200078e0006 */
[----:B------:R-:W-:Y:S02]  /*0c20*/  IADD3 R9, R4, 0x1, RZ ;  /* 0x0000000104097810 */ /* 0x000fe40007ffe0ff */
[----:B-1----:R-:W-:Y:S02]  /*0c30*/  MOV R3, R14 ;  /* 0x0000000e00037202 */ /* 0x002fe40000000f00 */
[----:B------:R1:W2:Y:S02]  /*0c40*/  @!P3 LDG.E.64 R10, [R6.64] ;  /* 0x00000006060ab981 */ /* 0x0002a4000c1e1b00 */
[----:B------:R-:W-:-:S13]  /*0c50*/  ISETP.EQ.OR P4, PT, R9, R3, P1 ;  /* 0x000000030900720c */ /* 0x000fda0000f82670 */
[----:B------:R-:W3:Y:S01]  /*0c60*/  @!P4 S2R R8, SR_CTAID.Y ;  /* 0x000000000008c919 */ /* 0x000ee20000002600 */
[----:B------:R-:W-:Y:S02]  /*0c70*/  @!P4 LOP3.LUT R15, R2, 0x1, RZ, 0xc0, !PT ;  /* 0x00000001020fc812 */ /* 0x000fe400078ec0ff */
[----:B------:R-:W-:-:S03]  /*0c80*/  @!P4 MOV R29, 0x4 ;  /* 0x00000004001dc802 */ /* 0x000fc60000000f00 */
[----:B------:R-:W-:-:S04]  /*0c90*/  @!P4 IMAD R15, R15, c[0x0][0x10], RZ ;  /* 0x000004000f0fca24 */ /* 0x000fc800078e02ff */
[----:B------:R-:W-:-:S05]  /*0ca0*/  @!P4 IMAD R15, R15, c[0x0][0xc], RZ ;  /* 0x000003000f0fca24 */ /* 0x000fca00078e02ff */
[----:B------:R-:W-:-:S05]  /*0cb0*/  @!P4 SHF.L.U32 R15, R15, 0x1, RZ ;  /* 0x000000010f0fc819 */ /* 0x000fca00000006ff */
[----:B-1----:R-:W-:-:S04]  /*0cc0*/  @!P4 IMAD.WIDE R6, R15, R29, c[0x0][0x198] ;  /* 0x000066000f06c625 */ /* 0x002fc800078e021d */
[----:B---3--:R-:W-:-:S04]  /*0cd0*/  @!P4 IMAD R9, R9, c[0x0][0x10], R8 ;  /* 0x000004000909ca24 */ /* 0x008fc800078e0208 */
[----:B------:R-:W-:-:S05]  /*0ce0*/  @!P4 IMAD.WIDE.U32 R6, R9, 0x8, R6 ;  /* 0x000000080906c825 */ /* 0x000fca00078e0006 */
[----:B------:R1:W3:Y:S01]  /*0cf0*/  @!P4 LDG.E.64 R8, [R6.64] ;  /* 0x000000060608c981 */ /* 0x0002e2000c1e1b00 */
[----:B------:R-:W-:-:S04]  /*0d00*/  IADD3 R15, R4, 0x2, RZ ;  /* 0x00000002040f7810 */ /* 0x000fc80007ffe0ff */
[----:B------:R-:W-:-:S13]  /*0d10*/  ISETP.EQ.OR P2, PT, R15, R3, P1 ;  /* 0x000000030f00720c */ /* 0x000fda0000f42670 */
[----:B------:R-:W4:Y:S02]  /*0d20*/  @!P2 S2R R29, SR_CTAID.Y ;  /* 0x00000000001da919 */ /* 0x000f240000002600 */
[----:B----4-:R-:W-:Y:S01]  /*0d30*/  @!P2 IMAD R29, R15, c[0x0][0x10], R29 ;  /* 0x000004000f1daa24 */ /* 0x010fe200078e021d */
[----:B------:R-:W-:Y:S01]  /*0d40*/  @!P2 MOV R15, 0x4 ;  /* 0x00000004000fa802 */ /* 0x000fe20000000f00 */
[----:B0-2---:R-:W-:Y:S01]  /*0d50*/  @!P3 FADD.FTZ R12, R12, R10 ;  /* 0x0000000a0c0cb221 */ /* 0x005fe20000010000 */
[----:B------:R-:W-:Y:S01]  /*0d60*/  @!P2 LOP3.LUT R10, R2, 0x1, RZ, 0xc0, !PT ;  /* 0x00000001020aa812 */ /* 0x000fe200078ec0ff */
[----:B------:R-:W-:-:S04]  /*0d70*/  @!P3 FADD.FTZ R13, R13, R11 ;  /* 0x0000000b0d0db221 */ /* 0x000fc80000010000 */
[----:B------:R-:W-:-:S04]  /*0d80*/  @!P2 IMAD R10, R10, c[0x0][0x10], RZ ;  /* 0x000004000a0aaa24 */ /* 0x000fc800078e02ff */
[----:B------:R-:W-:-:S05]  /*0d90*/  @!P2 IMAD R10, R10, c[0x0][0xc], RZ ;  /* 0x000003000a0aaa24 */ /* 0x000fca00078e02ff */
[----:B------:R-:W-:-:S05]  /*0da0*/  @!P2 SHF.L.U32 R10, R10, 0x1, RZ ;  /* 0x000000010a0aa819 */ /* 0x000fca00000006ff */
[----:B-1----:R-:W-:Y:S01]  /*0db0*/  @!P2 IMAD.WIDE R6, R10, R15, c[0x0][0x198] ;  /* 0x000066000a06a625 */ /* 0x002fe200078e020f */
[----:B------:R-:W-:-:S04]  /*0dc0*/  IADD3 R10, R4, 0x3, RZ ;  /* 0x00000003040a7810 */ /* 0x000fc80007ffe0ff */
[----:B------:R-:W-:Y:S01]  /*0dd0*/  ISETP.EQ.OR P0, PT, R10, R3, P1 ;  /* 0x000000030a00720c */ /* 0x000fe20000f02670 */
[----:B------:R-:W-:-:S06]  /*0de0*/  @!P2 IMAD.WIDE.U32 R6, R29, 0x8, R6 ;  /* 0x000000081d06a825 */ /* 0x000fcc00078e0006 */
[----:B------:R-:W2:Y:S06]  /*0df0*/  @!P2 LDG.E.64 R6, [R6.64] ;  /* 0x000000060606a981 */ /* 0x000eac000c1e1b00 */
[----:B------:R-:W0:Y:S01]  /*0e00*/  @!P0 S2R R11, SR_CTAID.Y ;  /* 0x00000000000b8919 */ /* 0x000e220000002600 */
[----:B---3--:R-:W-:Y:S01]  /*0e10*/  @!P4 FADD.FTZ R12, R12, R8 ;  /* 0x000000080c0cc221 */ /* 0x008fe20000010000 */
[----:B------:R-:W-:-:S05]  /*0e20*/  @!P0 LOP3.LUT R8, R2, 0x1, RZ, 0xc0, !PT ;  /* 0x0000000102088812 */ /* 0x000fca00078ec0ff */
[----:B------:R-:W-:-:S04]  /*0e30*/  @!P0 IMAD R8, R8, c[0x0][0x10], RZ ;  /* 0x0000040008088a24 */ /* 0x000fc800078e02ff */
[----:B------:R-:W-:Y:S02]  /*0e40*/  @!P0 IMAD R8, R8, c[0x0][0xc], RZ ;  /* 0x0000030008088a24 */ /* 0x000fe400078e02ff */
[----:B0-----:R-:W-:Y:S01]  /*0e50*/  @!P0 IMAD R15, R10, c[0x0][0x10], R11 ;  /* 0x000004000a0f8a24 */ /* 0x001fe200078e020b */
[----:B------:R-:W-:Y:S01]  /*0e60*/  @!P0 MOV R11, 0x4 ;  /* 0x00000004000b8802 */ /* 0x000fe20000000f00 */
[----:B------:R-:W-:-:S04]  /*0e70*/  @!P0 IMAD.SHL.U32 R8, R8, 0x2, RZ ;  /* 0x0000000208088824 */ /* 0x000fc800078e00ff */
[----:B------:R-:W-:-:S06]  /*0e80*/  @!P0 IMAD.WIDE R10, R8, R11, c[0x0][0x198] ;  /* 0x00006600080a8625 */ /* 0x000fcc00078e020b */
[----:B------:R-:W-:-:S06]  /*0e90*/  @!P0 IMAD.WIDE.U32 R10, R15, 0x8, R10 ;  /* 0x000000080f0a8825 */ /* 0x000fcc00078e000a */
[----:B------:R-:W3:Y:S01]  /*0ea0*/  @!P0 LDG.E.64 R10, [R10.64] ;  /* 0x000000060a0a8981 */ /* 0x000ee2000c1e1b00 */
[----:B------:R-:W-:-:S04]  /*0eb0*/  IADD3 R5, R5, -0x4, RZ ;  /* 0xfffffffc05057810 */ /* 0x000fc80007ffe0ff */
[----:B------:R-:W-:Y:S01]  /*0ec0*/  ISETP.NE.AND P3, PT, R5, RZ, PT ;  /* 0x000000ff0500720c */ /* 0x000fe20003f65270 */
[----:B------:R-:W-:Y:S01]  /*0ed0*/  @!P4 FADD.FTZ R13, R13, R9 ;  /* 0x000000090d0dc221 */ /* 0x000fe20000010000 */
[----:B------:R-:W-:Y:S01]  /*0ee0*/  IADD3 R4, R4, 0x4, RZ ;  /* 0x0000000404047810 */ /* 0x000fe20007ffe0ff */
[----:B--2---:R-:W-:Y:S02]  /*0ef0*/  @!P2 FADD.FTZ R12, R12, R6 ;  /* 0x000000060c0ca221 */ /* 0x004fe40000010000 */
[----:B------:R-:W-:Y:S02]  /*0f00*/  @!P2 FADD.FTZ R13, R13, R7 ;  /* 0x000000070d0da221 */ /* 0x000fe40000010000 */
[----:B---3--:R-:W-:Y:S02]  /*0f10*/  @!P0 FADD.FTZ R12, R12, R10 ;  /* 0x0000000a0c0c8221 */ /* 0x008fe40000010000 */
[----:B------:R-:W-:-:S04]  /*0f20*/  @!P0 FADD.FTZ R13, R13, R11 ;  /* 0x0000000b0d0d8221 */ /* 0x000fc80000010000 */
[----:B------:R-:W-:Y:S05]  /*0f30*/  @P3 BRA `(.L_x_2914) ;  /* 0xfffffc4000003947 */ /* 0x000fea000383ffff */
.L_x_2913:
        /* <DEDUP_REMOVED lines=19> */
.L_x_2916:
[----:B------:R-:W-:Y:S05]  /*1070*/  BSYNC B0 ;  /* 0x0000000000007941 */ /* 0x000fea0003800000 */
.L_x_2915:
        /* <DEDUP_REMOVED lines=12> */
[----:B------:R-:W-:Y:S02]  /*1140*/  @!P0 IMAD R5, R5, c[0x0][0x10], RZ ;  /* 0x0000040005058a24 */ /* 0x000fe400078e02ff */
[----:B------:R-:W-:-:S02]  /*1150*/  @!P2 IMAD R4, R4, c[0x0][0xc], RZ ;  /* 0x000003000404aa24 */ /* 0x000fc400078e02ff */
[----:B------:R-:W-:Y:S01]  /*1160*/  @!P0 IMAD R10, R5, c[0x0][0xc], RZ ;  /* 0x00000300050a8a24 */ /* 0x000fe200078e02ff */
[----:B------:R-:W-:Y:S02]  /*1170*/  @!P2 MOV R5, 0x4 ;  /* 0x000000040005a802 */ /* 0x000fe40000000f00 */
        /* <DEDUP_REMOVED lines=14> */
.L_x_2910:
        /* <DEDUP_REMOVED lines=18> */
[----:B-1----:R-:W-:Y:S01]  /*1380*/  HFMA2.MMA R8, -RZ, RZ, 1.875, 0 ;  /* 0x3f800000ff087435 */ /* 0x002fe200000001ff */
[----:B------:R-:W-:-:S02]  /*1390*/  ISETP.NE.AND P2, PT, RZ, UR5, PT ;  /* 0x00000005ff007c0c */ /* 0x000fc4000bf45270 */
[----:B------:R-:W1:Y:S02]  /*13a0*/  LDS.64 R14, [0x50] ;  /* 0x00005000ff0e7984 */ /* 0x000e640000000a00 */
[----:B-1----:R-:W-:-:S04]  /*13b0*/  FMUL.FTZ R24, R14, c[0x0][0x1f4] ;  /* 0x00007d000e187a20 */ /* 0x002fc80000410000 */
[C---:B------:R-:W-:Y:S02]  /*13c0*/  FMUL.FTZ R14, R24.reuse, R24 ;  /* 0x00000018180e7220 */ /* 0x040fe40000410000 */
[C---:B------:R-:W-:Y:S02]  /*13d0*/  FADD.FTZ R11, -R24.reuse, R18 ;  /* 0x00000012180b7221 */ /* 0x040fe40000010100 */
[----:B------:R-:W-:Y:S01]  /*13e0*/  FFMA.FTZ R14, R15, c[0x0][0x1f4], -R14 ;  /* 0x00007d000f0e7a23 */ /* 0x000fe2000001080e */
[----:B------:R-:W-:Y:S01]  /*13f0*/  SHF.R.U32.HI R15, RZ, 0x3, R27 ;  /* 0x00000003ff0f7819 */ /* 0x000fe2000001161b */
[C---:B------:R-:W-:Y:S02]  /*1400*/  FADD.FTZ R19, -R24.reuse, R19 ;  /* 0x0000001318137221 */ /* 0x040fe40000010100 */
[----:B------:R-:W-:Y:S01]  /*1410*/  FADD.FTZ R17, -R24, R17 ;  /* 0x0000001118117221 */ /* 0x000fe20000010100 */
[----:B------:R-:W-:Y:S01]  /*1420*/  FSETP.GTU.FTZ.AND P0, PT, R14, RZ, PT ;  /* 0x000000ff0e00720b */ /* 0x000fe20003f1c000 */
[----:B0-----:R-:W-:-:S02]  /*1430*/  IMAD R13, R3, c[0x0][0x1e4], R15 ;  /* 0x00007900030d7a24 */ /* 0x001fc400078e020f */
[----:B------:R-:W-:-:S03]  /*1440*/  FADD.FTZ R15, -R24, R16 ;  /* 0x00000010180f7221 */ /* 0x000fc60000010100 */
[----:B------:R-:W-:-:S04]  /*1450*/  IADD3 R3, R13, 0x20, RZ ;  /* 0x000000200d037810 */ /* 0x000fc80007ffe0ff */
[----:B------:R-:W-:Y:S02]  /*1460*/  ISETP.GE.U32.AND P1, PT, R3, c[0x0][0x1c8], PT ;  /* 0x0000720003007a0c */ /* 0x000fe40003f26070 */
[----:B------:R-:W-:Y:S01]  /*1470*/  SHF.R.S32.HI R12, RZ, 0x1f, R3 ;  /* 0x0000001fff0c7819 */ /* 0x000fe20000011403 */
[----:B------:R-:W-:Y:S01]  /*1480*/  @P0 FADD.FTZ R9, R14, c[0x0][0x188] ;  /* 0x000062000e090621 */ /* 0x000fe20000010000 */
[----:B------:R-:W-:Y:S02]  /*1490*/  SHF.R.S32.HI R14, RZ, 0x1f, R13 ;  /* 0x0000001fff0e7819 */ /* 0x000fe4000001140d */
[----:B------:R-:W-:Y:S01]  /*14a0*/  ISETP.GE.AND.EX P1, PT, R12, c[0x0][0x1cc], PT, P1 ;  /* 0x000073000c007a0c */ /* 0x000fe20003f26310 */
[----:B------:R-:W0:Y:S01]  /*14b0*/  @P0 MUFU.RSQ R8, R9 ;  /* 0x0000000900080308 */ /* 0x000e220000001400 */
[----:B------:R-:W-:Y:S02]  /*14c0*/  ISETP.GE.U32.AND P0, PT, R13, c[0x0][0x1c8], PT ;  /* 0x000072000d007a0c */ /* 0x000fe40003f06070 */
[----:B------:R-:W-:-:S02]  /*14d0*/  ISETP.GT.U32.OR P1, PT, R27, 0xff, P1 ;  /* 0x000000ff1b00780c */ /* 0x000fc40000f24470 */
[----:B------:R-:W-:-:S04]  /*14e0*/  ISETP.GE.AND.EX P0, PT, R14, c[0x0][0x1cc], PT, P0 ;  /* 0x000073000e007a0c */ /* 0x000fc80003f06300 */
[----:B------:R-:W-:Y:S01]  /*14f0*/  ISETP.GT.U32.OR P0, PT, R27, 0xff, P0 ;  /* 0x000000ff1b00780c */ /* 0x000fe20000704470 */
[-C--:B0-----:R-:W-:Y:S02]  /*1500*/  FMUL.FTZ R11, R11, R8.reuse ;  /* 0x000000080b0b7220 */ /* 0x081fe40000410000 */
[-C--:B------:R-:W-:Y:S02]  /*1510*/  FMUL.FTZ R15, R15, R8.reuse ;  /* 0x000000080f0f7220 */ /* 0x080fe40000410000 */
[-C--:B------:R-:W-:Y:S02]  /*1520*/  FMUL.FTZ R18, R17, R8.reuse ;  /* 0x0000000811127220 */ /* 0x080fe40000410000 */
[----:B------:R-:W-:Y:S02]  /*1530*/  FMUL.FTZ R16, R19, R8 ;  /* 0x0000000813107220 */ /* 0x000fe40000410000 */
[C-C-:B--2---:R-:W-:Y:S02]  /*1540*/  FFMA.FTZ R10, R4.reuse, R11, R6.reuse ;  /* 0x0000000b040a7223 */ /* 0x144fe40000010006 */
        /* <DEDUP_REMOVED lines=14> */
.L_x_2917:
[----:B------:R-:W-:Y:S01]  /*1630*/  BSSY B0, `(.L_x_2918) ;  /* 0x000000b000007945 */ /* 0x000fe20003800000 */
[----:B------:R-:W-:Y:S05]  /*1640*/  @P0 BRA `(.L_x_2919) ;  /* 0x0000009000000947 */ /* 0x000fea0003800000 */
[----:B------:R-:W-:Y:S01]  /*1650*/  MOV R4, R22 ;  /* 0x0000001600047202 */ /* 0x000fe20000000f00 */
[----:B------:R-:W-:Y:S01]  /*1660*/  IMAD R14, R14, c[0x0][0x1c0], RZ ;  /* 0x000070000e0e7a24 */ /* 0x000fe200078e02ff */
[----:B------:R-:W-:-:S03]  /*1670*/  MOV R5, R21 ;  /* 0x0000001500057202 */ /* 0x000fc60000000f00 */
[C---:B------:R-:W-:Y:S02]  /*1680*/  IMAD R7, R13.reuse, c[0x0][0x1c4], R14 ;  /* 0x000071000d077a24 */ /* 0x040fe400078e020e */
[----:B------:R-:W-:-:S05]  /*1690*/  IMAD.WIDE.U32 R4, R13, c[0x0][0x1c0], R4 ;  /* 0x000070000d047a25 */ /* 0x000fca00078e0004 */
[----:B------:R-:W-:Y:S02]  /*16a0*/  IADD3 R7, R5, R7, RZ ;  /* 0x0000000705077210 */ /* 0x000fe40007ffe0ff */
[----:B------:R-:W-:-:S04]  /*16b0*/  LEA R6, P0, R4, c[0x0][0x160], 0x2 ;  /* 0x0000580004067a11 */ /* 0x000fc800078010ff */
[----:B------:R-:W-:-:S05]  /*16c0*/  LEA.HI.X R7, R4, c[0x0][0x164], R7, 0x2, P0 ;  /* 0x0000590004077a11 */ /* 0x000fca00000f1407 */
[----:B------:R0:W-:Y:S04]  /*16d0*/  STG.E.64 [R6.64], R10 ;  /* 0x0000000a06007986 */ /* 0x0001e8000c101b06 */
.L_x_2919:
[----:B------:R-:W-:Y:S05]  /*16e0*/  BSYNC B0 ;  /* 0x0000000000007941 */ /* 0x000fea0003800000 */
.L_x_2918:
        /* <DEDUP_REMOVED lines=11> */
.L_x_2920:
[----:B------:R-:W-:Y:S01]  /*17a0*/  BSSY B0, `(.L_x_2921) ;  /* 0x000000a000007945 */ /* 0x000fe20003800000 */
[----:B------:R-:W-:Y:S05]  /*17b0*/  @P1 BRA `(.L_x_2922) ;  /* 0x0000008000001947 */ /* 0x000fea0003800000 */
[----:B------:R-:W-:Y:S01]  /*17c0*/  MOV R20, R22 ;  /* 0x0000001600147202 */ /* 0x000fe20000000f00 */
[----:B------:R-:W-:-:S04]  /*17d0*/  IMAD R12, R12, c[0x0][0x1c0], RZ ;  /* 0x000070000c0c7a24 */ /* 0x000fc800078e02ff */
[----:B------:R-:W-:-:S04]  /*17e0*/  IMAD.WIDE.U32 R20, R3, c[0x0][0x1c0], R20 ;  /* 0x0000700003147a25 */ /* 0x000fc800078e0014 */
[----:B------:R-:W-:Y:S01]  /*17f0*/  IMAD R3, R3, c[0x0][0x1c4], R12 ;  /* 0x0000710003037a24 */ /* 0x000fe200078e020c */
[----:B------:R-:W-:-:S04]  /*1800*/  LEA R4, P0, R20, c[0x0][0x160], 0x2 ;  /* 0x0000580014047a11 */ /* 0x000fc800078010ff */
[----:B------:R-:W-:-:S04]  /*1810*/  IADD3 R3, R21, R3, RZ ;  /* 0x0000000315037210 */ /* 0x000fc80007ffe0ff */
[----:B------:R-:W-:-:S05]  /*1820*/  LEA.HI.X R5, R20, c[0x0][0x164], R3, 0x2, P0 ;  /* 0x0000590014057a11 */ /* 0x000fca00000f1403 */
[----:B------:R1:W-:Y:S02]  /*1830*/  STG.E.64 [R4.64], R8 ;  /* 0x0000000804007986 */ /* 0x0003e4000c101b06 */
.L_x_2922:
[----:B------:R-:W-:Y:S05]  /*1840*/  BSYNC B0 ;  /* 0x0000000000007941 */ /* 0x000fea0003800000 */
.L_x_2921:
[----:B------:R-:W-:Y:S02]  /*1850*/  IADD3 R0, R0, c[0x0][0x10], RZ ;  /* 0x0000040000007a10 */ /* 0x000fe40007ffe0ff */
[----:B------:R-:W-:Y:S02]  /*1860*/  IADD3 R2, R2, 0x1, RZ ;  /* 0x0000000102027810 */ /* 0x000fe40007ffe0ff */
[----:B------:R-:W-:-:S13]  /*1870*/  ISETP.GE.AND P0, PT, R0, UR4, PT ;  /* 0x0000000400007c0c */ /* 0x000fda000bf06270 */
[----:B------:R-:W-:Y:S01]  /*1880*/  @P0 CALL.REL.NOINC `(.L_x_2923) ;  /* 0x0000001000000944 */ /* 0x000fe20003c00000 */
[----:B------:R-:W-:Y:S05]  /*1890*/  BRA `(.L_x_2924) ;  /* 0xffffe86000007947 */ /* 0x000fea000383ffff */
.L_x_2923:
[----:B------:R-:W-:Y:S05]  /*18a0*/  EXIT ;  /* 0x000000000000794d */ /* 0x000fea0003800000 */
.L_x_2925:
        /* <DEDUP_REMOVED lines=13> */
.L_x_3392:


//--------------------- .text._Z35group_norm_nhwc_fwd_one_pass_kernelI11Fp32IOFp32WLi128ELi16ELi256EEv26Group_norm_nhwc_fwd_params --------------------------
	.section	.text._Z35group_norm_nhwc_fwd_one_pass_kernelI11Fp32IOFp32WLi128ELi16ELi256EEv26Group_norm_nhwc_fwd_params,"ax",@progbits
	.sectioninfo	@"SHI_REGISTERS=32"
	.align	128
        .global         _Z35group_norm_nhwc_fwd_one_pass_kernelI11Fp32IOFp32WLi128ELi16ELi256EEv26Group_norm_nhwc_fwd_params
        .type           _Z35group_norm_nhwc_fwd_one_pass_kernelI11Fp32IOFp32WLi128ELi16ELi256EEv26Group_norm_nhwc_fwd_params,@function
        .size           _Z35group_norm_nhwc_fwd_one_pass_kernelI11Fp32IOFp32WLi128ELi16ELi256EEv26Group_norm_nhwc_fwd_params,(.L_x_3393 - _Z35group_norm_nhwc_fwd_one_pass_kernelI11Fp32IOFp32WLi128ELi16ELi256EEv26Group_norm_nhwc_fwd_params)
        .other          _Z35group_norm_nhwc_fwd_one_pass_kernelI11Fp32IOFp32WLi128ELi16ELi256EEv26Group_norm_nhwc_fwd_params,@"STO_CUDA_ENTRY STV_DEFAULT"
_Z35group_norm_nhwc_fwd_one_pass_kernelI11Fp32IOFp32WLi128ELi16ELi256EEv26Group_norm_nhwc_fwd_params:
.text._Z35group_norm_nhwc_fwd_one_pass_kernelI11Fp32IOFp32WLi128ELi16ELi256EEv26Group_norm_nhwc_fwd_params:
        /* <DEDUP_REMOVED lines=13> */
[----:B------:R-:W-:-:S04]  /*00d0*/  LEA.HI R0, R0, R25, RZ, 0x5 ;  /* 0x0000001900007211 */ /* 0x000fc800078f28ff */
[----:B-1----:R-:W-:Y:S02]  /*00e0*/  SHF.R.S32.HI R2, RZ, 0x5, R0 ;  /* 0x00000005ff027819 */ /* 0x002fe40000011400 */
.L_x_2948:
[----:B-1----:R-:W-:-:S04]  /*00f0*/  IABS R7, c[0x0][0x1d8] ;  /* 0x0000760000077a13 */ /* 0x002fc80000000000 */
        /* <DEDUP_REMOVED lines=20> */
[----:B------:R-:W0:Y:S01]  /*0240*/  S2R R0, SR_CTAID.X ;  /* 0x0000000000007919 */ /* 0x000e220000002500 */
[----:B------:R-:W-:Y:S02]  /*0250*/  ISETP.NE.AND P1, PT, RZ, c[0x0][0x1d8], PT ;  /* 0x00007600ff007a0c */ /* 0x000fe40003f25270 */
[----:B------:R-:W-:-:S08]  /*0260*/  SHF.R.U32.HI R7, RZ, 0x3, R25 ;  /* 0x00000003ff077819 */ /* 0x000fd00000011619 */
[----:B------:R-:W-:-:S04]  /*0270*/  @P0 IADD3 R5, R5, 0x1, RZ ;  /* 0x0000000105050810 */ /* 0x000fc80007ffe0ff */
[----:B------:R-:W-:Y:S02]  /*0280*/  @!P2 IADD3 R5, -R5, RZ, RZ ;  /* 0x000000ff0505a210 */ /* 0x000fe40007ffe1ff */
[----:B------:R-:W-:-:S04]  /*0290*/  @!P1 LOP3.LUT R5, RZ, c[0x0][0x1d8], RZ, 0x33, !PT ;  /* 0x00007600ff059a12 */ /* 0x000fc800078e33ff */
[----:B------:R-:W-:Y:S02]  /*02a0*/  IADD3 R9, -R5, RZ, RZ ;  /* 0x000000ff05097210 */ /* 0x000fe40007ffe1ff */
[----:B------:R-:W-:Y:S01]  /*02b0*/  SHF.R.S32.HI R4, RZ, 0x1f, R5 ;  /* 0x0000001fff047819 */ /* 0x000fe20000011405 */
[----:B0-----:R-:W-:Y:S02]  /*02c0*/  IMAD R7, R0, c[0x0][0x1e4], R7 ;  /* 0x0000790000077a24 */ /* 0x001fe400078e0207 */
[----:B------:R-:W-:Y:S02]  /*02d0*/  IMAD R28, R9, c[0x0][0x1d8], R22 ;  /* 0x00007600091c7a24 */ /* 0x000fe400078e0216 */
[----:B------:R-:W-:Y:S01]  /*02e0*/  IMAD R4, R4, c[0x0][0x1d0], RZ ;  /* 0x0000740004047a24 */ /* 0x000fe200078e02ff */
[----:B------:R-:W-:Y:S02]  /*02f0*/  ISETP.GE.U32.AND P0, PT, R7, c[0x0][0x1c8], PT ;  /* 0x0000720007007a0c */ /* 0x000fe40003f06070 */
[----:B------:R-:W-:Y:S01]  /*0300*/  SHF.R.S32.HI R6, RZ, 0x1f, R7 ;  /* 0x0000001fff067819 */ /* 0x000fe20000011407 */
[----:B------:R-:W-:Y:S01]  /*0310*/  IMAD R27, R5, c[0x0][0x1d4], R4 ;  /* 0x00007500051b7a24 */ /* 0x000fe200078e0204 */
[----:B------:R-:W-:-:S02]  /*0320*/  IADD3 R11, R7, 0x20, RZ ;  /* 0x00000020070b7810 */ /* 0x000fc40007ffe0ff */
[----:B------:R-:W-:Y:S02]  /*0330*/  IADD3 R9, R7, 0x40, RZ ;  /* 0x0000004007097810 */ /* 0x000fe40007ffe0ff */
[----:B------:R-:W-:Y:S02]  /*0340*/  ISETP.GE.AND.EX P0, PT, R6, c[0x0][0x1cc], PT, P0 ;  /* 0x0000730006007a0c */ /* 0x000fe40003f06300 */
[----:B------:R-:W-:Y:S02]  /*0350*/  ISETP.GE.U32.AND P1, PT, R11, c[0x0][0x1c8], PT ;  /* 0x000072000b007a0c */ /* 0x000fe40003f26070 */
[----:B------:R-:W-:Y:S02]  /*0360*/  SHF.R.S32.HI R8, RZ, 0x1f, R11 ;  /* 0x0000001fff087819 */ /* 0x000fe4000001140b */
[----:B------:R-:W-:Y:S02]  /*0370*/  LEA R28, R28, R29, 0x4 ;  /* 0x0000001d1c1c7211 */ /* 0x000fe400078e20ff */
[----:B------:R-:W-:-:S02]  /*0380*/  ISETP.GE.U32.AND P2, PT, R9, c[0x0][0x1c8], PT ;  /* 0x0000720009007a0c */ /* 0x000fc40003f46070 */
[----:B------:R-:W-:Y:S02]  /*0390*/  SHF.R.S32.HI R10, RZ, 0x1f, R9 ;  /* 0x0000001fff0a7819 */ /* 0x000fe40000011409 */
[C---:B------:R-:W-:Y:S02]  /*03a0*/  ISETP.GT.U32.OR P0, PT, R25.reuse, 0xff, P0 ;  /* 0x000000ff1900780c */ /* 0x040fe40000704470 */
[----:B------:R-:W-:Y:S02]  /*03b0*/  ISETP.GE.AND.EX P1, PT, R8, c[0x0][0x1cc], PT, P1 ;  /* 0x0000730008007a0c */ /* 0x000fe40003f26310 */
[--C-:B------:R-:W-:Y:S02]  /*03c0*/  SHF.R.S32.HI R29, RZ, 0x1f, R28.reuse ;  /* 0x0000001fff1d7819 */ /* 0x100fe4000001141c */
[----:B------:R-:W-:Y:S02]  /*03d0*/  ISETP.GE.AND.EX P2, PT, R10, c[0x0][0x1cc], PT, P2 ;  /* 0x000073000a007a0c */ /* 0x000fe40003f46320 */
[----:B------:R-:W-:Y:S01]  /*03e0*/  ISETP.GT.U32.OR P1, PT, R25, 0xff, P1 ;  /* 0x000000ff1900780c */ /* 0x000fe20000f24470 */
[----:B------:R-:W-:Y:S01]  /*03f0*/  IMAD.WIDE.U32 R4, R5, c[0x0][0x1d0], R28 ;  /* 0x0000740005047a25 */ /* 0x000fe200078e001c */
[----:B------:R-:W-:-:S02]  /*0400*/  ISETP.GT.U32.OR P2, PT, R25, 0xff, P2 ;  /* 0x000000ff1900780c */ /* 0x000fc40001744470 */
[----:B------:R-:W-:Y:S01]  /*0410*/  IADD3 R19, R7, 0x60, RZ ;  /* 0x0000006007137810 */ /* 0x000fe20007ffe0ff */
[----:B------:R-:W-:Y:S01]  /*0420*/  @!P0 IMAD R6, R6, c[0x0][0x1c0], RZ ;  /* 0x0000700006068a24 */ /* 0x000fe200078e02ff */
[----:B------:R-:W-:Y:S02]  /*0430*/  IADD3 R27, R5, R27, RZ ;  /* 0x0000001b051b7210 */ /* 0x000fe40007ffe0ff */
[-C--:B------:R-:W-:Y:S01]  /*0440*/  @!P0 MOV R26, R4.reuse ;  /* 0x00000004001a8202 */ /* 0x080fe20000000f00 */
[----:B------:R-:W-:Y:S01]  /*0450*/  @!P0 IMAD R13, R7, c[0x0][0x1c4], R6 ;  /* 0x00007100070d8a24 */ /* 0x000fe200078e0206 */
[----:B------:R-:W-:Y:S02]  /*0460*/  ISETP.GE.U32.AND P3, PT, R19, c[0x0][0x1c8], PT ;  /* 0x0000720013007a0c */ /* 0x000fe40003f66070 */
[----:B------:R-:W-:Y:S01]  /*0470*/  SHF.R.S32.HI R18, RZ, 0x1f, R19 ;  /* 0x0000001fff127819 */ /* 0x000fe20000011413 */
[----:B------:R-:W-:Y:S01]  /*0480*/  @!P0 IMAD.WIDE.U32 R16, R7, c[0x0][0x1c0], R26 ;  /* 0x0000700007108a25 */ /* 0x000fe200078e001a */
[----:B------:R-:W-:-:S02]  /*0490*/  @!P1 MOV R6, R4 ;  /* 0x0000000400069202 */ /* 0x000fc40000000f00 */
[----:B------:R-:W-:Y:S01]  /*04a0*/  @!P1 MOV R7, R27 ;  /* 0x0000001b00079202 */ /* 0x000fe20000000f00 */
[----:B------:R-:W-:Y:S01]  /*04b0*/  @!P1 IMAD R8, R8, c[0x0][0x1c0], RZ ;  /* 0x0000700008089a24 */ /* 0x000fe200078e02ff */
[----:B------:R-:W-:Y:S01]  /*04c0*/  ISETP.GE.AND.EX P3, PT, R18, c[0x0][0x1cc], PT, P3 ;  /* 0x0000730012007a0c */ /* 0x000fe20003f66330 */
[----:B------:R-:W-:Y:S01]  /*04d0*/  @!P2 IMAD R10, R10, c[0x0][0x1c0], RZ ;  /* 0x000070000a0aaa24 */ /* 0x000fe200078e02ff */
[----:B------:R-:W-:Y:S01]  /*04e0*/  @!P0 IADD3 R13, R17, R13, RZ ;  /* 0x0000000d110d8210 */ /* 0x000fe20007ffe0ff */
[----:B------:R-:W-:Y:S01]  /*04f0*/  @!P1 IMAD R15, R11, c[0x0][0x1c4], R8 ;  /* 0x000071000b0f9a24 */ /* 0x000fe200078e0208 */
[----:B------:R-:W-:Y:S01]  /*0500*/  ISETP.GT.U32.OR P3, PT, R25, 0xff, P3 ;  /* 0x000000ff1900780c */ /* 0x000fe20001f64470 */
[----:B------:R-:W-:Y:S01]  /*0510*/  @!P1 IMAD.WIDE.U32 R6, R11, c[0x0][0x1c0], R6 ;  /* 0x000070000b069a25 */ /* 0x000fe200078e0006 */
[----:B------:R-:W-:Y:S02]  /*0520*/  @!P2 MOV R11, R27 ;  /* 0x0000001b000ba202 */ /* 0x000fe40000000f00 */
[----:B------:R-:W-:Y:S01]  /*0530*/  @!P0 LEA R8, P4, R16, c[0x0][0x170], 0x2 ;  /* 0x00005c0010088a11 */ /* 0x000fe200078810ff */
[----:B------:R-:W-:Y:S01]  /*0540*/  @!P2 IMAD R21, R9, c[0x0][0x1c4], R10 ;  /* 0x000071000915aa24 */ /* 0x000fe200078e020a */
[----:B------:R-:W-:-:S02]  /*0550*/  @!P2 MOV R10, R4 ;  /* 0x00000004000aa202 */ /* 0x000fc40000000f00 */
[----:B------:R-:W-:Y:S02]  /*0560*/  @!P1 IADD3 R15, R7, R15, RZ ;  /* 0x0000000f070f9210 */ /* 0x000fe40007ffe0ff */
[----:B------:R-:W-:Y:S01]  /*0570*/  @!P1 LEA R14, P5, R6, c[0x0][0x170], 0x2 ;  /* 0x00005c00060e9a11 */ /* 0x000fe200078a10ff */
[----:B------:R-:W-:Y:S01]  /*0580*/  @!P2 IMAD.WIDE.U32 R10, R9, c[0x0][0x1c0], R10 ;  /* 0x00007000090aaa25 */ /* 0x000fe200078e000a */
[----:B------:R-:W-:Y:S02]  /*0590*/  @!P0 LEA.HI.X R9, R16, c[0x0][0x174], R13, 0x2, P4 ;  /* 0x00005d0010098a11 */ /* 0x000fe400020f140d */
[----:B------:R-:W-:Y:S01]  /*05a0*/  @!P1 LEA.HI.X R15, R6, c[0x0][0x174], R15, 0x2, P5 ;  /* 0x00005d00060f9a11 */ /* 0x000fe200028f140f */
[----:B------:R-:W-:Y:S01]  /*05b0*/  @!P3 IMAD R18, R18, c[0x0][0x1c0], RZ ;  /* 0x000070001212ba24 */ /* 0x000fe200078e02ff */
[----:B------:R-:W-:Y:S01]  /*05c0*/  @!P2 IADD3 R7, R11, R21, RZ ;  /* 0x000000150b07a210 */ /* 0x000fe20007ffe0ff */
[----:B------:R-:W-:Y:S01]  /*05d0*/  CS2R R16, SRZ ;  /* 0x0000000000107805 */ /* 0x000fe2000001ff00 */
[----:B------:R-:W-:Y:S01]  /*05e0*/  @!P2 LEA R12, P6, R10, c[0x0][0x170], 0x2 ;  /* 0x00005c000a0caa11 */ /* 0x000fe200078c10ff */
[----:B------:R-:W-:Y:S01]  /*05f0*/  @!P3 IMAD R21, R19, c[0x0][0x1c4], R18 ;  /* 0x000071001315ba24 */ /* 0x000fe200078e0212 */
[----:B------:R-:W-:-:S02]  /*0600*/  @!P3 MOV R11, R27 ;  /* 0x0000001b000bb202 */ /* 0x000fc40000000f00 */
[----:B------:R-:W-:Y:S01]  /*0610*/  @!P2 LEA.HI.X R13, R10, c[0x0][0x174], R7, 0x2, P6 ;  /* 0x00005d000a0daa11 */ /* 0x000fe200030f1407 */
[----:B------:R-:W2:Y:S01]  /*0620*/  @!P1 LDG.E.64 R16, [R14.64] ;  /* 0x000000060e109981 */ /* 0x000ea2000c1e1b00 */
[----:B------:R-:W-:Y:S01]  /*0630*/  CS2R R6, SRZ ;  /* 0x0000000000067805 */ /* 0x000fe2000001ff00 */
[----:B------:R-:W-:-:S05]  /*0640*/  @!P3 MOV R10, R4 ;  /* 0x00000004000ab202 */ /* 0x000fca0000000f00 */
[----:B------:R-:W-:Y:S01]  /*0650*/  @!P3 IMAD.WIDE.U32 R10, R19, c[0x0][0x1c0], R10 ;  /* 0x00007000130aba25 */ /* 0x000fe200078e000a */
[----:B------:R0:W3:Y:S01]  /*0660*/  @!P0 LDG.E.64 R6, [R8.64] ;  /* 0x0000000608068981 */ /* 0x0000e2000c1e1b00 */
[----:B------:R-:W-:-:S03]  /*0670*/  CS2R R18, SRZ ;  /* 0x0000000000127805 */ /* 0x000fc6000001ff00 */
[----:B------:R-:W-:Y:S02]  /*0680*/  @!P3 IADD3 R11, R11, R21, RZ ;  /* 0x000000150b0bb210 */ /* 0x000fe40007ffe0ff */
[----:B------:R-:W-:Y:S01]  /*0690*/  CS2R R20, SRZ ;  /* 0x0000000000147805 */ /* 0x000fe2000001ff00 */
[----:B------:R-:W4:Y:S01]  /*06a0*/  @!P2 LDG.E.64 R18, [R12.64] ;  /* 0x000000060c12a981 */ /* 0x000f22000c1e1b00 */
[----:B0-----:R-:W-:-:S04]  /*06b0*/  @!P3 LEA R8, P0, R10, c[0x0][0x170], 0x2 ;  /* 0x00005c000a08ba11 */ /* 0x001fc800078010ff */
[----:B------:R-:W-:-:S05]  /*06c0*/  @!P3 LEA.HI.X R9, R10, c[0x0][0x174], R11, 0x2, P0 ;  /* 0x00005d000a09ba11 */ /* 0x000fca00000f140b */
[----:B------:R0:W5:Y:S01]  /*06d0*/  @!P3 LDG.E.64 R20, [R8.64] ;  /* 0x000000060814b981 */ /* 0x000162000c1e1b00 */
[C---:B------:R-:W-:Y:S02]  /*06e0*/  ISETP.GT.AND P0, PT, R23.reuse, 0x1e, PT ;  /* 0x0000001e1700780c */ /* 0x040fe40003f04270 */
[----:B------:R-:W-:Y:S02]  /*06f0*/  ISETP.NE.AND P1, PT, R23, RZ, PT ;  /* 0x000000ff1700720c */ /* 0x000fe40003f25270 */
[----:B------:R-:W-:Y:S01]  /*0700*/  ISETP.NE.AND P2, PT, R25, RZ, PT ;  /* 0x000000ff1900720c */ /* 0x000fe20003f45270 */
[----:B------:R-:W-:Y:S01]  /*0710*/  BSSY B0, `(.L_x_2926) ;  /* 0x0000042000007945 */ /* 0x000fe20003800000 */
[----:B--2---:R-:W-:Y:S02]  /*0720*/  FMUL.FTZ R14, R17, R17 ;  /* 0x00000011110e7220 */ /* 0x004fe40000410000 */
[----:B---3--:R-:W-:Y:S02]  /*0730*/  FMUL.FTZ R11, R7, R7 ;  /* 0x00000007070b7220 */ /* 0x008fe40000410000 */
[----:B------:R-:W-:-:S02]  /*0740*/  FADD.FTZ R10, R6, R7 ;  /* 0x00000007060a7221 */ /* 0x000fc40000010000 */
[----:B------:R-:W-:Y:S02]  /*0750*/  FFMA.FTZ R11, R6, R6, R11 ;  /* 0x00000006060b7223 */ /* 0x000fe4000001000b */
[C---:B------:R-:W-:Y:S02]  /*0760*/  FFMA.FTZ R14, R16.reuse, R16, R14 ;  /* 0x00000010100e7223 */ /* 0x040fe4000001000e */
[----:B------:R-:W-:Y:S02]  /*0770*/  FADD.FTZ R11, RZ, R11 ;  /* 0x0000000bff0b7221 */ /* 0x000fe40000010000 */
[----:B----4-:R-:W-:Y:S02]  /*0780*/  FMUL.FTZ R13, R19, R19 ;  /* 0x00000013130d7220 */ /* 0x010fe40000410000 */
[----:B------:R-:W-:Y:S02]  /*0790*/  FADD.FTZ R15, R16, R17 ;  /* 0x00000011100f7221 */ /* 0x000fe40000010000 */
[----:B------:R-:W-:-:S02]  /*07a0*/  FADD.FTZ R10, RZ, R10 ;  /* 0x0000000aff0a7221 */ /* 0x000fc40000010000 */
[----:B------:R-:W-:Y:S02]  /*07b0*/  FADD.FTZ R11, R11, R14 ;  /* 0x0000000e0b0b7221 */ /* 0x000fe40000010000 */
[----:B0-----:R-:W-:Y:S02]  /*07c0*/  FFMA.FTZ R8, R18, R18, R13 ;  /* 0x0000001212087223 */ /* 0x001fe4000001000d */
[----:B------:R-:W-:Y:S02]  /*07d0*/  FADD.FTZ R10, R10, R15 ;  /* 0x0000000f0a0a7221 */ /* 0x000fe40000010000 */
[----:B------:R-:W-:Y:S02]  /*07e0*/  FADD.FTZ R9, R18, R19 ;  /* 0x0000001312097221 */ /* 0x000fe40000010000 */
[----:B-----5:R-:W-:Y:S02]  /*07f0*/  FMUL.FTZ R13, R21, R21 ;  /* 0x00000015150d7220 */ /* 0x020fe40000410000 */
        /* <DEDUP_REMOVED lines=37> */
[----:B0-----:R-:W0:Y:S01]  /*0a50*/  LDS.128 R8, [0x20] ;  /* 0x00002000ff087984 */ /* 0x001e220000000c00 */
[----:B------:R-:W-:Y:S02]  /*0a60*/  FADD.FTZ R12, R12, R15 ;  /* 0x0000000f0c0c7221 */ /* 0x000fe40000010000 */
[----:B0-----:R-:W-:Y:S02]  /*0a70*/  FADD.FTZ R13, R13, R8 ;  /* 0x000000080d0d7221 */ /* 0x001fe40000010000 */
[----:B------:R-:W-:Y:S02]  /*0a80*/  FADD.FTZ R8, R12, R9 ;  /* 0x000000090c087221 */ /* 0x000fe40000010000 */
[----:B------:R-:W-:-:S02]  /*0a90*/  FADD.FTZ R9, R13, R10 ;  /* 0x0000000a0d097221 */ /* 0x000fc40000010000 */
[----:B------:R-:W0:Y:S01]  /*0aa0*/  LDS.128 R12, [0x30] ;  /* 0x00003000ff0c7984 */ /* 0x000e220000000c00 */
[----:B------:R-:W-:Y:S02]  /*0ab0*/  FADD.FTZ R10, R8, R11 ;  /* 0x0000000b080a7221 */ /* 0x000fe40000010000 */
[----:B0-----:R-:W-:Y:S02]  /*0ac0*/  FADD.FTZ R11, R9, R12 ;  /* 0x0000000c090b7221 */ /* 0x001fe40000010000 */
[----:B------:R-:W0:Y:S01]  /*0ad0*/  LDS.64 R8, [0x40] ;  /* 0x00004000ff087984 */ /* 0x000e220000000a00 */
[----:B------:R-:W-:Y:S02]  /*0ae0*/  FADD.FTZ R10, R10, R13 ;  /* 0x0000000d0a0a7221 */ /* 0x000fe40000010000 */
[----:B------:R-:W-:Y:S02]  /*0af0*/  FADD.FTZ R11, R11, R14 ;  /* 0x0000000e0b0b7221 */ /* 0x000fe40000010000 */
[----:B------:R-:W-:-:S02]  /*0b00*/  FADD.FTZ R10, R10, R15 ;  /* 0x0000000f0a0a7221 */ /* 0x000fc40000010000 */
[----:B0-----:R-:W-:Y:S02]  /*0b10*/  FADD.FTZ R8, R11, R8 ;  /* 0x000000080b087221 */ /* 0x001fe40000010000 */
[----:B------:R-:W-:Y:S02]  /*0b20*/  FADD.FTZ R9, R10, R9 ;  /* 0x000000090a097221 */ /* 0x000fe40000010000 */
.L_x_2927:
[----:B------:R-:W-:Y:S05]  /*0b30*/  BSYNC B0 ;  /* 0x0000000000007941 */ /* 0x000fea0003800000 */
.L_x_2926:
[----:B------:R-:W-:-:S04]  /*0b40*/  MOV R14, c[0x0][0xc] ;  /* 0x00000300000e7a02 */ /* 0x000fc80000000f00 */
[----:B------:R-:W-:-:S13]  /*0b50*/  ISETP.GE.U32.AND P0, PT, R14, 0x2, PT ;  /* 0x000000020e00780c */ /* 0x000fda0003f06070 */
[----:B------:R-:W-:Y:S05]  /*0b60*/  @!P0 BRA `(.L_x_2928) ;  /* 0x0000095000008947 */ /* 0x000fea0003800000 */
[----:B------:R-:W-:Y:S05]  /*0b70*/  @P2 BRA `(.L_x_2929) ;  /* 0x000001a000002947 */ /* 0x000fea0003800000 */
[----:B------:R-:W1:Y:S01]  /*0b80*/  S2R R15, SR_CTAID.Y ;  /* 0x00000000000f7919 */ /* 0x000e620000002600 */
[C---:B------:R-:W-:Y:S02]  /*0b90*/  LOP3.LUT R10, R3.reuse, 0x1, RZ, 0xc0, !PT ;  /* 0x00000001030a7812 */ /* 0x040fe400078ec0ff */
[----:B------:R-:W-:-:S03]  /*0ba0*/  LOP3.LUT P0, RZ, R3, 0x2, RZ, 0xc0, !PT ;  /* 0x0000000203ff7812 */ /* 0x000fc6000780c0ff */
[----:B------:R-:W-:-:S04]  /*0bb0*/  IMAD R12, R10, c[0x0][0x10], RZ ;  /* 0x000004000a0c7a24 */ /* 0x000fc800078e02ff */
[----:B------:R-:W-:-:S05]  /*0bc0*/  IMAD R10, R12, c[0x0][0xc], RZ ;  /* 0x000003000c0a7a24 */ /* 0x000fca00078e02ff */
[----:B------:R-:W-:Y:S01]  /*0bd0*/  SHF.L.U32 R13, R10, 0x1, RZ ;  /* 0x000000010a0d7819 */ /* 0x000fe200000006ff */
[----:B------:R-:W-:Y:S01]  /*0be0*/  HFMA2.MMA R10, -RZ, RZ, 0, 2.384185791015625e-07 ;  /* 0x00000004ff0a7435 */ /* 0x000fe200000001ff */
[----:B-1----:R-:W-:Y:S01]  /*0bf0*/  IADD3 R11, R12, R15, RZ ;  /* 0x0000000f0c0b7210 */ /* 0x002fe20007ffe0ff */
[----:B------:R-:W-:-:S08]  /*0c00*/  IMAD R15, R0, c[0x0][0x10], R15 ;  /* 0x00000400000f7a24 */ /* 0x000fd000078e020f */
[----:B------:R-:W-:-:S04]  /*0c10*/  IMAD.WIDE R12, R13, R10, c[0x0][0x198] ;  /* 0x000066000d0c7625 */ /* 0x000fc800078e020a */
[----:B------:R-:W-:-:S04]  /*0c20*/  IMAD.WIDE.U32 R10, R11, R10, c[0x0][0x190] ;  /* 0x000064000b0a7625 */ /* 0x000fc800078e000a */
[----:B------:R-:W-:Y:S01]  /*0c30*/  IMAD.WIDE.U32 R12, R15, 0x8, R12 ;  /* 0x000000080f0c7825 */ /* 0x000fe200078e000c */
[----:B------:R-:W-:-:S04]  /*0c40*/  MOV R15, 0x1 ;  /* 0x00000001000f7802 */ /* 0x000fc80000000f00 */
[----:B------:R1:W-:Y:S01]  /*0c50*/  STG.E.64 [R12.64], R8 ;  /* 0x000000080c007986 */ /* 0x0003e2000c101b06 */
[----:B------:R-:W-:Y:S01]  /*0c60*/  SEL R15, R15, 0xffffffff, !P0 ;  /* 0xffffffff0f0f7807 */ /* 0x000fe20004000000 */
[----:B------:R-:W-:Y:S06]  /*0c70*/  MEMBAR.ALL.GPU ;  /* 0x0000000000007992 */ /* 0x000fec000000a000 */
[----:B-1----:R-:W-:Y:S01]  /*0c80*/  SEL R13, RZ, c[0x0][0xc], P0 ;  /* 0x00000300ff0d7a07 */ /* 0x002fe20000000000 */
[----:B------:R-:W-:-:S00]  /*0c90*/  ERRBAR ;  /* 0x00000000000079ab */ /* 0x000fc00000000000 */
[----:B------:R1:W-:Y:S02]  /*0ca0*/  RED.E.ADD.S32.STRONG.GPU [R10.64], R15 ;  /* 0x0000000f0a00798e */ /* 0x0003e4000c10e386 */
[----:B------:R-:W-:-:S13]  /*0cb0*/  ISETP.NE.AND P0, PT, R13, -0x1, PT ;  /* 0xffffffff0d00780c */ /* 0x000fda0003f05270 */
[----:B-1----:R-:W-:Y:S05]  /*0cc0*/  @!P0 BRA `(.L_x_2929) ;  /* 0x0000005000008947 */ /* 0x002fea0003800000 */
.L_x_2930:
[----:B------:R-:W2:Y:S01]  /*0cd0*/  LDG.E.STRONG.GPU R12, [R10.64] ;  /* 0x000000060a0c7981 */ /* 0x000ea2000c1ef900 */
[----:B------:R-:W-:Y:S01]  /*0ce0*/  YIELD ;  /* 0x0000000000007946 */ /* 0x000fe20003800000 */
[----:B--2---:R-:W-:Y:S01]  /*0cf0*/  ISETP.NE.AND P0, PT, R12, R13, PT ;  /* 0x0000000d0c00720c */ /* 0x004fe20003f05270 */
[----:B------:R-:W-:-:S12]  /*0d00*/  CCTL.IVALL ;  /* 0x00000000ff00798f */ /* 0x000fd80002000000 */
[----:B------:R-:W-:Y:S05]  /*0d10*/  @P0 BRA `(.L_x_2930) ;  /* 0xffffffb000000947 */ /* 0x000fea000383ffff */
.L_x_2929:
        /* <DEDUP_REMOVED lines=12> */
.L_x_2932:
        /* <DEDUP_REMOVED lines=11> */
[----:B------:R-:W-:Y:S02]  /*0e90*/  IADD3 R15, R13, 0x1, RZ ;  /* 0x000000010d0f7810 */ /* 0x000fe40007ffe0ff */
[----:B-1----:R-:W-:-:S04]  /*0ea0*/  MOV R0, R12 ;  /* 0x0000000c00007202 */ /* 0x002fc80000000f00 */
[----:B------:R-:W-:-:S13]  /*0eb0*/  ISETP.EQ.OR P1, PT, R15, R0, P2 ;  /* 0x000000000f00720c */ /* 0x000fda0001722670 */
[----:B------:R-:W1:Y:S02]  /*0ec0*/  @!P1 S2R R24, SR_CTAID.Y ;  /* 0x0000000000189919 */ /* 0x000e640000002600 */
[----:B-1----:R-:W-:Y:S01]  /*0ed0*/  @!P1 IMAD R15, R15, c[0x0][0x10], R24 ;  /* 0x000004000f0f9a24 */ /* 0x002fe200078e0218 */
[----:B------:R-:W-:-:S05]  /*0ee0*/  @!P1 LOP3.LUT R24, R3, 0x1, RZ, 0xc0, !PT ;  /* 0x0000000103189812 */ /* 0x000fca00078ec0ff */
[----:B------:R-:W-:-:S04]  /*0ef0*/  @!P1 IMAD R24, R24, c[0x0][0x10], RZ ;  /* 0x0000040018189a24 */ /* 0x000fc800078e02ff */
[----:B------:R-:W-:Y:S02]  /*0f00*/  @!P1 IMAD R24, R24, c[0x0][0xc], RZ ;  /* 0x0000030018189a24 */ /* 0x000fe400078e02ff */
[----:B0-2---:R-:W-:-:S03]  /*0f10*/  @!P0 FADD.FTZ R8, R8, R10 ;  /* 0x0000000a08088221 */ /* 0x005fc60000010000 */
[----:B------:R-:W-:Y:S01]  /*0f20*/  @!P1 SHF.L.U32 R10, R24, 0x1, RZ ;  /* 0x00000001180a9819 */ /* 0x000fe200000006ff */
[----:B------:R-:W-:Y:S01]  /*0f30*/  @!P0 FADD.FTZ R9, R9, R11 ;  /* 0x0000000b09098221 */ /* 0x000fe20000010000 */
[----:B------:R-:W-:-:S05]  /*0f40*/  @!P1 MOV R11, 0x4 ;  /* 0x00000004000b9802 */ /* 0x000fca0000000f00 */
[----:B------:R-:W-:-:S06]  /*0f50*/  @!P1 IMAD.WIDE R10, R10, R11, c[0x0][0x198] ;  /* 0x000066000a0a9625 */ /* 0x000fcc00078e020b */
[----:B------:R-:W-:-:S06]  /*0f60*/  @!P1 IMAD.WIDE.U32 R10, R15, 0x8, R10 ;  /* 0x000000080f0a9825 */ /* 0x000fcc00078e000a */
[----:B------:R-:W2:Y:S01]  /*0f70*/  @!P1 LDG.E.64 R10, [R10.64] ;  /* 0x000000060a0a9981 */ /* 0x000ea2000c1e1b00 */
[----:B------:R-:W-:-:S04]  /*0f80*/  IADD3 R15, R13, 0x2, RZ ;  /* 0x000000020d0f7810 */ /* 0x000fc80007ffe0ff */
[----:B------:R-:W-:-:S13]  /*0f90*/  ISETP.EQ.OR P0, PT, R15, R0, P2 ;  /* 0x000000000f00720c */ /* 0x000fda0001702670 */
[----:B------:R-:W0:Y:S02]  /*0fa0*/  @!P0 S2R R24, SR_CTAID.Y ;  /* 0x0000000000188919 */ /* 0x000e240000002600 */
[----:B0-----:R-:W-:Y:S01]  /*0fb0*/  @!P0 IMAD R15, R15, c[0x0][0x10], R24 ;  /* 0x000004000f0f8a24 */ /* 0x001fe200078e0218 */
[----:B------:R-:W-:-:S05]  /*0fc0*/  @!P0 LOP3.LUT R24, R3, 0x1, RZ, 0xc0, !PT ;  /* 0x0000000103188812 */ /* 0x000fca00078ec0ff */
[----:B------:R-:W-:-:S04]  /*0fd0*/  @!P0 IMAD R24, R24, c[0x0][0x10], RZ ;  /* 0x0000040018188a24 */ /* 0x000fc800078e02ff */
[----:B------:R-:W-:-:S05]  /*0fe0*/  @!P0 IMAD R24, R24, c[0x0][0xc], RZ ;  /* 0x0000030018188a24 */ /* 0x000fca00078e02ff */
[----:B------:R-:W-:Y:S01]  /*0ff0*/  @!P0 SHF.L.U32 R24, R24, 0x1, RZ ;  /* 0x0000000118188819 */ /* 0x000fe200000006ff */
[----:B--2---:R-:W-:Y:S01]  /*1000*/  @!P1 FADD.FTZ R9, R9, R11 ;  /* 0x0000000b09099221 */ /* 0x004fe20000010000 */
[----:B------:R-:W-:Y:S01]  /*1010*/  @!P0 MOV R11, 0x4 ;  /* 0x00000004000b8802 */ /* 0x000fe20000000f00 */
[----:B------:R-:W-:-:S04]  /*1020*/  @!P1 FADD.FTZ R8, R8, R10 ;  /* 0x0000000a08089221 */ /* 0x000fc80000010000 */
        /* <DEDUP_REMOVED lines=23> */
.L_x_2931:
        /* <DEDUP_REMOVED lines=19> */
.L_x_2934:
[----:B------:R-:W-:Y:S05]  /*12d0*/  BSYNC B0 ;  /* 0x0000000000007941 */ /* 0x000fea0003800000 */
.L_x_2933:
[----:B------:R-:W-:Y:S05]  /*12e0*/  @!P1 BRA `(.L_x_2928) ;  /* 0x000001d000009947 */ /* 0x000fea0003800000 */
[C---:B------:R-:W-:Y:S02]  /*12f0*/  IADD3 R11, R13.reuse, 0x1, RZ ;  /* 0x000000010d0b7810 */ /* 0x040fe40007ffe0ff */
[----:B------:R-:W-:Y:S02]  /*1300*/  IADD3 R13, R13, 0x2, RZ ;  /* 0x000000020d0d7810 */ /* 0x000fe40007ffe0ff */
[-C--:B------:R-:W-:Y:S02]  /*1310*/  ISETP.EQ.OR P1, PT, R11, R0.reuse, P2 ;  /* 0x000000000b00720c */ /* 0x080fe40001722670 */
[----:B------:R-:W-:-:S04]  /*1320*/  ISETP.EQ.OR P0, PT, R13, R0, P2 ;  /* 0x000000000d00720c */ /* 0x000fc80001702670 */
[----:B------:R-:W-:-:S07]  /*1330*/  ISETP.EQ.OR P0, PT, R12, 0x2, P0 ;  /* 0x000000020c00780c */ /* 0x000fce0000702670 */
[----:B------:R-:W1:Y:S01]  /*1340*/  @!P1 S2R R10, SR_CTAID.Y ;  /* 0x00000000000a9919 */ /* 0x000e620000002600 */
[----:B------:R-:W-:-:S05]  /*1350*/  @!P1 LOP3.LUT R12, R3, 0x1, RZ, 0xc0, !PT ;  /* 0x00000001030c9812 */ /* 0x000fca00078ec0ff */
[----:B------:R-:W-:Y:S01]  /*1360*/  @!P1 IMAD R12, R12, c[0x0][0x10], RZ ;  /* 0x000004000c0c9a24 */ /* 0x000fe200078e02ff */
[----:B------:R-:W-:-:S03]  /*1370*/  @!P0 LOP3.LUT R14, R3, 0x1, RZ, 0xc0, !PT ;  /* 0x00000001030e8812 */ /* 0x000fc600078ec0ff */
[----:B------:R-:W-:Y:S02]  /*1380*/  @!P1 IMAD R12, R12, c[0x0][0xc], RZ ;  /* 0x000003000c0c9a24 */ /* 0x000fe400078e02ff */
[----:B------:R-:W-:-:S04]  /*1390*/  @!P0 IMAD R14, R14, c[0x0][0x10], RZ ;  /* 0x000004000e0e8a24 */ /* 0x000fc800078e02ff */
[----:B------:R-:W-:Y:S02]  /*13a0*/  @!P0 IMAD R14, R14, c[0x0][0xc], RZ ;  /* 0x000003000e0e8a24 */ /* 0x000fe400078e02ff */
[----:B-1----:R-:W-:Y:S01]  /*13b0*/  @!P1 IMAD R15, R11, c[0x0][0x10], R10 ;  /* 0x000004000b0f9a24 */ /* 0x002fe200078e020a */
[----:B------:R-:W-:Y:S02]  /*13c0*/  @!P1 SHF.L.U32 R10, R12, 0x1, RZ ;  /* 0x000000010c0a9819 */ /* 0x000fe400000006ff */
[----:B------:R-:W1:Y:S01]  /*13d0*/  @!P0 S2R R12, SR_CTAID.Y ;  /* 0x00000000000c8919 */ /* 0x000e620000002600 */
[----:B------:R-:W-:-:S05]  /*13e0*/  @!P1 MOV R11, 0x4 ;  /* 0x00000004000b9802 */ /* 0x000fca0000000f00 */
[----:B------:R-:W-:-:S06]  /*13f0*/  @!P1 IMAD.WIDE R10, R10, R11, c[0x0][0x198] ;  /* 0x000066000a0a9625 */ /* 0x000fcc00078e020b */
[----:B------:R-:W-:-:S06]  /*1400*/  @!P1 IMAD.WIDE.U32 R10, R15, 0x8, R10 ;  /* 0x000000080f0a9825 */ /* 0x000fcc00078e000a */
[----:B------:R-:W2:Y:S01]  /*1410*/  @!P1 LDG.E.64 R10, [R10.64] ;  /* 0x000000060a0a9981 */ /* 0x000ea2000c1e1b00 */
[----:B-1----:R-:W-:Y:S01]  /*1420*/  @!P0 IMAD R15, R13, c[0x0][0x10], R12 ;  /* 0x000004000d0f8a24 */ /* 0x002fe200078e020c */
[----:B------:R-:W-:Y:S02]  /*1430*/  @!P0 SHF.L.U32 R12, R14, 0x1, RZ ;  /* 0x000000010e0c8819 */ /* 0x000fe400000006ff */
[----:B------:R-:W-:-:S05]  /*1440*/  @!P0 MOV R13, 0x4 ;  /* 0x00000004000d8802 */ /* 0x000fca0000000f00 */
[----:B------:R-:W-:-:S06]  /*1450*/  @!P0 IMAD.WIDE R12, R12, R13, c[0x0][0x198] ;  /* 0x000066000c0c8625 */ /* 0x000fcc00078e020d */
[----:B------:R-:W-:-:S06]  /*1460*/  @!P0 IMAD.WIDE.U32 R12, R15, 0x8, R12 ;  /* 0x000000080f0c8825 */ /* 0x000fcc00078e000c */
[----:B------:R-:W3:Y:S01]  /*1470*/  @!P0 LDG.E.64 R12, [R12.64] ;  /* 0x000000060c0c8981 */ /* 0x000ee2000c1e1b00 */
[----:B0-2---:R-:W-:Y:S02]  /*1480*/  @!P1 FADD.FTZ R8, R8, R10 ;  /* 0x0000000a08089221 */ /* 0x005fe40000010000 */
[----:B------:R-:W-:Y:S02]  /*1490*/  @!P1 FADD.FTZ R9, R9, R11 ;  /* 0x0000000b09099221 */ /* 0x000fe40000010000 */
[----:B---3--:R-:W-:Y:S02]  /*14a0*/  @!P0 FADD.FTZ R8, R8, R12 ;  /* 0x0000000c08088221 */ /* 0x008fe40000010000 */
[----:B------:R-:W-:-:S04]  /*14b0*/  @!P0 FADD.FTZ R9, R9, R13 ;  /* 0x0000000d09098221 */ /* 0x000fc80000010000 */
.L_x_2928:
[----:B------:R-:W-:Y:S01]  /*14c0*/  LOP3.LUT P0, RZ, R0, R25, RZ, 0xfc, !PT ;  /* 0x0000001900ff7212 */ /* 0x000fe2000780fcff */
[----:B------:R-:W-:Y:S01]  /*14d0*/  @!P2 STS.64 [0x50], R8 ;  /* 0x00005008ff00a388 */ /* 0x000fe20000000a00 */
[----:B------:R-:W-:Y:S02]  /*14e0*/  ISETP.EQ.U32.AND P1, PT, RZ, c[0x0][0x168], PT ;  /* 0x00005a00ff007a0c */ /* 0x000fe40003f22070 */
[----:B------:R-:W-:-:S02]  /*14f0*/  SHF.L.U32 R12, R28, 0x2, RZ ;  /* 0x000000021c0c7819 */ /* 0x000fc400000006ff */
        /* <DEDUP_REMOVED lines=8> */
[C---:B------:R-:W-:Y:S02]  /*1580*/  IADD3 R28, P0, R12.reuse, c[0x0][0x178], RZ ;  /* 0x00005e000c1c7a10 */ /* 0x040fe40007f1e0ff */
[----:B------:R-:W-:Y:S02]  /*1590*/  IADD3 R12, P1, R12, c[0x0][0x180], RZ ;  /* 0x000060000c0c7a10 */ /* 0x000fe40007f3e0ff */
[C---:B------:R-:W-:Y:S02]  /*15a0*/  IADD3.X R29, R13.reuse, c[0x0][0x17c], RZ, P0, !PT ;  /* 0x00005f000d1d7a10 */ /* 0x040fe400007fe4ff */
[----:B------:R-:W-:-:S03]  /*15b0*/  IADD3.X R13, R13, c[0x0][0x184], RZ, P1, !PT ;  /* 0x000061000d0d7a10 */ /* 0x000fc60000ffe4ff */
[----:B-1----:R1:W2:Y:S04]  /*15c0*/  LDG.E.64 R10, [R28.64] ;  /* 0x000000061c0a7981 */ /* 0x0022a8000c1e1b00 */
[----:B------:R-:W2:Y:S01]  /*15d0*/  LDG.E.64 R12, [R12.64] ;  /* 0x000000060c0c7981 */ /* 0x000ea2000c1e1b00 */
[----:B0-----:R-:W-:Y:S01]  /*15e0*/  HFMA2.MMA R8, -RZ, RZ, 1.875, 0 ;  /* 0x3f800000ff087435 */ /* 0x001fe200000001ff */
[----:B------:R-:W-:Y:S02]  /*15f0*/  ISETP.NE.AND P2, PT, RZ, UR5, PT ;  /* 0x00000005ff007c0c */ /* 0x000fe4000bf45270 */
[----:B------:R-:W0:Y:S02]  /*1600*/  LDS.64 R14, [0x50] ;  /* 0x00005000ff0e7984 */ /* 0x000e240000000a00 */
[----:B0-----:R-:W-:-:S04]  /*1610*/  FMUL.FTZ R24, R14, c[0x0][0x1f4] ;  /* 0x00007d000e187a20 */ /* 0x001fc80000410000 */
[C---:B------:R-:W-:Y:S02]  /*1620*/  FMUL.FTZ R14, R24.reuse, R24 ;  /* 0x00000018180e7220 */ /* 0x040fe40000410000 */
[C---:B------:R-:W-:Y:S02]  /*1630*/  FADD.FTZ R7, -R24.reuse, R7 ;  /* 0x0000000718077221 */ /* 0x040fe40000010100 */
[----:B------:R-:W-:Y:S01]  /*1640*/  FFMA.FTZ R14, R15, c[0x0][0x1f4], -R14 ;  /* 0x00007d000f0e7a23 */ /* 0x000fe2000001080e */
[----:B------:R-:W-:Y:S01]  /*1650*/  SHF.R.U32.HI R15, RZ, 0x3, R25 ;  /* 0x00000003ff0f7819 */ /* 0x000fe20000011619 */
[C---:B------:R-:W-:Y:S02]  /*1660*/  FADD.FTZ R9, -R24.reuse, R16 ;  /* 0x0000001018097221 */ /* 0x040fe40000010100 */
[----:B-1----:R-:W-:Y:S01]  /*1670*/  FADD.FTZ R29, -R24, R17 ;  /* 0x00000011181d7221 */ /* 0x002fe20000010100 */
[----:B------:R-:W-:Y:S01]  /*1680*/  FSETP.GTU.FTZ.AND P0, PT, R14, RZ, PT ;  /* 0x000000ff0e00720b */ /* 0x000fe20003f1c000 */
[----:B------:R-:W-:-:S02]  /*1690*/  IMAD R0, R0, c[0x0][0x1e4], R15 ;  /* 0x0000790000007a24 */ /* 0x000fc400078e020f */
[C---:B------:R-:W-:Y:S02]  /*16a0*/  FADD.FTZ R15, -R24.reuse, R6 ;  /* 0x00000006180f7221 */ /* 0x040fe40000010100 */
[C---:B------:R-:W-:Y:S02]  /*16b0*/  FADD.FTZ R18, -R24.reuse, R18 ;  /* 0x0000001218127221 */ /* 0x040fe40000010100 */
[C---:B------:R-:W-:Y:S02]  /*16c0*/  FADD.FTZ R19, -R24.reuse, R19 ;  /* 0x0000001318137221 */ /* 0x040fe40000010100 */
[C---:B------:R-:W-:Y:S02]  /*16d0*/  FADD.FTZ R20, -R24.reuse, R20 ;  /* 0x0000001418147221 */ /* 0x040fe40000010100 */
[----:B------:R-:W-:Y:S02]  /*16e0*/  FADD.FTZ R21, -R24, R21 ;  /* 0x0000001518157221 */ /* 0x000fe40000010100 */
[----:B------:R-:W-:-:S04]  /*16f0*/  @P0 FADD.FTZ R14, R14, c[0x0][0x188] ;  /* 0x000062000e0e0621 */ /* 0x000fc80000010000 */
[----:B------:R0:W1:Y:S01]  /*1700*/  @P0 MUFU.RSQ R8, R14 ;  /* 0x0000000e00080308 */ /* 0x0000620000001400 */
[----:B------:R-:W-:Y:S02]  /*1710*/  ISETP.GE.U32.AND P0, PT, R0, c[0x0][0x1c8], PT ;  /* 0x0000720000007a0c */ /* 0x000fe40003f06070 */
[----:B0-----:R-:W-:-:S04]  /*1720*/  SHF.R.S32.HI R14, RZ, 0x1f, R0 ;  /* 0x0000001fff0e7819 */ /* 0x001fc80000011400 */
[----:B------:R-:W-:Y:S01]  /*1730*/  ISETP.GE.AND.EX P0, PT, R14, c[0x0][0x1cc], PT, P0 ;  /* 0x000073000e007a0c */ /* 0x000fe20003f06300 */
[----:B-1----:R-:W-:-:S03]  /*1740*/  FMUL.FTZ R15, R15, R8 ;  /* 0x000000080f0f7220 */ /* 0x002fc60000410000 */
[----:B------:R-:W-:Y:S01]  /*1750*/  ISETP.GT.U32.OR P0, PT, R25, 0xff, P0 ;  /* 0x000000ff1900780c */ /* 0x000fe20000704470 */
[----:B------:R-:W-:Y:S02]  /*1760*/  FMUL.FTZ R16, R7, R8 ;  /* 0x0000000807107220 */ /* 0x000fe40000410000 */
[----:B--2---:R-:W-:Y:S02]  /*1770*/  FFMA.FTZ R6, R10, R15, R12 ;  /* 0x0000000f0a067223 */ /* 0x004fe4000001000c */
        /* <DEDUP_REMOVED lines=12> */
.L_x_2935:
[----:B------:R-:W-:Y:S01]  /*1840*/  BSSY B0, `(.L_x_2936) ;  /* 0x000000b000007945 */ /* 0x000fe20003800000 */
[----:B------:R-:W-:Y:S05]  /*1850*/  @P0 BRA `(.L_x_2937) ;  /* 0x0000009000000947 */ /* 0x000fea0003800000 */
[----:B------:R-:W-:Y:S01]  /*1860*/  IMAD R15, R14, c[0x0][0x1c0], RZ ;  /* 0x000070000e0f7a24 */ /* 0x000fe200078e02ff */
[----:B------:R-:W-:-:S03]  /*1870*/  MOV R14, R4 ;  /* 0x00000004000e7202 */ /* 0x000fc60000000f00 */
[----:B------:R-:W-:Y:S01]  /*1880*/  IMAD R17, R0, c[0x0][0x1c4], R15 ;  /* 0x0000710000117a24 */ /* 0x000fe200078e020f */
[----:B------:R-:W-:-:S05]  /*1890*/  MOV R15, R27 ;  /* 0x0000001b000f7202 */ /* 0x000fca0000000f00 */
[----:B------:R-:W-:-:S05]  /*18a0*/  IMAD.WIDE.U32 R14, R0, c[0x0][0x1c0], R14 ;  /* 0x00007000000e7a25 */ /* 0x000fca00078e000e */
[----:B------:R-:W-:Y:S02]  /*18b0*/  IADD3 R17, R15, R17, RZ ;  /* 0x000000110f117210 */ /* 0x000fe40007ffe0ff */
[----:B------:R-:W-:-:S04]  /*18c0*/  LEA R16, P0, R14, c[0x0][0x160], 0x2 ;  /* 0x000058000e107a11 */ /* 0x000fc800078010ff */
[----:B------:R-:W-:-:S05]  /*18d0*/  LEA.HI.X R17, R14, c[0x0][0x164], R17, 0x2, P0 ;  /* 0x000059000e117a11 */ /* 0x000fca00000f1411 */
[----:B------:R0:W-:Y:S04]  /*18e0*/  STG.E.64 [R16.64], R6 ;  /* 0x0000000610007986 */ /* 0x0001e8000c101b06 */
.L_x_2937:
[----:B------:R-:W-:Y:S05]  /*18f0*/  BSYNC B0 ;  /* 0x0000000000007941 */ /* 0x000fea0003800000 */
.L_x_2936:
[----:B0-----:R-:W-:Y:S01]  /*1900*/  IADD3 R7, R0, 0x20, RZ ;  /* 0x0000002000077810 */ /* 0x001fe20007ffe0ff */
[-C--:B------:R-:W-:Y:S01]  /*1910*/  FMUL.FTZ R15, R18, R8.reuse ;  /* 0x00000008120f7220 */ /* 0x080fe20000410000 */
[C---:B------:R-:W-:Y:S01]  /*1920*/  IADD3 R6, R0.reuse, 0x40, RZ ;  /* 0x0000004000067810 */ /* 0x040fe20007ffe0ff */
[-C--:B------:R-:W-:Y:S01]  /*1930*/  FMUL.FTZ R28, R19, R8.reuse ;  /* 0x00000008131c7220 */ /* 0x080fe20000410000 */
[----:B------:R-:W-:Y:S01]  /*1940*/  IADD3 R0, R0, 0x60, RZ ;  /* 0x0000006000007810 */ /* 0x000fe20007ffe0ff */
[-C--:B------:R-:W-:Y:S01]  /*1950*/  FMUL.FTZ R17, R20, R8.reuse ;  /* 0x0000000814117220 */ /* 0x080fe20000410000 */
[----:B------:R-:W-:Y:S01]  /*1960*/  ISETP.GE.U32.AND P0, PT, R7, c[0x0][0x1c8], PT ;  /* 0x0000720007007a0c */ /* 0x000fe20003f06070 */
[-C--:B------:R-:W-:Y:S01]  /*1970*/  FMUL.FTZ R9, R9, R8.reuse ;  /* 0x0000000809097220 */ /* 0x080fe20000410000 */
[----:B------:R-:W-:Y:S01]  /*1980*/  ISETP.GE.U32.AND P1, PT, R6, c[0x0][0x1c8], PT ;  /* 0x0000720006007a0c */ /* 0x000fe20003f26070 */
[-C--:B------:R-:W-:Y:S01]  /*1990*/  FMUL.FTZ R24, R29, R8.reuse ;  /* 0x000000081d187220 */ /* 0x080fe20000410000 */
[----:B------:R-:W-:Y:S01]  /*19a0*/  ISETP.GE.U32.AND P3, PT, R0, c[0x0][0x1c8], PT ;  /* 0x0000720000007a0c */ /* 0x000fe20003f66070 */
[----:B------:R-:W-:Y:S01]  /*19b0*/  FMUL.FTZ R21, R21, R8 ;  /* 0x0000000815157220 */ /* 0x000fe20000410000 */
[----:B------:R-:W-:Y:S01]  /*19c0*/  SHF.R.S32.HI R20, RZ, 0x1f, R7 ;  /* 0x0000001fff147819 */ /* 0x000fe20000011407 */
[C---:B------:R-:W-:Y:S01]  /*19d0*/  FFMA.FTZ R16, R10.reuse, R9, R12 ;  /* 0x000000090a107223 */ /* 0x040fe2000001000c */
[----:B------:R-:W-:Y:S01]  /*19e0*/  SHF.R.S32.HI R18, RZ, 0x1f, R6 ;  /* 0x0000001fff127819 */ /* 0x000fe20000011406 */
[C---:B------:R-:W-:Y:S01]  /*19f0*/  FFMA.FTZ R8, R10.reuse, R15, R12 ;  /* 0x0000000f0a087223 */ /* 0x040fe2000001000c */
[----:B------:R-:W-:Y:S01]  /*1a00*/  SHF.R.S32.HI R19, RZ, 0x1f, R0 ;  /* 0x0000001fff137819 */ /* 0x000fe20000011400 */
[----:B------:R-:W-:Y:S01]  /*1a10*/  FFMA.FTZ R14, R10, R17, R12 ;  /* 0x000000110a0e7223 */ /* 0x000fe2000001000c */
[----:B------:R-:W-:Y:S01]  /*1a20*/  ISETP.GE.AND.EX P0, PT, R20, c[0x0][0x1cc], PT, P0 ;  /* 0x0000730014007a0c */ /* 0x000fe20003f06300 */
[C-C-:B------:R-:W-:Y:S01]  /*1a30*/  FFMA.FTZ R9, R11.reuse, R28, R13.reuse ;  /* 0x0000001c0b097223 */ /* 0x140fe2000001000d */
[----:B------:R-:W-:Y:S01]  /*1a40*/  ISETP.GE.AND.EX P1, PT, R18, c[0x0][0x1cc], PT, P1 ;  /* 0x0000730012007a0c */ /* 0x000fe20003f26310 */
[--C-:B------:R-:W-:Y:S01]  /*1a50*/  FFMA.FTZ R15, R11, R21, R13.reuse ;  /* 0x000000150b0f7223 */ /* 0x100fe2000001000d */
[----:B------:R-:W-:Y:S01]  /*1a60*/  ISETP.GE.AND.EX P3, PT, R19, c[0x0][0x1cc], PT, P3 ;  /* 0x0000730013007a0c */ /* 0x000fe20003f66330 */
[----:B------:R-:W-:Y:S01]  /*1a70*/  FFMA.FTZ R17, R11, R24, R13 ;  /* 0x000000180b117223 */ /* 0x000fe2000001000d */
[----:B------:R-:W-:-:S02]  /*1a80*/  ISETP.GT.U32.OR P0, PT, R25, 0xff, P0 ;  /* 0x000000ff1900780c */ /* 0x000fc40000704470 */
[C---:B------:R-:W-:Y:S02]  /*1a90*/  ISETP.GT.U32.OR P1, PT, R25.reuse, 0xff, P1 ;  /* 0x000000ff1900780c */ /* 0x040fe40000f24470 */
[----:B------:R-:W-:Y:S01]  /*1aa0*/  ISETP.GT.U32.OR P3, PT, R25, 0xff, P3 ;  /* 0x000000ff1900780c */ /* 0x000fe20001f64470 */
[----:B------:R-:W-:Y:S07]  /*1ab0*/  @!P2 BRA `(.L_x_2938) ;  /* 0x000000a00000a947 */ /* 0x000fee0003800000 */
        /* <DEDUP_REMOVED lines=10> */
.L_x_2938:
        /* <DEDUP_REMOVED lines=11> */
.L_x_2940:
[----:B------:R-:W-:Y:S05]  /*1c10*/  BSYNC B0 ;  /* 0x0000000000007941 */ /* 0x000fea0003800000 */
.L_x_2939:
        /* <DEDUP_REMOVED lines=11> */
.L_x_2941:
        /* <DEDUP_REMOVED lines=11> */
.L_x_2943:
[----:B------:R-:W-:Y:S05]  /*1d80*/  BSYNC B0 ;  /* 0x0000000000007941 */ /* 0x000fea0003800000 */
.L_x_2942:
[----:B------:R-:W-:Y:S05]  /*1d90*/  @!P2 BRA `(.L_x_2944) ;  /* 0x000000a00000a947 */ /* 0x000fea0003800000 */
[----:B-1----:R-:W-:Y:S02]  /*1da0*/  FMUL.FTZ R6, R14, -1.4426950216293334961 ;  /* 0xbfb8aa3b0e067820 */ /* 0x002fe40000410000 */
[----:B------:R-:W-:-:S04]  /*1db0*/  FMUL.FTZ R8, R15, -1.4426950216293334961 ;  /* 0xbfb8aa3b0f087820 */ /* 0x000fc80000410000 */
[----:B------:R-:W1:Y:S08]  /*1dc0*/  MUFU.EX2 R6, R6 ;  /* 0x0000000600067308 */ /* 0x000e700000000800 */
[----:B------:R-:W2:Y:S01]  /*1dd0*/  MUFU.EX2 R8, R8 ;  /* 0x0000000800087308 */ /* 0x000ea20000000800 */
[----:B-1----:R-:W-:-:S07]  /*1de0*/  FADD.FTZ R7, R6, 1 ;  /* 0x3f80000006077421 */ /* 0x002fce0000010000 */
[----:B------:R-:W1:Y:S01]  /*1df0*/  MUFU.RCP R7, R7 ;  /* 0x0000000700077308 */ /* 0x000e620000001000 */
[----:B--2---:R-:W-:-:S07]  /*1e00*/  FADD.FTZ R9, R8, 1 ;  /* 0x3f80000008097421 */ /* 0x004fce0000010000 */
[----:B------:R-:W2:Y:S01]  /*1e10*/  MUFU.RCP R10, R9 ;  /* 0x00000009000a7308 */ /* 0x000ea20000001000 */
[----:B-1----:R-:W-:Y:S02]  /*1e20*/  FMUL.FTZ R14, R14, R7 ;  /* 0x000000070e0e7220 */ /* 0x002fe40000410000 */
[----:B--2---:R-:W-:-:S05]  /*1e30*/  FMUL.FTZ R15, R15, R10 ;  /* 0x0000000a0f0f7220 */ /* 0x004fca0000410000 */
.L_x_2944:
[----:B------:R-:W-:Y:S01]  /*1e40*/  BSSY B0, `(.L_x_2945) ;  /* 0x000000a000007945 */ /* 0x000fe20003800000 */
[----:B------:R-:W-:Y:S05]  /*1e50*/  @P3 BRA `(.L_x_2946) ;  /* 0x0000008000003947 */ /* 0x000fea0003800000 */
[----:B------:R-:W-:Y:S01]  /*1e60*/  MOV R5, R27 ;  /* 0x0000001b00057202 */ /* 0x000fe20000000f00 */
[----:B------:R-:W-:-:S04]  /*1e70*/  IMAD R19, R19, c[0x0][0x1c0], RZ ;  /* 0x0000700013137a24 */ /* 0x000fc800078e02ff */
[----:B-1----:R-:W-:-:S04]  /*1e80*/  IMAD.WIDE.U32 R6, R0, c[0x0][0x1c0], R4 ;  /* 0x0000700000067a25 */ /* 0x002fc800078e0004 */
[----:B------:R-:W-:Y:S01]  /*1e90*/  IMAD R19, R0, c[0x0][0x1c4], R19 ;  /* 0x0000710000137a24 */ /* 0x000fe200078e0213 */
[----:B------:R-:W-:-:S04]  /*1ea0*/  LEA R4, P0, R6, c[0x0][0x160], 0x2 ;  /* 0x0000580006047a11 */ /* 0x000fc800078010ff */
[----:B------:R-:W-:-:S04]  /*1eb0*/  IADD3 R19, R7, R19, RZ ;  /* 0x0000001307137210 */ /* 0x000fc80007ffe0ff */
[----:B------:R-:W-:-:S05]  /*1ec0*/  LEA.HI.X R5, R6, c[0x0][0x164], R19, 0x2, P0 ;  /* 0x0000590006057a11 */ /* 0x000fca00000f1413 */
[----:B------:R1:W-:Y:S02]  /*1ed0*/  STG.E.64 [R4.64], R14 ;  /* 0x0000000e04007986 */ /* 0x0003e4000c101b06 */
.L_x_2946:
[----:B------:R-:W-:Y:S05]  /*1ee0*/  BSYNC B0 ;  /* 0x0000000000007941 */ /* 0x000fea0003800000 */
.L_x_2945:
[----:B------:R-:W-:Y:S02]  /*1ef0*/  IADD3 R22, R22, c[0x0][0x10], RZ ;  /* 0x0000040016167a10 */ /* 0x000fe40007ffe0ff */
[----:B------:R-:W-:Y:S02]  /*1f00*/  IADD3 R3, R3, 0x1, RZ ;  /* 0x0000000103037810 */ /* 0x000fe40007ffe0ff */
[----:B------:R-:W-:-:S13]  /*1f10*/  ISETP.GE.AND P0, PT, R22, UR4, PT ;  /* 0x0000000416007c0c */ /* 0x000fda000bf06270 */
[----:B------:R-:W-:Y:S01]  /*1f20*/  @P0 CALL.REL.NOINC `(.L_x_2947) ;  /* 0x0000001000000944 */ /* 0x000fe20003c00000 */
[----:B------:R-:W-:Y:S05]  /*1f30*/  BRA `(.L_x_2948) ;  /* 0xffffe1b000007947 */ /* 0x000fea000383ffff */
.L_x_2947:
[----:B------:R-:W-:Y:S05]  /*1f40*/  EXIT ;  /* 0x000000000000794d */ /* 0x000fea0003800000 */
.L_x_2949:
        /* <DEDUP_REMOVED lines=11> */
.L_x_3393:


//--------------------- .text._Z35group_norm_nhwc_fwd_one_pass_kernelI11Fp32IOFp32WLi256ELi16ELi256EEv26Group_norm_nhwc_fwd_params --------------------------
	.section	.text._Z35group_norm_nhwc_fwd_one_pass_kernelI11Fp32IOFp32WLi256ELi16ELi256EEv26Group_norm_nhwc_fwd_params,"ax",@progbits
	.sectioninfo	@"SHI_REGISTERS=64"
	.align	128
        .global         _Z35group_norm_nhwc_fwd_one_pass_kernelI11Fp32IOFp32WLi256ELi16ELi256EEv26Group_norm_nhwc_fwd_params
        .type           _Z35group_norm_nhwc_fwd_one_pass_kernelI11Fp32IOFp32WLi256ELi16ELi256EEv26Group_norm_nhwc_fwd_params,@function
        .size           _Z35group_norm_nhwc_fwd_one_pass_kernelI11Fp32IOFp32WLi256ELi16ELi256EEv26Group_norm_nhwc_fwd_params,(.L_x_3394 - _Z35group_norm_nhwc_fwd_one_pass_kernelI11Fp32IOFp32WLi256ELi16ELi256EEv26Group_norm_nhwc_fwd_params)
        .other          _Z35group_norm_nhwc_fwd_one_pass_kernelI11Fp32IOFp32WLi256ELi16ELi256EEv26Group_norm_nhwc_fwd_params,@"STO_CUDA_ENTRY STV_DEFAULT"
_Z35group_norm_nhwc_fwd_one_pass_kernelI11Fp32IOFp32WLi256ELi16ELi256EEv26Group_norm_nhwc_fwd_params:
.text._Z35group_norm_nhwc_fwd_one_pass_kernelI11Fp32IOFp32WLi256ELi16ELi256EEv26Group_norm_nhwc_fwd_params:
        /* <DEDUP_REMOVED lines=15> */
[----:B------:R-:W-:Y:S02]  /*00f0*/  SHF.R.S32.HI R7, RZ, 0x1f, R2 ;  /* 0x0000001fff077819 */ /* 0x000fe40000011402 */
[----:B------:R-:W-:Y:S01]  /*0100*/  ISETP.GE.U32.AND P1, PT, R2, 0x100, PT ;  /* 0x000001000200780c */ /* 0x000fe20003f26070 */
[----:B-1----:R-:W-:Y:S01]  /*0110*/  IMAD R53, R3, c[0x0][0x1e4], R6 ;  /* 0x0000790003357a24 */ /* 0x002fe200078e0206 */
[----:B------:R-:W-:Y:S02]  /*0120*/  LEA.HI R7, R7, R2, RZ, 0x5 ;  /* 0x0000000207077211 */ /* 0x000fe400078f28ff */
[----:B------:R-:W-:Y:S02]  /*0130*/  MOV R6, R0 ;  /* 0x0000000000067202 */ /* 0x000fe40000000f00 */
[----:B------:R-:W-:-:S02]  /*0140*/  IADD3 R52, R53, 0x20, RZ ;  /* 0x0000002035347810 */ /* 0x000fc40007ffe0ff */
[C---:B------:R-:W-:Y:S02]  /*0150*/  IADD3 R51, R53.reuse, 0x40, RZ ;  /* 0x0000004035337810 */ /* 0x040fe40007ffe0ff */
[C---:B------:R-:W-:Y:S02]  /*0160*/  IADD3 R50, R53.reuse, 0x60, RZ ;  /* 0x0000006035327810 */ /* 0x040fe40007ffe0ff */
[----:B------:R-:W-:Y:S02]  /*0170*/  ISETP.LT.U32.AND P4, PT, R53, c[0x0][0x1c8], PT ;  /* 0x0000720035007a0c */ /* 0x000fe40003f81070 */
[----:B------:R-:W-:Y:S02]  /*0180*/  SHF.R.S32.HI R8, RZ, 0x1f, R53 ;  /* 0x0000001fff087819 */ /* 0x000fe40000011435 */
[----:B------:R-:W-:Y:S02]  /*0190*/  ISETP.LT.U32.AND P3, PT, R52, c[0x0][0x1c8], PT ;  /* 0x0000720034007a0c */ /* 0x000fe40003f61070 */
[----:B------:R-:W-:-:S02]  /*01a0*/  ISETP.LT.U32.AND P2, PT, R51, c[0x0][0x1c8], PT ;  /* 0x0000720033007a0c */ /* 0x000fc40003f41070 */
[----:B------:R-:W-:Y:S02]  /*01b0*/  SHF.R.S32.HI R11, RZ, 0x1f, R52 ;  /* 0x0000001fff0b7819 */ /* 0x000fe40000011434 */
[----:B------:R-:W-:Y:S02]  /*01c0*/  SHF.R.S32.HI R24, RZ, 0x1f, R51 ;  /* 0x0000001fff187819 */ /* 0x000fe40000011433 */
[C---:B------:R-:W-:Y:S02]  /*01d0*/  IADD3 R9, R53.reuse, 0x80, RZ ;  /* 0x0000008035097810 */ /* 0x040fe40007ffe0ff */
[----:B------:R-:W-:Y:S02]  /*01e0*/  IADD3 R10, R53, 0xa0, RZ ;  /* 0x000000a0350a7810 */ /* 0x000fe40007ffe0ff */
[----:B------:R-:W-:Y:S02]  /*01f0*/  ISETP.LT.U32.AND P0, PT, R50, c[0x0][0x1c8], PT ;  /* 0x0000720032007a0c */ /* 0x000fe40003f01070 */
[----:B------:R-:W-:-:S02]  /*0200*/  SHF.R.S32.HI R25, RZ, 0x1f, R50 ;  /* 0x0000001fff197819 */ /* 0x000fc40000011432 */
[C---:B------:R-:W-:Y:S02]  /*0210*/  IADD3 R26, R53.reuse, 0xc0, RZ ;  /* 0x000000c0351a7810 */ /* 0x040fe40007ffe0ff */
[----:B------:R-:W-:Y:S02]  /*0220*/  IADD3 R27, R53, 0xe0, RZ ;  /* 0x000000e0351b7810 */ /* 0x000fe40007ffe0ff */
[----:B------:R-:W-:Y:S02]  /*0230*/  ISETP.LT.AND.EX P4, PT, R8, c[0x0][0x1cc], !P1, P4 ;  /* 0x0000730008007a0c */ /* 0x000fe40004f81340 */
[----:B------:R-:W-:Y:S02]  /*0240*/  ISETP.LT.AND.EX P3, PT, R11, c[0x0][0x1cc], !P1, P3 ;  /* 0x000073000b007a0c */ /* 0x000fe40004f61330 */
[----:B------:R-:W-:Y:S02]  /*0250*/  ISETP.LT.AND.EX P2, PT, R24, c[0x0][0x1cc], !P1, P2 ;  /* 0x0000730018007a0c */ /* 0x000fe40004f41320 */
[----:B------:R-:W-:-:S02]  /*0260*/  SHF.R.S32.HI R7, RZ, 0x5, R7 ;  /* 0x00000005ff077819 */ /* 0x000fc40000011407 */
[----:B------:R-:W-:Y:S02]  /*0270*/  ISETP.LT.AND.EX P1, PT, R25, c[0x0][0x1cc], !P1, P0 ;  /* 0x0000730019007a0c */ /* 0x000fe40004f21300 */
[----:B------:R-:W-:Y:S02]  /*0280*/  SHF.R.S32.HI R46, RZ, 0x1f, R9 ;  /* 0x0000001fff2e7819 */ /* 0x000fe40000011409 */
[----:B------:R-:W-:Y:S02]  /*0290*/  SHF.R.S32.HI R47, RZ, 0x1f, R10 ;  /* 0x0000001fff2f7819 */ /* 0x000fe4000001140a */
[----:B------:R-:W-:Y:S02]  /*02a0*/  SHF.R.S32.HI R48, RZ, 0x1f, R26 ;  /* 0x0000001fff307819 */ /* 0x000fe4000001141a */
[----:B--2---:R-:W-:Y:S02]  /*02b0*/  SHF.R.S32.HI R49, RZ, 0x1f, R27 ;  /* 0x0000001fff317819 */ /* 0x004fe4000001141b */
.L_x_2987:
[----:B-1----:R-:W-:-:S04]  /*02c0*/  IABS R15, c[0x0][0x1d8] ;  /* 0x00007600000f7a13 */ /* 0x002fc80000000000 */
[----:B0-----:R-:W0:Y:S08]  /*02d0*/  I2F.RP R14, R15 ;  /* 0x0000000f000e7306 */ /* 0x001e300000209400 */
[----:B0-----:R-:W0:Y:S02]  /*02e0*/  MUFU.RCP R14, R14 ;  /* 0x0000000e000e7308 */ /* 0x001e240000001000 */
[----:B0-2---:R-:W-:-:S06]  /*02f0*/  IADD3 R12, R14, 0xffffffe, RZ ;  /* 0x0ffffffe0e0c7810 */ /* 0x005fcc0007ffe0ff */
        /* <DEDUP_REMOVED lines=29> */
[----:B------:R-:W-:Y:S02]  /*04d0*/  ISETP.LT.U32.AND P5, PT, R2, 0x100, !P5 ;  /* 0x000001000200780c */ /* 0x000fe40006fa1070 */
        /* <DEDUP_REMOVED lines=18> */
[----:B------:R-:W-:Y:S01]  /*0600*/  @P2 IMAD.WIDE.U32 R12, R51, c[0x0][0x1c0], R12 ;  /* 0x00007000330c2a25 */ /* 0x000fe200078e000c */
[----:B------:R-:W-:Y:S02]  /*0610*/  @P3 IADD3 R15, R15, R21, RZ ;  /* 0x000000150f0f3210 */ /* 0x000fe40007ffe0ff */
[----:B------:R-:W-:Y:S02]  /*0620*/  @P3 LEA R20, P6, R14, c[0x0][0x170], 0x2 ;  /* 0x00005c000e143a11 */ /* 0x000fe400078c10ff */
[----:B------:R-:W-:Y:S02]  /*0630*/  @P4 LEA.HI.X R23, R16, c[0x0][0x174], R17, 0x2, P0 ;  /* 0x00005d0010174a11 */ /* 0x000fe400000f1411 */
[----:B------:R-:W-:Y:S01]  /*0640*/  @P3 LEA.HI.X R21, R14, c[0x0][0x174], R15, 0x2, P6 ;  /* 0x00005d000e153a11 */ /* 0x000fe200030f140f */
[----:B------:R-:W-:Y:S01]  /*0650*/  @P1 IMAD R15, R25, c[0x0][0x1c0], RZ ;  /* 0x00007000190f1a24 */ /* 0x000fe200078e02ff */
[----:B------:R-:W-:-:S02]  /*0660*/  @P2 IADD3 R13, R13, R29, RZ ;  /* 0x0000001d0d0d2210 */ /* 0x000fc40007ffe0ff */
[----:B------:R-:W-:Y:S01]  /*0670*/  @P2 LEA R16, P6, R12, c[0x0][0x170], 0x2 ;  /* 0x00005c000c102a11 */ /* 0x000fe200078c10ff */
[----:B------:R-:W-:Y:S01]  /*0680*/  @P1 IMAD R15, R50, c[0x0][0x1c4], R15 ;  /* 0x00007100320f1a24 */ /* 0x000fe200078e020f */
[----:B------:R-:W-:Y:S02]  /*0690*/  ISETP.GE.U32.AND P0, PT, R10, c[0x0][0x1c8], PT ;  /* 0x000072000a007a0c */ /* 0x000fe40003f06070 */
[----:B------:R-:W-:Y:S01]  /*06a0*/  @P2 LEA.HI.X R17, R12, c[0x0][0x174], R13, 0x2, P6 ;  /* 0x00005d000c112a11 */ /* 0x000fe200030f140d */
[----:B------:R-:W-:Y:S01]  /*06b0*/  @P5 IMAD R12, R46, c[0x0][0x1c0], RZ ;  /* 0x000070002e0c5a24 */ /* 0x000fe200078e02ff */
[----:B------:R-:W-:Y:S02]  /*06c0*/  @P1 MOV R18, R54 ;  /* 0x0000003600121202 */ /* 0x000fe40000000f00 */
[----:B------:R-:W-:Y:S01]  /*06d0*/  @P1 MOV R19, R57 ;  /* 0x0000003900131202 */ /* 0x000fe20000000f00 */
[----:B------:R-:W-:Y:S01]  /*06e0*/  @P5 IMAD R29, R9, c[0x0][0x1c4], R12 ;  /* 0x00007100091d5a24 */ /* 0x000fe200078e020c */
[----:B------:R-:W-:-:S02]  /*06f0*/  ISETP.GE.AND.EX P0, PT, R47, c[0x0][0x1cc], PT, P0 ;  /* 0x000073002f007a0c */ /* 0x000fc40003f06300 */
[----:B------:R-:W-:Y:S01]  /*0700*/  @P5 MOV R12, R54 ;  /* 0x00000036000c5202 */ /* 0x000fe20000000f00 */
[----:B------:R-:W-:Y:S01]  /*0710*/  @P1 IMAD.WIDE.U32 R18, R50, c[0x0][0x1c0], R18 ;  /* 0x0000700032121a25 */ /* 0x000fe200078e0012 */
[----:B------:R-:W-:Y:S02]  /*0720*/  @P5 MOV R13, R57 ;  /* 0x00000039000d5202 */ /* 0x000fe40000000f00 */
[----:B------:R-:W-:Y:S02]  /*0730*/  ISETP.LT.U32.AND P0, PT, R2, 0x100, !P0 ;  /* 0x000001000200780c */ /* 0x000fe40004701070 */
[----:B------:R-:W-:Y:S01]  /*0740*/  @P1 IADD3 R15, R19, R15, RZ ;  /* 0x0000000f130f1210 */ /* 0x000fe20007ffe0ff */
[----:B------:R-:W-:Y:S01]  /*0750*/  @P5 IMAD.WIDE.U32 R12, R9, c[0x0][0x1c0], R12 ;  /* 0x00007000090c5a25 */ /* 0x000fe200078e000c */
[----:B------:R-:W-:-:S04]  /*0760*/  @P1 LEA R14, P6, R18, c[0x0][0x170], 0x2 ;  /* 0x00005c00120e1a11 */ /* 0x000fc800078c10ff */
[----:B------:R-:W-:Y:S02]  /*0770*/  @P1 LEA.HI.X R15, R18, c[0x0][0x174], R15, 0x2, P6 ;  /* 0x00005d00120f1a11 */ /* 0x000fe400030f140f */
[----:B------:R-:W-:Y:S02]  /*0780*/  @P5 IADD3 R13, R13, R29, RZ ;  /* 0x0000001d0d0d5210 */ /* 0x000fe40007ffe0ff */
[C---:B------:R-:W-:Y:S01]  /*0790*/  @P5 LEA R34, P6, R12.reuse, c[0x0][0x170], 0x2 ;  /* 0x00005c000c225a11 */ /* 0x040fe200078c10ff */
[----:B------:R-:W-:Y:S01]  /*07a0*/  CS2R R28, SRZ ;  /* 0x00000000001c7805 */ /* 0x000fe2000001ff00 */
[----:B------:R-:W-:Y:S02]  /*07b0*/  @P0 IMAD R19, R47, c[0x0][0x1c0], RZ ;  /* 0x000070002f130a24 */ /* 0x000fe400078e02ff */
[----:B------:R-:W-:Y:S02]  /*07c0*/  @P5 LEA.HI.X R35, R12, c[0x0][0x174], R13, 0x2, P6 ;  /* 0x00005d000c235a11 */ /* 0x000fe400030f140d */
[----:B------:R-:W-:Y:S01]  /*07d0*/  @P0 MOV R12, R54 ;  /* 0x00000036000c0202 */ /* 0x000fe20000000f00 */
[----:B------:R-:W-:Y:S01]  /*07e0*/  @P0 IMAD R19, R10, c[0x0][0x1c4], R19 ;  /* 0x000071000a130a24 */ /* 0x000fe200078e0213 */
[----:B------:R-:W-:Y:S01]  /*07f0*/  @P0 MOV R13, R57 ;  /* 0x00000039000d0202 */ /* 0x000fe20000000f00 */
[----:B------:R0:W2:Y:S01]  /*0800*/  @P5 LDG.E.64 R28, [R34.64] ;  /* 0x00000006221c5981 */ /* 0x0000a2000c1e1b00 */
[----:B------:R-:W-:-:S03]  /*0810*/  ISETP.GE.U32.AND P5, PT, R26, c[0x0][0x1c8], PT ;  /* 0x000072001a007a0c */ /* 0x000fc60003fa6070 */
[----:B------:R-:W-:Y:S01]  /*0820*/  @P0 IMAD.WIDE.U32 R12, R10, c[0x0][0x1c0], R12 ;  /* 0x000070000a0c0a25 */ /* 0x000fe200078e000c */
[----:B------:R-:W-:-:S04]  /*0830*/  ISETP.GE.AND.EX P5, PT, R48, c[0x0][0x1cc], PT, P5 ;  /* 0x0000730030007a0c */ /* 0x000fc80003fa6350 */
[----:B------:R-:W-:Y:S02]  /*0840*/  @P0 IADD3 R13, R13, R19, RZ ;  /* 0x000000130d0d0210 */ /* 0x000fe40007ffe0ff */
[----:B------:R-:W-:Y:S02]  /*0850*/  @P0 LEA R18, P6, R12, c[0x0][0x170], 0x2 ;  /* 0x00005c000c120a11 */ /* 0x000fe400078c10ff */
[----:B------:R-:W-:Y:S02]  /*0860*/  ISETP.LT.U32.AND P5, PT, R2, 0x100, !P5 ;  /* 0x000001000200780c */ /* 0x000fe40006fa1070 */
[----:B------:R-:W-:Y:S02]  /*0870*/  @P0 LEA.HI.X R19, R12, c[0x0][0x174], R13, 0x2, P6 ;  /* 0x00005d000c130a11 */ /* 0x000fe400030f140d */
[----:B------:R-:W-:Y:S01]  /*0880*/  ISETP.GE.U32.AND P6, PT, R27, c[0x0][0x1c8], PT ;  /* 0x000072001b007a0c */ /* 0x000fe20003fc6070 */
[----:B------:R-:W-:-:S03]  /*0890*/  CS2R R30, SRZ ;  /* 0x00000000001e7805 */ /* 0x000fc6000001ff00 */
[----:B------:R-:W-:Y:S01]  /*08a0*/  ISETP.GE.AND.EX P6, PT, R49, c[0x0][0x1cc], PT, P6 ;  /* 0x0000730031007a0c */ /* 0x000fe20003fc6360 */
[----:B------:R-:W-:Y:S01]  /*08b0*/  CS2R R32, SRZ ;  /* 0x0000000000207805 */ /* 0x000fe2000001ff00 */
[----:B0-----:R-:W-:Y:S01]  /*08c0*/  CS2R R34, SRZ ;  /* 0x0000000000227805 */ /* 0x001fe2000001ff00 */
[----:B------:R0:W3:Y:S01]  /*08d0*/  @P4 LDG.E.64 R30, [R22.64] ;  /* 0x00000006161e4981 */ /* 0x0000e2000c1e1b00 */
[----:B------:R-:W-:Y:S01]  /*08e0*/  ISETP.LT.U32.AND P6, PT, R2, 0x100, !P6 ;  /* 0x000001000200780c */ /* 0x000fe200077c1070 */
[----:B------:R-:W-:Y:S01]  /*08f0*/  @P5 IMAD R13, R48, c[0x0][0x1c0], RZ ;  /* 0x00007000300d5a24 */ /* 0x000fe200078e02ff */
[----:B------:R-:W-:Y:S01]  /*0900*/  CS2R R36, SRZ ;  /* 0x0000000000247805 */ /* 0x000fe2000001ff00 */
[----:B------:R1:W4:Y:S01]  /*0910*/  @P3 LDG.E.64 R32, [R20.64] ;  /* 0x0000000614203981 */ /* 0x000322000c1e1b00 */
[----:B------:R-:W-:Y:S01]  /*0920*/  @P5 MOV R12, R54 ;  /* 0x00000036000c5202 */ /* 0x000fe20000000f00 */
[----:B------:R-:W-:Y:S02]  /*0930*/  CS2R R38, SRZ ;  /* 0x0000000000267805 */ /* 0x000fe4000001ff00 */
[----:B------:R5:W2:Y:S01]  /*0940*/  @P2 LDG.E.64 R34, [R16.64] ;  /* 0x0000000610222981 */ /* 0x000aa2000c1e1b00 */
[----:B0-----:R-:W-:Y:S01]  /*0950*/  @P5 IMAD R23, R26, c[0x0][0x1c4], R13 ;  /* 0x000071001a175a24 */ /* 0x001fe200078e020d */
[----:B------:R-:W-:-:S02]  /*0960*/  @P5 MOV R13, R57 ;  /* 0x00000039000d5202 */ /* 0x000fc40000000f00 */
[----:B------:R0:W2:Y:S02]  /*0970*/  @P1 LDG.E.64 R36, [R14.64] ;  /* 0x000000060e241981 */ /* 0x0000a4000c1e1b00 */
[----:B------:R-:W-:Y:S02]  /*0980*/  @P6 IMAD R22, R49, c[0x0][0x1c0], RZ ;  /* 0x0000700031166a24 */ /* 0x000fe400078e02ff */
[----:B------:R-:W-:Y:S01]  /*0990*/  @P5 IMAD.WIDE.U32 R12, R26, c[0x0][0x1c0], R12 ;  /* 0x000070001a0c5a25 */ /* 0x000fe200078e000c */
[----:B------:R3:W2:Y:S01]  /*09a0*/  @P0 LDG.E.64 R38, [R18.64] ;  /* 0x0000000612260981 */ /* 0x0006a2000c1e1b00 */
[----:B0-----:R-:W-:Y:S02]  /*09b0*/  @P6 MOV R14, R54 ;  /* 0x00000036000e6202 */ /* 0x001fe40000000f00 */
[----:B------:R-:W-:Y:S01]  /*09c0*/  @P6 MOV R15, R57 ;  /* 0x00000039000f6202 */ /* 0x000fe20000000f00 */
[----:B-1----:R-:W-:Y:S01]  /*09d0*/  @P6 IMAD R21, R27, c[0x0][0x1c4], R22 ;  /* 0x000071001b156a24 */ /* 0x002fe200078e0216 */
[----:B------:R-:W-:-:S02]  /*09e0*/  @P5 IADD3 R13, R13, R23, RZ ;  /* 0x000000170d0d5210 */ /* 0x000fc40007ffe0ff */
[C---:B-----5:R-:W-:Y:S01]  /*09f0*/  @P5 LEA R16, P0, R12.reuse, c[0x0][0x170], 0x2 ;  /* 0x00005c000c105a11 */ /* 0x060fe200078010ff */
[----:B------:R-:W-:Y:S01]  /*0a00*/  @P6 IMAD.WIDE.U32 R14, R27, c[0x0][0x1c0], R14 ;  /* 0x000070001b0e6a25 */ /* 0x000fe200078e000e */
[----:B------:R-:W-:Y:S02]  /*0a10*/  CS2R R40, SRZ ;  /* 0x0000000000287805 */ /* 0x000fe4000001ff00 */
[----:B------:R-:W-:Y:S02]  /*0a20*/  @P5 LEA.HI.X R17, R12, c[0x0][0x174], R13, 0x2, P0 ;  /* 0x00005d000c115a11 */ /* 0x000fe400000f140d */
[----:B------:R-:W-:Y:S02]  /*0a30*/  @P6 IADD3 R13, R15, R21, RZ ;  /* 0x000000150f0d6210 */ /* 0x000fe40007ffe0ff */
[C---:B------:R-:W-:Y:S01]  /*0a40*/  @P6 LEA R12, P0, R14.reuse, c[0x0][0x170], 0x2 ;  /* 0x00005c000e0c6a11 */ /* 0x040fe200078010ff */
[----:B------:R-:W-:Y:S01]  /*0a50*/  CS2R R42, SRZ ;  /* 0x00000000002a7805 */ /* 0x000fe2000001ff00 */
[----:B------:R2:W5:Y:S02]  /*0a60*/  @P5 LDG.E.64 R40, [R16.64] ;  /* 0x0000000610285981 */ /* 0x000564000c1e1b00 */
[----:B------:R-:W-:-:S05]  /*0a70*/  @P6 LEA.HI.X R13, R14, c[0x0][0x174], R13, 0x2, P0 ;  /* 0x00005d000e0d6a11 */ /* 0x000fca00000f140d */
[----:B------:R0:W5:Y:S01]  /*0a80*/  @P6 LDG.E.64 R42, [R12.64] ;  /* 0x000000060c2a6981 */ /* 0x000162000c1e1b00 */
[C---:B------:R-:W-:Y:S02]  /*0a90*/  ISETP.GT.AND P0, PT, R4.reuse, 0x1e, PT ;  /* 0x0000001e0400780c */ /* 0x040fe40003f04270 */
[----:B------:R-:W-:Y:S02]  /*0aa0*/  ISETP.NE.AND P6, PT, R4, RZ, PT ;  /* 0x000000ff0400720c */ /* 0x000fe40003fc5270 */
[----:B------:R-:W-:Y:S01]  /*0ab0*/  ISETP.NE.AND P5, PT, R2, RZ, PT ;  /* 0x000000ff0200720c */ /* 0x000fe20003fa5270 */
[----:B------:R-:W-:Y:S01]  /*0ac0*/  BSSY B0, `(.L_x_2950) ;  /* 0x0000058000007945 */ /* 0x000fe20003800000 */
[----:B---3--:R-:W-:Y:S02]  /*0ad0*/  FMUL.FTZ R15, R31, R31 ;  /* 0x0000001f1f0f7220 */ /* 0x008fe40000410000 */
[----:B------:R-:W-:Y:S02]  /*0ae0*/  FADD.FTZ R14, R30, R31 ;  /* 0x0000001f1e0e7221 */ /* 0x000fe40000010000 */
[----:B----4-:R-:W-:-:S02]  /*0af0*/  FMUL.FTZ R21, R33, R33 ;  /* 0x0000002121157220 */ /* 0x010fc40000410000 */
[----:B------:R-:W-:Y:S02]  /*0b00*/  FFMA.FTZ R15, R30, R30, R15 ;  /* 0x0000001e1e0f7223 */ /* 0x000fe4000001000f */
[C---:B------:R-:W-:Y:S02]  /*0b10*/  FADD.FTZ R19, R32.reuse, R33 ;  /* 0x0000002120137221 */ /* 0x040fe40000010000 */
[----:B------:R-:W-:Y:S02]  /*0b20*/  FADD.FTZ R14, RZ, R14 ;  /* 0x0000000eff0e7221 */ /* 0x000fe40000010000 */
[----:B--2---:R-:W-:Y:S02]  /*0b30*/  FMUL.FTZ R17, R35, R35 ;  /* 0x0000002323117220 */ /* 0x004fe40000410000 */
[----:B------:R-:W-:Y:S02]  /*0b40*/  FFMA.FTZ R18, R32, R32, R21 ;  /* 0x0000002020127223 */ /* 0x000fe40000010015 */
[----:B------:R-:W-:-:S02]  /*0b50*/  FADD.FTZ R15, RZ, R15 ;  /* 0x0000000fff0f7221 */ /* 0x000fc40000010000 */
[----:B------:R-:W-:Y:S02]  /*0b60*/  FADD.FTZ R14, R14, R19 ;  /* 0x000000130e0e7221 */ /* 0x000fe40000010000 */
[C---:B0-----:R-:W-:Y:S02]  /*0b70*/  FADD.FTZ R13, R34.reuse, R35 ;  /* 0x00000023220d7221 */ /* 0x041fe40000010000 */
[----:B------:R-:W-:Y:S02]  /*0b80*/  FFMA.FTZ R12, R34, R34, R17 ;  /* 0x00000022220c7223 */ /* 0x000fe40000010011 */
[----:B------:R-:W-:Y:S02]  /*0b90*/  FADD.FTZ R15, R15, R18 ;  /* 0x000000120f0f7221 */ /* 0x000fe40000010000 */
[----:B------:R-:W-:Y:S02]  /*0ba0*/  FMUL.FTZ R17, R37, R37 ;  /* 0x0000002525117220 */ /* 0x000fe40000410000 */
[----:B------:R-:W-:-:S02]  /*0bb0*/  FADD.FTZ R13, R14, R13 ;  /* 0x0000000d0e0d7221 */ /* 0x000fc40000010000 */
[C---:B------:R-:W-:Y:S02]  /*0bc0*/  FADD.FTZ R14, R36.reuse, R37 ;  /* 0x00000025240e7221 */ /* 0x040fe40000010000 */
[----:B------:R-:W-:Y:S02]  /*0bd0*/  FADD.FTZ R12, R15, R12 ;  /* 0x0000000c0f0c7221 */ /* 0x000fe40000010000 */
[----:B------:R-:W-:Y:S02]  /*0be0*/  FFMA.FTZ R17, R36, R36, R17 ;  /* 0x0000002424117223 */ /* 0x000fe40000010011 */
[----:B------:R-:W-:Y:S02]  /*0bf0*/  FMUL.FTZ R15, R29, R29 ;  /* 0x0000001d1d0f7220 */ /* 0x000fe40000410000 */
[----:B------:R-:W-:Y:S02]  /*0c00*/  FADD.FTZ R13, R13, R14 ;  /* 0x0000000e0d0d7221 */ /* 0x000fe40000010000 */
[----:B------:R-:W-:-:S02]  /*0c10*/  FADD.FTZ R14, R28, R29 ;  /* 0x0000001d1c0e7221 */ /* 0x000fc40000010000 */
[----:B------:R-:W-:Y:S02]  /*0c20*/  FADD.FTZ R12, R12, R17 ;  /* 0x000000110c0c7221 */ /* 0x000fe40000010000 */
[----:B------:R-:W-:Y:S02]  /*0c30*/  FFMA.FTZ R15, R28, R28, R15 ;  /* 0x0000001c1c0f7223 */ /* 0x000fe4000001000f */
[----:B------:R-:W-:Y:S02]  /*0c40*/  FMUL.FTZ R17, R39, R39 ;  /* 0x0000002727117220 */ /* 0x000fe40000410000 */
[----:B------:R-:W-:Y:S02]  /*0c50*/  FADD.FTZ R13, R13, R14 ;  /* 0x0000000e0d0d7221 */ /* 0x000fe40000010000 */
[----:B------:R-:W-:Y:S02]  /*0c60*/  FADD.FTZ R14, R38, R39 ;  /* 0x00000027260e7221 */ /* 0x000fe40000010000 */
[----:B------:R-:W-:-:S02]  /*0c70*/  FADD.FTZ R12, R12, R15 ;  /* 0x0000000f0c0c7221 */ /* 0x000fc40000010000 */
[----:B------:R-:W-:Y:S02]  /*0c80*/  FFMA.FTZ R17, R38, R38, R17 ;  /* 0x0000002626117223 */ /* 0x000fe40000010011 */
[----:B-----5:R-:W-:Y:S02]  /*0c90*/  FMUL.FTZ R15, R41, R41 ;  /* 0x00000029290f7220 */ /* 0x020fe40000410000 */
[----:B------:R-:W-:Y:S02]  /*0ca0*/  FADD.FTZ R13, R13, R14 ;  /* 0x0000000e0d0d7221 */ /* 0x000fe40000010000 */
[----:B------:R-:W-:Y:S02]  /*0cb0*/  FADD.FTZ R12, R12, R17 ;  /* 0x000000110c0c7221 */ /* 0x000fe40000010000 */
[C---:B------:R-:W-:Y:S02]  /*0cc0*/  FADD.FTZ R14, R40.reuse, R41 ;  /* 0x00000029280e7221 */ /* 0x040fe40000010000 */
[----:B------:R-:W-:-:S02]  /*0cd0*/  FFMA.FTZ R15, R40, R40, R15 ;  /* 0x00000028280f7223 */ /* 0x000fc4000001000f */
[----:B------:R-:W-:Y:S02]  /*0ce0*/  FMUL.FTZ R17, R43, R43 ;  /* 0x0000002b2b117220 */ /* 0x000fe40000410000 */
[----:B------:R-:W-:Y:S02]  /*0cf0*/  FADD.FTZ R13, R13, R14 ;  /* 0x0000000e0d0d7221 */ /* 0x000fe40000010000 */
[----:B------:R-:W-:Y:S02]  /*0d00*/  FADD.FTZ R12, R12, R15 ;  /* 0x0000000f0c0c7221 */ /* 0x000fe40000010000 */
[C---:B------:R-:W-:Y:S02]  /*0d10*/  FADD.FTZ R14, R42.reuse, R43 ;  /* 0x0000002b2a0e7221 */ /* 0x040fe40000010000 */
[----:B------:R-:W-:Y:S02]  /*0d20*/  FFMA.FTZ R17, R42, R42, R17 ;  /* 0x0000002a2a117223 */ /* 0x000fe40000010011 */
        /* <DEDUP_REMOVED lines=49> */
.L_x_2951:
[----:B------:R-:W-:Y:S05]  /*1040*/  BSYNC B0 ;  /* 0x0000000000007941 */ /* 0x000fea0003800000 */
.L_x_2950:
        /* <DEDUP_REMOVED lines=21> */
[----:B-1----:R-:W-:Y:S01]  /*11a0*/  SEL R15, RZ, c[0x0][0xc], P0 ;  /* 0x00000300ff0f7a07 */ /* 0x002fe20000000000 */
[----:B------:R-:W-:-:S00]  /*11b0*/  ERRBAR ;  /* 0x00000000000079ab */ /* 0x000fc00000000000 */
[----:B------:R1:W-:Y:S02]  /*11c0*/  RED.E.ADD.S32.STRONG.GPU [R12.64], R17 ;  /* 0x000000110c00798e */ /* 0x0003e4000c10e386 */
[----:B------:R-:W-:-:S13]  /*11d0*/  ISETP.NE.AND P0, PT, R15, -0x1, PT ;  /* 0xffffffff0f00780c */ /* 0x000fda0003f05270 */
[----:B-1----:R-:W-:Y:S05]  /*11e0*/  @!P0 BRA `(.L_x_2953) ;  /* 0x0000005000008947 */ /* 0x002fea0003800000 */
.L_x_2954:
[----:B------:R-:W2:Y:S01]  /*11f0*/  LDG.E.STRONG.GPU R14, [R12.64] ;  /* 0x000000060c0e7981 */ /* 0x000ea2000c1ef900 */
[----:B------:R-:W-:Y:S01]  /*1200*/  YIELD ;  /* 0x0000000000007946 */ /* 0x000fe20003800000 */
[----:B--2---:R-:W-:Y:S01]  /*1210*/  ISETP.NE.AND P0, PT, R14, R15, PT ;  /* 0x0000000f0e00720c */ /* 0x004fe20003f05270 */
[----:B------:R-:W-:-:S12]  /*1220*/  CCTL.IVALL ;  /* 0x00000000ff00798f */ /* 0x000fd80002000000 */
[----:B------:R-:W-:Y:S05]  /*1230*/  @P0 BRA `(.L_x_2954) ;  /* 0xffffffb000000947 */ /* 0x000fea000383ffff */
.L_x_2953:
        /* <DEDUP_REMOVED lines=14> */
[----:B------:R-:W-:-:S11]  /*1320*/  PLOP3.LUT P0, PT, PT, PT, PT, 0x80, 0x0 ;  /* 0x000000000000781c */ /* 0x000fd60003f0f070 */
[----:B------:R-:W-:Y:S05]  /*1330*/  @!P6 BRA `(.L_x_2957) ;  /* 0x000007400000e947 */ /* 0x000fea0003800000 */
[----:B------:R-:W-:Y:S02]  /*1340*/  PLOP3.LUT P0, PT, PT, PT, PT, 0x8, 0x0 ;  /* 0x000000000000781c */ /* 0x000fe40003f0e170 */
.L_x_2958:
[----:B------:R-:W-:-:S13]  /*1350*/  ISETP.EQ.OR P6, PT, R17, R3, P5 ;  /* 0x000000031100720c */ /* 0x000fda0002fc2670 */
[----:B------:R-:W-:-:S04]  /*1360*/  @!P6 IMAD R15, R17, c[0x0][0x10], R0 ;  /* 0x00000400110fea24 */ /* 0x000fc800078e0200 */
[----:B------:R-:W-:-:S05]  /*1370*/  @!P6 IMAD.WIDE.U32 R14, R15, 0x8, R18 ;  /* 0x000000080f0ee825 */ /* 0x000fca00078e0012 */
[----:B------:R-:W2:Y:S01]  /*1380*/  @!P6 LDG.E.64 R12, [R14.64] ;  /* 0x000000060e0ce981 */ /* 0x000ea2000c1e1b00 */
[----:B------:R-:W-:Y:S01]  /*1390*/  IADD3 R21, R17, 0x1, RZ ;  /* 0x0000000111157810 */ /* 0x000fe20007ffe0ff */
[----:B0-2---:R-:W-:Y:S02]  /*13a0*/  @!P6 FADD.FTZ R44, R44, R12 ;  /* 0x0000000c2c2ce221 */ /* 0x005fe40000010000 */
        /* <DEDUP_REMOVED lines=109> */
.L_x_2957:
[----:B------:R-:W-:-:S13]  /*1a80*/  ISETP.GT.AND P6, PT, R16, 0x4, PT ;  /* 0x000000041000780c */ /* 0x000fda0003fc4270 */
        /* <DEDUP_REMOVED lines=24> */
[----:B------:R-:W-:-:S04]  /*1c10*/  IADD3 R17, R17, 0x4, RZ ;  /* 0x0000000411117810 */ /* 0x000fc80007ffe0ff */
        /* <DEDUP_REMOVED lines=27> */
[----:B------:R-:W-:Y:S02]  /*1dd0*/  IADD3 R16, R16, -0x4, RZ ;  /* 0xfffffffc10107810 */ /* 0x000fe40007ffe0ff */
[----:B------:R-:W-:Y:S02]  /*1de0*/  IADD3 R17, R17, 0x4, RZ ;  /* 0x0000000411117810 */ /* 0x000fe40007ffe0ff */
[----:B------:R-:W-:Y:S01]  /*1df0*/  IADD3 R16, R16, -0x4, RZ ;  /* 0xfffffffc10107810 */ /* 0x000fe20007ffe0ff */
[----:B--2---:R-:W-:Y:S02]  /*1e00*/  @!P0 FADD.FTZ R44, R44, R12 ;  /* 0x0000000c2c2c8221 */ /* 0x004fe40000010000 */
[----:B------:R-:W-:Y:S01]  /*1e10*/  @!P0 FADD.FTZ R45, R45, R13 ;  /* 0x0000000d2d2d8221 */ /* 0x000fe20000010000 */
[----:B------:R-:W-:Y:S01]  /*1e20*/  PLOP3.LUT P0, PT, PT, PT, PT, 0x8, 0x0 ;  /* 0x000000000000781c */ /* 0x000fe20003f0e170 */
[----:B---3--:R-:W-:-:S02]  /*1e30*/  @!P6 FADD.FTZ R44, R44, R14 ;  /* 0x0000000e2c2ce221 */ /* 0x008fc40000010000 */
[----:B------:R-:W-:Y:S02]  /*1e40*/  @!P6 FADD.FTZ R45, R45, R15 ;  /* 0x0000000f2d2de221 */ /* 0x000fe40000010000 */
.L_x_2959:
[----:B------:R-:W-:-:S13]  /*1e50*/  ISETP.NE.OR P0, PT, R16, RZ, P0 ;  /* 0x000000ff1000720c */ /* 0x000fda0000705670 */
[----:B------:R-:W-:Y:S05]  /*1e60*/  @!P0 BRA `(.L_x_2955) ;  /* 0x000001f000008947 */ /* 0x000fea0003800000 */
.L_x_2956:
        /* <DEDUP_REMOVED lines=24> */
[----:B------:R-:W-:Y:S01]  /*1ff0*/  IADD3 R17, R17, 0x4, RZ ;  /* 0x0000000411117810 */ /* 0x000fe20007ffe0ff */
[----:B--2---:R-:W-:Y:S02]  /*2000*/  @!P0 FADD.FTZ R44, R44, R12 ;  /* 0x0000000c2c2c8221 */ /* 0x004fe40000010000 */
[----:B------:R-:W-:Y:S01]  /*2010*/  @!P0 FADD.FTZ R45, R45, R13 ;  /* 0x0000000d2d2d8221 */ /* 0x000fe20000010000 */
[----:B------:R-:W-:Y:S01]  /*2020*/  ISETP.NE.AND P0, PT, R16, RZ, PT ;  /* 0x000000ff1000720c */ /* 0x000fe20003f05270 */
[----:B---3--:R-:W-:Y:S02]  /*2030*/  @!P6 FADD.FTZ R44, R44, R14 ;  /* 0x0000000e2c2ce221 */ /* 0x008fe40000010000 */
[----:B------:R-:W-:-:S10]  /*2040*/  @!P6 FADD.FTZ R45, R45, R15 ;  /* 0x0000000f2d2de221 */ /* 0x000fd40000010000 */
[----:B------:R-:W-:Y:S05]  /*2050*/  @P0 BRA `(.L_x_2956) ;  /* 0xfffffe1000000947 */ /* 0x000fea000383ffff */
.L_x_2955:
        /* <DEDUP_REMOVED lines=12> */
.L_x_2961:
[----:B------:R-:W-:Y:S05]  /*2120*/  BSYNC B0 ;  /* 0x0000000000007941 */ /* 0x000fea0003800000 */
.L_x_2960:
        /* <DEDUP_REMOVED lines=16> */
.L_x_2952:
[----:B------:R-:W-:Y:S01]  /*2230*/  LOP3.LUT P0, RZ, R3, R2, RZ, 0xfc, !PT ;  /* 0x0000000203ff7212 */ /* 0x000fe2000780fcff */
[----:B------:R-:W-:Y:S01]  /*2240*/  @!P5 STS.64 [0x50], R44 ;  /* 0x0000502cff00d388 */ /* 0x000fe20000000a00 */
[----:B------:R-:W-:Y:S02]  /*2250*/  ISETP.EQ.U32.AND P6, PT, RZ, c[0x0][0x168], PT ;  /* 0x00005a00ff007a0c */ /* 0x000fe40003fc2070 */
[C---:B------:R-:W-:Y:S02]  /*2260*/  SHF.L.U32 R14, R58.reuse, 0x2, RZ ;  /* 0x000000023a0e7819 */ /* 0x040fe400000006ff */
[----:B------:R-:W-:Y:S02]  /*2270*/  ISETP.EQ.OR.EX P0, PT, RZ, c[0x0][0x16c], P0, P6 ;  /* 0x00005b00ff007a0c */ /* 0x000fe40000702760 */
[----:B------:R-:W-:Y:S02]  /*2280*/  SHF.L.U64.HI R58, R58, 0x2, R59 ;  /* 0x000000023a3a7819 */ /* 0x000fe4000001023b */
[----:B------:R-:W-:-:S04]  /*2290*/  IADD3 R12, P6, R14, c[0x0][0x178], RZ ;  /* 0x00005e000e0c7a10 */ /* 0x000fc80007fde0ff */
[----:B------:R-:W-:Y:S02]  /*22a0*/  IADD3.X R13, R58, c[0x0][0x17c], RZ, P6, !PT ;  /* 0x00005f003a0d7a10 */ /* 0x000fe400037fe4ff */
[----:B------:R-:W-:-:S03]  /*22b0*/  IADD3 R14, P6, R14, c[0x0][0x180], RZ ;  /* 0x000060000e0e7a10 */ /* 0x000fc60007fde0ff */
[----:B------:R-:W-:Y:S01]  /*22c0*/  @!P0 MOV R23, 0x8 ;  /* 0x0000000800178802 */ /* 0x000fe20000000f00 */
[----:B------:R-:W-:Y:S01]  /*22d0*/  @!P0 FMUL.FTZ R19, R45, c[0x0][0x1f4] ;  /* 0x00007d002d138a20 */ /* 0x000fe20000410000 */
[----:B------:R-:W-:Y:S01]  /*22e0*/  IADD3.X R15, R58, c[0x0][0x184], RZ, P6, !PT ;  /* 0x000061003a0f7a10 */ /* 0x000fe200037fe4ff */
[----:B------:R-:W-:Y:S02]  /*22f0*/  @!P0 FMUL.FTZ R18, R44, c[0x0][0x1f4] ;  /* 0x00007d002c128a20 */ /* 0x000fe40000410000 */
[----:B------:R-:W-:-:S05]  /*2300*/  @!P0 IMAD.WIDE R22, R6, R23, c[0x0][0x168] ;  /* 0x00005a0006168625 */ /* 0x000fca00078e0217 */
[----:B------:R-:W-:Y:S04]  /*2310*/  @!P0 STG.E.64 [R22.64], R18 ;  /* 0x0000001216008986 */ /* 0x000fe8000c101b06 */
[----:B------:R-:W-:Y:S06]  /*2320*/  BAR.SYNC.DEFER_BLOCKING 0x0 ;  /* 0x0000000000007b1d */ /* 0x000fec0000010000 */
[----:B------:R-:W2:Y:S04]  /*2330*/  LDG.E.64 R12, [R12.64] ;  /* 0x000000060c0c7981 */ /* 0x000ea8000c1e1b00 */
[----:B------:R-:W2:Y:S01]  /*2340*/  LDG.E.64 R14, [R14.64] ;  /* 0x000000060e0e7981 */ /* 0x000ea2000c1e1b00 */
[----:B------:R-:W-:Y:S01]  /*2350*/  HFMA2.MMA R21, -RZ, RZ, 1.875, 0 ;  /* 0x3f800000ff157435 */ /* 0x000fe200000001ff */
[----:B------:R-:W-:-:S02]  /*2360*/  ISETP.NE.AND P6, PT, RZ, UR5, PT ;  /* 0x00000005ff007c0c */ /* 0x000fc4000bfc5270 */
[----:B------:R-:W1:Y:S02]  /*2370*/  LDS.64 R16, [0x50] ;  /* 0x00005000ff107984 */ /* 0x000e640000000a00 */
[----:B-1----:R-:W-:-:S04]  /*2380*/  FMUL.FTZ R20, R16, c[0x0][0x1f4] ;  /* 0x00007d0010147a20 */ /* 0x002fc80000410000 */
[C---:B------:R-:W-:Y:S02]  /*2390*/  FMUL.FTZ R16, R20.reuse, R20 ;  /* 0x0000001414107220 */ /* 0x040fe40000410000 */
[C---:B------:R-:W-:Y:S02]  /*23a0*/  FADD.FTZ R30, -R20.reuse, R30 ;  /* 0x0000001e141e7221 */ /* 0x040fe40000010100 */
[----:B------:R-:W-:Y:S02]  /*23b0*/  FFMA.FTZ R16, R17, c[0x0][0x1f4], -R16 ;  /* 0x00007d0011107a23 */ /* 0x000fe40000010810 */
[C---:B------:R-:W-:Y:S02]  /*23c0*/  FADD.FTZ R32, -R20.reuse, R32 ;  /* 0x0000002014207221 */ /* 0x040fe40000010100 */
[----:B------:R-:W-:Y:S01]  /*23d0*/  FADD.FTZ R22, -R20, R33 ;  /* 0x0000002114167221 */ /* 0x000fe20000010100 */
[----:B------:R-:W-:-:S13]  /*23e0*/  FSETP.GTU.FTZ.AND P0, PT, R16, RZ, PT ;  /* 0x000000ff1000720b */ /* 0x000fda0003f1c000 */
[----:B------:R-:W-:Y:S02]  /*23f0*/  @P0 FADD.FTZ R17, R16, c[0x0][0x188] ;  /* 0x0000620010110621 */ /* 0x000fe40000010000 */
[----:B------:R-:W-:Y:S02]  /*2400*/  FADD.FTZ R16, -R20, R31 ;  /* 0x0000001f14107221 */ /* 0x000fe40000010100 */
[----:B------:R-:W1:Y:S02]  /*2410*/  @P0 MUFU.RSQ R21, R17 ;  /* 0x0000001100150308 */ /* 0x000e640000001400 */
[-C--:B-1----:R-:W-:Y:S02]  /*2420*/  FMUL.FTZ R19, R30, R21.reuse ;  /* 0x000000151e137220 */ /* 0x082fe40000410000 */
[-C--:B------:R-:W-:Y:S02]  /*2430*/  FMUL.FTZ R18, R16, R21.reuse ;  /* 0x0000001510127220 */ /* 0x080fe40000410000 */
[----:B------:R-:W-:-:S02]  /*2440*/  FMUL.FTZ R31, R32, R21 ;  /* 0x00000015201f7220 */ /* 0x000fc40000410000 */
[----:B------:R-:W-:Y:S02]  /*2450*/  FMUL.FTZ R30, R22, R21 ;  /* 0x00000015161e7220 */ /* 0x000fe40000410000 */
[----:B--2---:R-:W-:Y:S02]  /*2460*/  FFMA.FTZ R16, R12, R19, R14 ;  /* 0x000000130c107223 */ /* 0x004fe4000001000e */
[----:B------:R-:W-:Y:S01]  /*2470*/  FFMA.FTZ R17, R13, R18, R15 ;  /* 0x000000120d117223 */ /* 0x000fe2000001000f */
[----:B------:R-:W-:Y:S05]  /*2480*/  @!P6 BRA `(.L_x_2962) ;  /* 0x000000a00000e947 */ /* 0x000fea0003800000 */
        /* <DEDUP_REMOVED lines=10> */
.L_x_2962:
        /* <DEDUP_REMOVED lines=11> */
.L_x_2964:
[----:B------:R-:W-:Y:S05]  /*25e0*/  BSYNC B0 ;  /* 0x0000000000007941 */ /* 0x000fea0003800000 */
.L_x_2963:
[C---:B------:R-:W-:Y:S02]  /*25f0*/  FADD.FTZ R34, -R20.reuse, R34 ;  /* 0x0000002214227221 */ /* 0x040fe40000010100 */
[----:B------:R-:W-:Y:S02]  /*2600*/  FADD.FTZ R32, -R20, R35 ;  /* 0x0000002314207221 */ /* 0x000fe40000010100 */
[----:B-1----:R-:W-:Y:S02]  /*2610*/  FFMA.FTZ R16, R12, R31, R14 ;  /* 0x0000001f0c107223 */ /* 0x002fe4000001000e */
        /* <DEDUP_REMOVED lines=12> */
.L_x_2965:
        /* <DEDUP_REMOVED lines=11> */
.L_x_2967:
[----:B------:R-:W-:Y:S05]  /*2790*/  BSYNC B0 ;  /* 0x0000000000007941 */ /* 0x000fea0003800000 */
.L_x_2966:
[-C--:B-1----:R-:W-:Y:S01]  /*27a0*/  FMUL.FTZ R17, R34, R21.reuse ;  /* 0x0000001522117220 */ /* 0x082fe20000410000 */
[----:B------:R-:W-:Y:S01]  /*27b0*/  ISETP.GE.U32.AND P0, PT, R9, c[0x0][0x1c8], PT ;  /* 0x0000720009007a0c */ /* 0x000fe20003f06070 */
[C---:B------:R-:W-:Y:S02]  /*27c0*/  FADD.FTZ R36, -R20.reuse, R36 ;  /* 0x0000002414247221 */ /* 0x040fe40000010100 */
[----:B------:R-:W-:Y:S02]  /*27d0*/  FADD.FTZ R30, -R20, R37 ;  /* 0x00000025141e7221 */ /* 0x000fe40000010100 */
[----:B------:R-:W-:Y:S02]  /*27e0*/  FMUL.FTZ R32, R32, R21 ;  /* 0x0000001520207220 */ /* 0x000fe40000410000 */
[----:B------:R-:W-:Y:S02]  /*27f0*/  FFMA.FTZ R16, R12, R17, R14 ;  /* 0x000000110c107223 */ /* 0x000fe4000001000e */
[----:B------:R-:W-:-:S02]  /*2800*/  FMUL.FTZ R31, R36, R21 ;  /* 0x00000015241f7220 */ /* 0x000fc40000410000 */
[----:B------:R-:W-:Y:S02]  /*2810*/  FMUL.FTZ R30, R30, R21 ;  /* 0x000000151e1e7220 */ /* 0x000fe40000410000 */
        /* <DEDUP_REMOVED lines=12> */
.L_x_2968:
        /* <DEDUP_REMOVED lines=11> */
.L_x_2970:
[----:B------:R-:W-:Y:S05]  /*2990*/  BSYNC B0 ;  /* 0x0000000000007941 */ /* 0x000fea0003800000 */
.L_x_2969:
        /* <DEDUP_REMOVED lines=13> */
.L_x_2971:
        /* <DEDUP_REMOVED lines=11> */
.L_x_2973:
[----:B------:R-:W-:Y:S05]  /*2b20*/  BSYNC B0 ;  /* 0x0000000000007941 */ /* 0x000fea0003800000 */
.L_x_2972:
[----:B------:R-:W-:Y:S01]  /*2b30*/  FADD.FTZ R28, -R20, R28 ;  /* 0x0000001c141c7221 */ /* 0x000fe20000010100 */
[----:B------:R-:W-:Y:S01]  /*2b40*/  ISETP.GE.U32.AND P5, PT, R10, c[0x0][0x1c8], PT ;  /* 0x000072000a007a0c */ /* 0x000fe20003fa6070 */
[----:B-1----:R-:W-:Y:S01]  /*2b50*/  FADD.FTZ R16, -R20, R29 ;  /* 0x0000001d14107221 */ /* 0x002fe20000010100 */
[----:B------:R-:W-:Y:S01]  /*2b60*/  ISETP.GE.AND.EX P0, PT, R46, c[0x0][0x1cc], PT, P0 ;  /* 0x000073002e007a0c */ /* 0x000fe20003f06300 */
[-C--:B------:R-:W-:Y:S01]  /*2b70*/  FMUL.FTZ R17, R28, R21.reuse ;  /* 0x000000151c117220 */ /* 0x080fe20000410000 */
[----:B------:R-:W-:Y:S01]  /*2b80*/  ISETP.GE.AND.EX P5, PT, R47, c[0x0][0x1cc], PT, P5 ;  /* 0x000073002f007a0c */ /* 0x000fe20003fa6350 */
[----:B------:R-:W-:Y:S01]  /*2b90*/  FMUL.FTZ R18, R16, R21 ;  /* 0x0000001510127220 */ /* 0x000fe20000410000 */
[----:B------:R-:W-:Y:S01]  /*2ba0*/  ISETP.LT.U32.AND P0, PT, R2, 0x100, !P0 ;  /* 0x000001000200780c */ /* 0x000fe20004701070 */
[----:B------:R-:W-:Y:S02]  /*2bb0*/  FFMA.FTZ R16, R12, R17, R14 ;  /* 0x000000110c107223 */ /* 0x000fe4000001000e */
[----:B------:R-:W-:-:S02]  /*2bc0*/  FADD.FTZ R38, -R20, R38 ;  /* 0x0000002614267221 */ /* 0x000fc40000010100 */
[----:B------:R-:W-:Y:S01]  /*2bd0*/  FFMA.FTZ R17, R13, R18, R15 ;  /* 0x000000120d117223 */ /* 0x000fe2000001000f */
[----:B------:R-:W-:Y:S06]  /*2be0*/  @!P6 BRA `(.L_x_2974) ;  /* 0x000000a00000e947 */ /* 0x000fec0003800000 */
        /* <DEDUP_REMOVED lines=10> */
.L_x_2974:
        /* <DEDUP_REMOVED lines=11> */
.L_x_2976:
[----:B------:R-:W-:Y:S05]  /*2d40*/  BSYNC B0 ;  /* 0x0000000000007941 */ /* 0x000fea0003800000 */
.L_x_2975:
[----:B-1----:R-:W-:Y:S01]  /*2d50*/  FADD.FTZ R16, -R20, R39 ;  /* 0x0000002714107221 */ /* 0x002fe20000010100 */
[----:B------:R-:W-:Y:S01]  /*2d60*/  ISETP.GE.U32.AND P0, PT, R26, c[0x0][0x1c8], PT ;  /* 0x000072001a007a0c */ /* 0x000fe20003f06070 */
[-C--:B------:R-:W-:Y:S01]  /*2d70*/  FMUL.FTZ R17, R38, R21.reuse ;  /* 0x0000001526117220 */ /* 0x080fe20000410000 */
[----:B------:R-:W-:Y:S01]  /*2d80*/  ISETP.LT.U32.AND P5, PT, R2, 0x100, !P5 ;  /* 0x000001000200780c */ /* 0x000fe20006fa1070 */
[----:B------:R-:W-:Y:S02]  /*2d90*/  FMUL.FTZ R18, R16, R21 ;  /* 0x0000001510127220 */ /* 0x000fe40000410000 */
[----:B------:R-:W-:Y:S02]  /*2da0*/  FFMA.FTZ R16, R12, R17, R14 ;  /* 0x000000110c107223 */ /* 0x000fe4000001000e */
        /* <DEDUP_REMOVED lines=12> */
.L_x_2977:
        /* <DEDUP_REMOVED lines=11> */
.L_x_2979:
[----:B------:R-:W-:Y:S05]  /*2f20*/  BSYNC B0 ;  /* 0x0000000000007941 */ /* 0x000fea0003800000 */
.L_x_2978:
[C---:B------:R-:W-:Y:S01]  /*2f30*/  FADD.FTZ R40, -R20.reuse, R40 ;  /* 0x0000002814287221 */ /* 0x040fe20000010100 */
[----:B------:R-:W-:Y:S01]  /*2f40*/  ISETP.GE.U32.AND P5, PT, R27, c[0x0][0x1c8], PT ;  /* 0x000072001b007a0c */ /* 0x000fe20003fa6070 */
[----:B-1----:R-:W-:Y:S01]  /*2f50*/  FADD.FTZ R16, -R20, R41 ;  /* 0x0000002914107221 */ /* 0x002fe20000010100 */
[----:B------:R-:W-:Y:S01]  /*2f60*/  ISETP.GE.AND.EX P0, PT, R48, c[0x0][0x1cc], PT, P0 ;  /* 0x0000730030007a0c */ /* 0x000fe20003f06300 */
[C---:B------:R-:W-:Y:S01]  /*2f70*/  FADD.FTZ R42, -R20.reuse, R42 ;  /* 0x0000002a142a7221 */ /* 0x040fe20000010100 */
[----:B------:R-:W-:Y:S01]  /*2f80*/  ISETP.GE.AND.EX P5, PT, R49, c[0x0][0x1cc], PT, P5 ;  /* 0x0000730031007a0c */ /* 0x000fe20003fa6350 */
[----:B------:R-:W-:Y:S01]  /*2f90*/  FADD.FTZ R20, -R20, R43 ;  /* 0x0000002b14147221 */ /* 0x000fe20000010100 */
[----:B------:R-:W-:Y:S01]  /*2fa0*/  ISETP.LT.U32.AND P0, PT, R2, 0x100, !P0 ;  /* 0x000001000200780c */ /* 0x000fe20004701070 */
[-C--:B------:R-:W-:Y:S01]  /*2fb0*/  FMUL.FTZ R17, R40, R21.reuse ;  /* 0x0000001528117220 */ /* 0x080fe20000410000 */
[----:B------:R-:W-:Y:S01]  /*2fc0*/  ISETP.LT.U32.AND P5, PT, R2, 0x100, !P5 ;  /* 0x000001000200780c */ /* 0x000fe20006fa1070 */
[----:B------:R-:W-:-:S02]  /*2fd0*/  FMUL.FTZ R19, R42, R21 ;  /* 0x000000152a137220 */ /* 0x000fc40000410000 */
[-C--:B------:R-:W-:Y:S02]  /*2fe0*/  FMUL.FTZ R22, R20, R21.reuse ;  /* 0x0000001514167220 */ /* 0x080fe40000410000 */
[----:B------:R-:W-:Y:S02]  /*2ff0*/  FMUL.FTZ R20, R16, R21 ;  /* 0x0000001510147220 */ /* 0x000fe40000410000 */
[C-C-:B------:R-:W-:Y:S02]  /*3000*/  FFMA.FTZ R18, R12.reuse, R17, R14.reuse ;  /* 0x000000110c127223 */ /* 0x140fe4000001000e */
[----:B------:R-:W-:Y:S02]  /*3010*/  FFMA.FTZ R16, R12, R19, R14 ;  /* 0x000000130c107223 */ /* 0x000fe4000001000e */
[C-C-:B------:R-:W-:Y:S02]  /*3020*/  FFMA.FTZ R17, R13.reuse, R22, R15.reuse ;  /* 0x000000160d117223 */ /* 0x140fe4000001000f */
        /* <DEDUP_REMOVED lines=12> */
.L_x_2980:
        /* <DEDUP_REMOVED lines=11> */
.L_x_2982:
[----:B------:R-:W-:Y:S05]  /*31a0*/  BSYNC B0 ;  /* 0x0000000000007941 */ /* 0x000fea0003800000 */
.L_x_2981:
[----:B------:R-:W-:Y:S05]  /*31b0*/  @!P6 BRA `(.L_x_2983) ;  /* 0x000000a00000e947 */ /* 0x000fea0003800000 */
        /* <DEDUP_REMOVED lines=10> */
.L_x_2983:
[----:B------:R-:W-:Y:S01]  /*3260*/  BSSY B0, `(.L_x_2984) ;  /* 0x000000a000007945 */ /* 0x000fe20003800000 */
[----:B------:R-:W-:Y:S05]  /*3270*/  @!P5 BRA `(.L_x_2985) ;  /* 0x000000800000d947 */ /* 0x000fea0003800000 */
        /* <DEDUP_REMOVED lines=8> */
.L_x_2985:
[----:B------:R-:W-:Y:S05]  /*3300*/  BSYNC B0 ;  /* 0x0000000000007941 */ /* 0x000fea0003800000 */
.L_x_2984:
[----:B------:R-:W-:Y:S02]  /*3310*/  IADD3 R6, R6, c[0x0][0x10], RZ ;  /* 0x0000040006067a10 */ /* 0x000fe40007ffe0ff */
[----:B------:R-:W-:Y:S02]  /*3320*/  IADD3 R5, R5, 0x1, RZ ;  /* 0x0000000105057810 */ /* 0x000fe40007ffe0ff */
[----:B------:R-:W-:-:S13]  /*3330*/  ISETP.GE.AND P0, PT, R6, UR4, PT ;  /* 0x0000000406007c0c */ /* 0x000fda000bf06270 */
[----:B------:R-:W-:Y:S01]  /*3340*/  @P0 CALL.REL.NOINC `(.L_x_2986) ;  /* 0x0000001000000944 */ /* 0x000fe20003c00000 */
[----:B------:R-:W-:Y:S05]  /*3350*/  BRA `(.L_x_2987) ;  /* 0xffffcf6000007947 */ /* 0x000fea000383ffff */
.L_x_2986:
[----:B------:R-:W-:Y:S05]  /*3360*/  EXIT ;  /* 0x000000000000794d */ /* 0x000fea0003800000 */
.L_x_2988:
        /* <DEDUP_REMOVED lines=9> */
.L_x_3394:


//--------------------- .text._Z35group_norm_nhwc_fwd_one_pass_kernelI11Fp32IOFp32WLi512ELi16ELi256EEv26Group_norm_nhwc_fwd_params --------------------------
	.section	.text._Z35group_norm_nhwc_fwd_one_pass_kernelI11Fp32IOFp32WLi512ELi16ELi256EEv26Group_norm_nhwc_fwd_params,"ax",@progbits
	.sectioninfo	@"SHI_REGISTERS=96"
	.align	128
        .global         _Z35group_norm_nhwc_fwd_one_pass_kernelI11Fp32IOFp32WLi512ELi16ELi256EEv26Group_norm_nhwc_fwd_params
        .type           _Z35group_norm_nhwc_fwd_one_pass_kernelI11Fp32IOFp32WLi512ELi16ELi256EEv26Group_norm_nhwc_fwd_params,@function
        .size           _Z35group_norm_nhwc_fwd_one_pass_kernelI11Fp32IOFp32WLi512ELi16ELi256EEv26Group_norm_nhwc_fwd_params,(.L_x_3395 - _Z35group_norm_nhwc_fwd_one_pass_kernelI11Fp32IOFp32WLi512ELi16ELi256EEv26Group_norm_nhwc_fwd_params)
        .other          _Z35group_norm_nhwc_fwd_one_pass_kernelI11Fp32IOFp32WLi512ELi16ELi256EEv26Group_norm_nhwc_fwd_params,@"STO_CUDA_ENTRY STV_DEFAULT"
_Z35group_norm_nhwc_fwd_one_pass_kernelI11Fp32IOFp32WLi512ELi16ELi256EEv26Group_norm_nhwc_fwd_params:
.text._Z35group_norm_nhwc_fwd_one_pass_kernelI11Fp32IOFp32WLi512ELi16ELi256EEv26Group_norm_nhwc_fwd_params:
        /* <DEDUP_REMOVED lines=15> */
.L_x_3047:
[----:B0-----:R-:W-:Y:S01]  /*00f0*/  IABS R5, c[0x0][0x1d8] ;  /* 0x0000760000057a13 */ /* 0x001fe20000000000 */
[----:B------:R-:W0:Y:S01]  /*0100*/  S2R R74, SR_CTAID.X ;  /* 0x00000000004a7919 */ /* 0x000e220000002500 */
[----:B------:R-:W-:Y:S02]  /*0110*/  SHF.R.U32.HI R75, RZ, 0x3, R71 ;  /* 0x00000003ff4b7819 */ /* 0x000fe40000011647 */
[----:B------:R-:W1:Y:S08]  /*0120*/  I2F.RP R0, R5 ;  /* 0x0000000500007306 */ /* 0x000e700000209400 */
[----:B-1----:R-:W1:Y:S01]  /*0130*/  MUFU.RCP R0, R0 ;  /* 0x0000000000007308 */ /* 0x002e620000001000 */
[----:B0-----:R-:W-:-:S05]  /*0140*/  IMAD R75, R74, c[0x0][0x1e4], R75 ;  /* 0x000079004a4b7a24 */ /* 0x001fca00078e024b */
[C---:B------:R-:W-:Y:S02]  /*0150*/  IADD3 R13, R75.reuse, 0x1c0, RZ ;  /* 0x000001c04b0d7810 */ /* 0x040fe40007ffe0ff */
[----:B------:R-:W-:Y:S02]  /*0160*/  IADD3 R15, R75, 0x1e0, RZ ;  /* 0x000001e04b0f7810 */ /* 0x000fe40007ffe0ff */
[----:B------:R-:W-:Y:S02]  /*0170*/  ISETP.GE.U32.AND P5, PT, R13, c[0x0][0x1c8], PT ;  /* 0x000072000d007a0c */ /* 0x000fe40003fa6070 */
[----:B-1----:R-:W-:Y:S02]  /*0180*/  IADD3 R2, R0, 0xffffffe, RZ ;  /* 0x0ffffffe00027810 */ /* 0x002fe40007ffe0ff */
[----:B------:R-:W-:Y:S02]  /*0190*/  SHF.R.S32.HI R6, RZ, 0x1f, R13 ;  /* 0x0000001fff067819 */ /* 0x000fe4000001140d */
[----:B------:R0:W1:Y:S01]  /*01a0*/  F2I.FTZ.U32.TRUNC.NTZ R3, R2 ;  /* 0x0000000200037305 */ /* 0x000062000021f000 */
[----:B------:R-:W-:-:S02]  /*01b0*/  ISETP.GE.U32.AND P6, PT, R15, c[0x0][0x1c8], PT ;  /* 0x000072000f007a0c */ /* 0x000fc40003fc6070 */
[----:B------:R-:W-:Y:S02]  /*01c0*/  ISETP.GE.AND.EX P5, PT, R6, c[0x0][0x1cc], PT, P5 ;  /* 0x0000730006007a0c */ /* 0x000fe40003fa6350 */
[----:B------:R-:W-:Y:S02]  /*01d0*/  SHF.R.S32.HI R76, RZ, 0x1f, R75 ;  /* 0x0000001fff4c7819 */ /* 0x000fe4000001144b */
[----:B------:R-:W-:Y:S02]  /*01e0*/  ISETP.GT.U32.OR P5, PT, R71, 0xff, P5 ;  /* 0x000000ff4700780c */ /* 0x000fe40002fa4470 */
[----:B0-----:R-:W-:Y:S02]  /*01f0*/  MOV R2, RZ ;  /* 0x000000ff00027202 */ /* 0x001fe40000000f00 */
[C---:B------:R-:W-:Y:S02]  /*0200*/  IADD3 R77, R75.reuse, 0x20, RZ ;  /* 0x000000204b4d7810 */ /* 0x040fe40007ffe0ff */
[----:B------:R-:W-:-:S02]  /*0210*/  IADD3 R70, R75, 0x40, RZ ;  /* 0x000000404b467810 */ /* 0x000fc40007ffe0ff */
[----:B------:R-:W-:Y:S02]  /*0220*/  SHF.R.S32.HI R78, RZ, 0x1f, R77 ;  /* 0x0000001fff4e7819 */ /* 0x000fe4000001144d */
[----:B-1----:R-:W-:Y:S02]  /*0230*/  IADD3 R4, RZ, -R3, RZ ;  /* 0x80000003ff047210 */ /* 0x002fe40007ffe0ff */
[----:B------:R-:W-:Y:S01]  /*0240*/  SHF.R.S32.HI R69, RZ, 0x1f, R70 ;  /* 0x0000001fff457819 */ /* 0x000fe20000011446 */
[----:B------:R-:W-:Y:S01]  /*0250*/  @!P5 IMAD R6, R6, c[0x0][0x1c0], RZ ;  /* 0x000070000606da24 */ /* 0x000fe200078e02ff */
[----:B------:R-:W-:Y:S01]  /*0260*/  IADD3 R68, R75, 0x60, RZ ;  /* 0x000000604b447810 */ /* 0x000fe20007ffe0ff */
[----:B------:R-:W-:Y:S01]  /*0270*/  IMAD R7, R4, R5, RZ ;  /* 0x0000000504077224 */ /* 0x000fe200078e02ff */
[----:B------:R-:W-:Y:S01]  /*0280*/  IABS R4, R72 ;  /* 0x0000004800047213 */ /* 0x000fe20000000000 */
[----:B------:R-:W-:Y:S01]  /*0290*/  @!P5 IMAD R19, R13, c[0x0][0x1c4], R6 ;  /* 0x000071000d13da24 */ /* 0x000fe200078e0206 */
[----:B------:R-:W-:Y:S01]  /*02a0*/  SHF.R.S32.HI R67, RZ, 0x1f, R68 ;  /* 0x0000001fff437819 */ /* 0x000fe20000011444 */
[----:B------:R-:W-:Y:S01]  /*02b0*/  IMAD.HI.U32 R3, R3, R7, R2 ;  /* 0x0000000703037227 */ /* 0x000fe200078e0002 */
[----:B------:R-:W-:-:S02]  /*02c0*/  IADD3 R66, R75, 0x80, RZ ;  /* 0x000000804b427810 */ /* 0x000fc40007ffe0ff */
[----:B------:R-:W-:Y:S02]  /*02d0*/  IADD3 R64, R75, 0xa0, RZ ;  /* 0x000000a04b407810 */ /* 0x000fe40007ffe0ff */
[----:B------:R-:W-:Y:S01]  /*02e0*/  SHF.R.S32.HI R65, RZ, 0x1f, R66 ;  /* 0x0000001fff417819 */ /* 0x000fe20000011442 */
[----:B------:R-:W-:Y:S01]  /*02f0*/  IMAD.HI.U32 R3, R3, R4, RZ ;  /* 0x0000000403037227 */ /* 0x000fe200078e00ff */
[----:B------:R-:W-:Y:S02]  /*0300*/  SHF.R.S32.HI R63, RZ, 0x1f, R64 ;  /* 0x0000001fff3f7819 */ /* 0x000fe40000011440 */
[----:B------:R-:W-:Y:S02]  /*0310*/  IADD3 R62, R75, 0xc0, RZ ;  /* 0x000000c04b3e7810 */ /* 0x000fe40007ffe0ff */
[----:B------:R-:W-:Y:S02]  /*0320*/  IADD3 R0, -R3, RZ, RZ ;  /* 0x000000ff03007210 */ /* 0x000fe40007ffe1ff */
[----:B------:R-:W-:-:S02]  /*0330*/  SHF.R.S32.HI R61, RZ, 0x1f, R62 ;  /* 0x0000001fff3d7819 */ /* 0x000fc4000001143e */
[----:B------:R-:W-:Y:S01]  /*0340*/  IADD3 R60, R75, 0xe0, RZ ;  /* 0x000000e04b3c7810 */ /* 0x000fe20007ffe0ff */
[----:B------:R-:W-:Y:S01]  /*0350*/  IMAD R0, R5, R0, R4 ;  /* 0x0000000005007224 */ /* 0x000fe200078e0204 */
[----:B------:R-:W-:Y:S02]  /*0360*/  IADD3 R58, R75, 0x100, RZ ;  /* 0x000001004b3a7810 */ /* 0x000fe40007ffe0ff */
[----:B------:R-:W-:Y:S02]  /*0370*/  SHF.R.S32.HI R59, RZ, 0x1f, R60 ;  /* 0x0000001fff3b7819 */ /* 0x000fe4000001143c */
[----:B------:R-:W-:Y:S02]  /*0380*/  ISETP.GT.U32.AND P1, PT, R5, R0, PT ;  /* 0x000000000500720c */ /* 0x000fe40003f24070 */
[----:B------:R-:W-:Y:S02]  /*0390*/  SHF.R.S32.HI R57, RZ, 0x1f, R58 ;  /* 0x0000001fff397819 */ /* 0x000fe4000001143a */
[----:B------:R-:W-:-:S02]  /*03a0*/  IADD3 R56, R75, 0x120, RZ ;  /* 0x000001204b387810 */ /* 0x000fc40007ffe0ff */
[C---:B------:R-:W-:Y:S02]  /*03b0*/  IADD3 R54, R75.reuse, 0x140, RZ ;  /* 0x000001404b367810 */ /* 0x040fe40007ffe0ff */
[----:B------:R-:W-:Y:S02]  /*03c0*/  SHF.R.S32.HI R55, RZ, 0x1f, R56 ;  /* 0x0000001fff377819 */ /* 0x000fe40000011438 */
[----:B------:R-:W-:Y:S02]  /*03d0*/  SHF.R.S32.HI R53, RZ, 0x1f, R54 ;  /* 0x0000001fff357819 */ /* 0x000fe40000011436 */
[----:B------:R-:W-:Y:S02]  /*03e0*/  IADD3 R52, R75, 0x160, RZ ;  /* 0x000001604b347810 */ /* 0x000fe40007ffe0ff */
[----:B------:R-:W-:Y:S02]  /*03f0*/  @!P1 IADD3 R0, R0, -R5, RZ ;  /* 0x8000000500009210 */ /* 0x000fe40007ffe0ff */
[----:B------:R-:W-:-:S02]  /*0400*/  @!P1 IADD3 R3, R3, 0x1, RZ ;  /* 0x0000000103039810 */ /* 0x000fc40007ffe0ff */
[----:B------:R-:W-:Y:S02]  /*0410*/  ISETP.GE.U32.AND P0, PT, R0, R5, PT ;  /* 0x000000050000720c */ /* 0x000fe40003f06070 */
[----:B------:R-:W-:Y:S02]  /*0420*/  LOP3.LUT R0, R72, c[0x0][0x1d8], RZ, 0x3c, !PT ;  /* 0x0000760048007a12 */ /* 0x000fe400078e3cff */
[----:B------:R-:W-:Y:S02]  /*0430*/  ISETP.NE.AND P1, PT, RZ, c[0x0][0x1d8], PT ;  /* 0x00007600ff007a0c */ /* 0x000fe40003f25270 */
[----:B------:R-:W-:Y:S02]  /*0440*/  ISETP.GE.AND P2, PT, R0, RZ, PT ;  /* 0x000000ff0000720c */ /* 0x000fe40003f46270 */
[----:B------:R-:W-:Y:S02]  /*0450*/  IADD3 R5, R75, 0x1a0, RZ ;  /* 0x000001a04b057810 */ /* 0x000fe40007ffe0ff */
[----:B------:R-:W-:-:S02]  /*0460*/  SHF.L.U32 R0, R71, 0x1, RZ ;  /* 0x0000000147007819 */ /* 0x000fc400000006ff */
[----:B------:R-:W-:Y:S02]  /*0470*/  SHF.R.S32.HI R2, RZ, 0x1f, R5 ;  /* 0x0000001fff027819 */ /* 0x000fe40000011405 */
[----:B------:R-:W-:Y:S02]  /*0480*/  @P0 IADD3 R3, R3, 0x1, RZ ;  /* 0x0000000103030810 */ /* 0x000fe40007ffe0ff */
[----:B------:R-:W-:Y:S02]  /*0490*/  ISETP.GE.U32.AND P0, PT, R5, c[0x0][0x1c8], PT ;  /* 0x0000720005007a0c */ /* 0x000fe40003f06070 */
[----:B------:R-:W-:Y:S02]  /*04a0*/  LOP3.LUT R11, R0, 0xe, RZ, 0xc0, !PT ;  /* 0x0000000e000b7812 */ /* 0x000fe400078ec0ff */
[----:B------:R-:W-:Y:S02]  /*04b0*/  @!P2 IADD3 R3, -R3, RZ, RZ ;  /* 0x000000ff0303a210 */ /* 0x000fe40007ffe1ff */
[----:B------:R-:W-:-:S02]  /*04c0*/  @!P1 LOP3.LUT R3, RZ, c[0x0][0x1d8], RZ, 0x33, !PT ;  /* 0x00007600ff039a12 */ /* 0x000fc400078e33ff */
[----:B------:R-:W-:Y:S02]  /*04d0*/  ISETP.GE.AND.EX P0, PT, R2, c[0x0][0x1cc], PT, P0 ;  /* 0x0000730002007a0c */ /* 0x000fe40003f06300 */
[----:B------:R-:W-:Y:S02]  /*04e0*/  IADD3 R7, -R3, RZ, RZ ;  /* 0x000000ff03077210 */ /* 0x000fe40007ffe1ff */
[----:B------:R-:W-:Y:S02]  /*04f0*/  ISETP.GT.U32.OR P4, PT, R71, 0xff, P0 ;  /* 0x000000ff4700780c */ /* 0x000fe40000784470 */
[----:B------:R-:W-:Y:S01]  /*0500*/  SHF.R.S32.HI R0, RZ, 0x1f, R3 ;  /* 0x0000001fff007819 */ /* 0x000fe20000011403 */
[----:B------:R-:W-:Y:S01]  /*0510*/  IMAD R10, R7, c[0x0][0x1d8], R72 ;  /* 0x00007600070a7a24 */ /* 0x000fe200078e0248 */
[----:B------:R-:W-:Y:S02]  /*0520*/  ISETP.GT.U32.AND P2, PT, R71, 0xff, PT ;  /* 0x000000ff4700780c */ /* 0x000fe40003f44070 */
[----:B------:R-:W-:Y:S01]  /*0530*/  ISETP.GE.U32.AND P0, PT, R75, c[0x0][0x1c8], PT ;  /* 0x000072004b007a0c */ /* 0x000fe20003f06070 */
[----:B------:R-:W-:Y:S01]  /*0540*/  IMAD R4, R0, c[0x0][0x1d0], RZ ;  /* 0x0000740000047a24 */ /* 0x000fe200078e02ff */
[----:B------:R-:W-:-:S02]  /*0550*/  LEA R10, R10, R11, 0x4 ;  /* 0x0000000b0a0a7211 */ /* 0x000fc400078e20ff */
[----:B------:R-:W-:Y:S01]  /*0560*/  SHF.R.S32.HI R0, RZ, 0x1f, R15 ;  /* 0x0000001fff007819 */ /* 0x000fe2000001140f */
[C---:B------:R-:W-:Y:S01]  /*0570*/  IMAD R7, R3.reuse, c[0x0][0x1d4], R4 ;  /* 0x0000750003077a24 */ /* 0x040fe200078e0204 */
[--C-:B------:R-:W-:Y:S01]  /*0580*/  SHF.R.S32.HI R11, RZ, 0x1f, R10.reuse ;  /* 0x0000001fff0b7819 */ /* 0x100fe2000001140a */
[----:B------:R-:W-:Y:S01]  /*0590*/  @!P4 IMAD R2, R2, c[0x0][0x1c0], RZ ;  /* 0x000070000202ca24 */ /* 0x000fe200078e02ff */
[----:B------:R-:W-:Y:S02]  /*05a0*/  ISETP.GE.AND.EX P6, PT, R0, c[0x0][0x1cc], PT, P6 ;  /* 0x0000730000007a0c */ /* 0x000fe40003fc6360 */
[----:B------:R-:W-:Y:S01]  /*05b0*/  ISETP.GE.OR.EX P3, PT, R76, c[0x0][0x1cc], P2, P0 ;  /* 0x000073004c007a0c */ /* 0x000fe20001766700 */
[----:B------:R-:W-:Y:S01]  /*05c0*/  IMAD.WIDE.U32 R8, R3, c[0x0][0x1d0], R10 ;  /* 0x0000740003087a25 */ /* 0x000fe200078e000a */
[----:B------:R-:W-:Y:S02]  /*05d0*/  ISETP.GT.U32.OR P6, PT, R71, 0xff, P6 ;  /* 0x000000ff4700780c */ /* 0x000fe400037c4470 */
[----:B------:R-:W-:Y:S01]  /*05e0*/  ISETP.GE.U32.AND P0, PT, R77, c[0x0][0x1c8], PT ;  /* 0x000072004d007a0c */ /* 0x000fe20003f06070 */
[----:B------:R-:W-:Y:S01]  /*05f0*/  @!P4 IMAD R17, R5, c[0x0][0x1c4], R2 ;  /* 0x000071000511ca24 */ /* 0x000fe200078e0202 */
[----:B------:R-:W-:-:S02]  /*0600*/  IADD3 R3, R9, R7, RZ ;  /* 0x0000000709037210 */ /* 0x000fc40007ffe0ff */
[-C--:B------:R-:W-:Y:S02]  /*0610*/  @!P4 MOV R2, R8.reuse ;  /* 0x000000080002c202 */ /* 0x080fe40000000f00 */
[-C--:B------:R-:W-:Y:S02]  /*0620*/  @!P5 MOV R6, R8.reuse ;  /* 0x000000080006d202 */ /* 0x080fe40000000f00 */
[----:B------:R-:W-:Y:S01]  /*0630*/  @!P5 MOV R7, R3 ;  /* 0x000000030007d202 */ /* 0x000fe20000000f00 */
[----:B------:R-:W-:Y:S01]  /*0640*/  @!P4 IMAD.WIDE.U32 R4, R5, c[0x0][0x1c0], R2 ;  /* 0x000070000504ca25 */ /* 0x000fe200078e0002 */
[----:B------:R-:W-:Y:S02]  /*0650*/  ISETP.GE.OR.EX P1, PT, R78, c[0x0][0x1cc], P2, P0 ;  /* 0x000073004e007a0c */ /* 0x000fe40001726700 */
[----:B------:R-:W-:Y:S01]  /*0660*/  @!P6 MOV R12, R8 ;  /* 0x00000008000ce202 */ /* 0x000fe20000000f00 */
[----:B------:R-:W-:Y:S01]  /*0670*/  @!P5 IMAD.WIDE.U32 R6, R13, c[0x0][0x1c0], R6 ;  /* 0x000070000d06da25 */ /* 0x000fe200078e0006 */
[----:B------:R-:W-:-:S02]  /*0680*/  @!P4 IADD3 R5, R5, R17, RZ ;  /* 0x000000110505c210 */ /* 0x000fc40007ffe0ff */
[----:B------:R-:W-:Y:S01]  /*0690*/  @!P4 LEA R22, P0, R4, c[0x0][0x170], 0x2 ;  /* 0x00005c000416ca11 */ /* 0x000fe200078010ff */
[----:B------:R-:W-:Y:S01]  /*06a0*/  @!P6 IMAD R0, R0, c[0x0][0x1c0], RZ ;  /* 0x000070000000ea24 */ /* 0x000fe200078e02ff */
[----:B------:R-:W-:Y:S02]  /*06b0*/  @!P6 MOV R13, R3 ;  /* 0x00000003000de202 */ /* 0x000fe40000000f00 */
[----:B------:R-:W-:Y:S01]  /*06c0*/  @!P4 LEA.HI.X R23, R4, c[0x0][0x174], R5, 0x2, P0 ;  /* 0x00005d000417ca11 */ /* 0x000fe200000f1405 */
[----:B------:R-:W-:Y:S01]  /*06d0*/  @!P6 IMAD R21, R15, c[0x0][0x1c4], R0 ;  /* 0x000071000f15ea24 */ /* 0x000fe200078e0200 */
[----:B------:R-:W-:Y:S01]  /*06e0*/  @!P5 IADD3 R5, R7, R19, RZ ;  /* 0x000000130705d210 */ /* 0x000fe20007ffe0ff */
[----:B------:R-:W-:Y:S01]  /*06f0*/  @!P6 IMAD.WIDE.U32 R12, R15, c[0x0][0x1c0], R12 ;  /* 0x000070000f0cea25 */ /* 0x000fe200078e000c */
[----:B------:R-:W-:Y:S02]  /*0700*/  @!P5 LEA R24, P0, R6, c[0x0][0x170], 0x2 ;  /* 0x00005c000618da11 */ /* 0x000fe400078010ff */
[----:B------:R-:W-:Y:S01]  /*0710*/  @!P3 MOV R4, R8 ;  /* 0x000000080004b202 */ /* 0x000fe20000000f00 */
[----:B------:R-:W-:Y:S01]  /*0720*/  @!P3 IMAD R0, R76, c[0x0][0x1c0], RZ ;  /* 0x000070004c00ba24 */ /* 0x000fe200078e02ff */
[----:B------:R-:W-:-:S02]  /*0730*/  @!P5 LEA.HI.X R25, R6, c[0x0][0x174], R5, 0x2, P0 ;  /* 0x00005d000619da11 */ /* 0x000fc400000f1405 */
[----:B------:R-:W-:Y:S01]  /*0740*/  @!P6 IADD3 R7, R13, R21, RZ ;  /* 0x000000150d07e210 */ /* 0x000fe20007ffe0ff */
[----:B------:R-:W-:Y:S01]  /*0750*/  @!P3 IMAD R17, R75, c[0x0][0x1c4], R0 ;  /* 0x000071004b11ba24 */ /* 0x000fe200078e0200 */
[----:B------:R-:W-:Y:S01]  /*0760*/  @!P6 LEA R26, P0, R12, c[0x0][0x170], 0x2 ;  /* 0x00005c000c1aea11 */ /* 0x000fe200078010ff */
[----:B------:R-:W-:Y:S01]  /*0770*/  @!P1 IMAD R0, R78, c[0x0][0x1c0], RZ ;  /* 0x000070004e009a24 */ /* 0x000fe200078e02ff */
[-C--:B------:R-:W-:Y:S02]  /*0780*/  @!P3 MOV R5, R3.reuse ;  /* 0x000000030005b202 */ /* 0x080fe40000000f00 */
[----:B------:R-:W-:Y:S01]  /*0790*/  @!P6 LEA.HI.X R27, R12, c[0x0][0x174], R7, 0x2, P0 ;  /* 0x00005d000c1bea11 */ /* 0x000fe200000f1407 */
[----:B------:R-:W-:Y:S01]  /*07a0*/  @!P1 IMAD R13, R77, c[0x0][0x1c4], R0 ;  /* 0x000071004d0d9a24 */ /* 0x000fe200078e0200 */
[----:B------:R-:W-:Y:S01]  /*07b0*/  @!P1 MOV R6, R8 ;  /* 0x0000000800069202 */ /* 0x000fe20000000f00 */
[----:B------:R-:W-:Y:S01]  /*07c0*/  @!P3 IMAD.WIDE.U32 R4, R75, c[0x0][0x1c0], R4 ;  /* 0x000070004b04ba25 */ /* 0x000fe200078e0004 */
[----:B------:R-:W-:-:S02]  /*07d0*/  @!P1 MOV R7, R3 ;  /* 0x0000000300079202 */ /* 0x000fc40000000f00 */
[----:B------:R-:W-:Y:S02]  /*07e0*/  P2R R15, PR, RZ, 0x40 ;  /* 0x00000040ff0f7803 */ /* 0x000fe40000000000 */
[----:B------:R-:W-:Y:S01]  /*07f0*/  @!P3 IADD3 R5, R5, R17, RZ ;  /* 0x000000110505b210 */ /* 0x000fe20007ffe0ff */
[----:B------:R-:W-:Y:S01]  /*0800*/  @!P1 IMAD.WIDE.U32 R6, R77, c[0x0][0x1c0], R6 ;  /* 0x000070004d069a25 */ /* 0x000fe200078e0006 */
[C---:B------:R-:W-:Y:S02]  /*0810*/  @!P3 LEA R28, P0, R4.reuse, c[0x0][0x170], 0x2 ;  /* 0x00005c00041cba11 */ /* 0x040fe400078010ff */
[----:B------:R-:W-:Y:S02]  /*0820*/  ISETP.GT.U32.AND P6, PT, R71, 0xff, PT ;  /* 0x000000ff4700780c */ /* 0x000fe40003fc4070 */
[----:B------:R-:W-:Y:S02]  /*0830*/  @!P3 LEA.HI.X R29, R4, c[0x0][0x174], R5, 0x2, P0 ;  /* 0x00005d00041dba11 */ /* 0x000fe400000f1405 */
[----:B------:R-:W-:-:S02]  /*0840*/  @!P1 IADD3 R5, R7, R13, RZ ;  /* 0x0000000d07059210 */ /* 0x000fc40007ffe0ff */
[C---:B------:R-:W-:Y:S02]  /*0850*/  @!P1 LEA R30, P0, R6.reuse, c[0x0][0x170], 0x2 ;  /* 0x00005c00061e9a11 */ /* 0x040fe400078010ff */
[----:B------:R-:W-:Y:S02]  /*0860*/  P2R R88, PR, RZ, 0x2 ;  /* 0x00000002ff587803 */ /* 0x000fe40000000000 */
[----:B------:R-:W-:Y:S02]  /*0870*/  @!P1 LEA.HI.X R31, R6, c[0x0][0x174], R5, 0x2, P0 ;  /* 0x00005d00061f9a11 */ /* 0x000fe400000f1405 */
[----:B------:R-:W-:Y:S02]  /*0880*/  ISETP.GE.U32.AND P0, PT, R70, c[0x0][0x1c8], PT ;  /* 0x0000720046007a0c */ /* 0x000fe40003f06070 */
[----:B------:R-:W-:Y:S02]  /*0890*/  P2R R16, PR, RZ, 0x10 ;  /* 0x00000010ff107803 */ /* 0x000fe40000000000 */
[----:B------:R-:W-:-:S02]  /*08a0*/  ISETP.GE.OR.EX P1, PT, R69, c[0x0][0x1cc], P6, P0 ;  /* 0x0000730045007a0c */ /* 0x000fc40003726700 */
[----:B------:R-:W-:Y:S02]  /*08b0*/  ISETP.GE.U32.AND P4, PT, R58, c[0x0][0x1c8], PT ;  /* 0x000072003a007a0c */ /* 0x000fe40003f86070 */
[----:B------:R-:W-:Y:S02]  /*08c0*/  P2R R84, PR, RZ, 0x2 ;  /* 0x00000002ff547803 */ /* 0x000fe40000000000 */
[----:B------:R-:W-:Y:S02]  /*08d0*/  ISETP.GE.OR.EX P4, PT, R57, c[0x0][0x1cc], P6, P4 ;  /* 0x0000730039007a0c */ /* 0x000fe40003786740 */
[----:B------:R-:W-:Y:S02]  /*08e0*/  P2R R87, PR, RZ, 0x8 ;  /* 0x00000008ff577803 */ /* 0x000fe40000000000 */
[----:B------:R-:W-:Y:S02]  /*08f0*/  ISETP.GE.U32.AND P3, PT, R56, c[0x0][0x1c8], PT ;  /* 0x0000720038007a0c */ /* 0x000fe40003f66070 */
[----:B------:R-:W-:Y:S01]  /*0900*/  ISETP.GE.U32.AND P2, PT, R54, c[0x0][0x1c8], PT ;  /* 0x0000720036007a0c */ /* 0x000fe20003f46070 */
[----:B------:R-:W-:Y:S01]  /*0910*/  @!P1 IMAD R5, R69, c[0x0][0x1c0], RZ ;  /* 0x0000700045059a24 */ /* 0x000fe200078e02ff */
[----:B------:R-:W-:-:S02]  /*0920*/  @!P1 MOV R4, R8 ;  /* 0x0000000800049202 */ /* 0x000fc40000000f00 */
[----:B------:R-:W-:Y:S01]  /*0930*/  ISETP.GE.OR.EX P3, PT, R55, c[0x0][0x1cc], P6, P3 ;  /* 0x0000730037007a0c */ /* 0x000fe20003766730 */
[C---:B------:R-:W-:Y:S01]  /*0940*/  @!P1 IMAD R7, R70.reuse, c[0x0][0x1c4], R5 ;  /* 0x0000710046079a24 */ /* 0x040fe200078e0205 */
[----:B------:R-:W-:Y:S02]  /*0950*/  @!P1 MOV R5, R3 ;  /* 0x0000000300059202 */ /* 0x000fe40000000f00 */
[----:B------:R-:W-:Y:S02]  /*0960*/  ISETP.GE.OR.EX P2, PT, R53, c[0x0][0x1cc], P6, P2 ;  /* 0x0000730035007a0c */ /* 0x000fe40003746720 */
[----:B------:R-:W-:Y:S01]  /*0970*/  SHF.R.S32.HI R51, RZ, 0x1f, R52 ;  /* 0x0000001fff337819 */ /* 0x000fe20000011434 */
[----:B------:R-:W-:Y:S01]  /*0980*/  @!P1 IMAD.WIDE.U32 R4, R70, c[0x0][0x1c0], R4 ;  /* 0x0000700046049a25 */ /* 0x000fe200078e0004 */
[----:B------:R-:W-:Y:S02]  /*0990*/  IADD3 R50, R75, 0x180, RZ ;  /* 0x000001804b327810 */ /* 0x000fe40007ffe0ff */
[----:B------:R-:W-:-:S02]  /*09a0*/  P2R R92, PR, RZ, 0x4 ;  /* 0x00000004ff5c7803 */ /* 0x000fc40000000000 */
[----:B------:R-:W-:Y:S02]  /*09b0*/  @!P1 IADD3 R5, R5, R7, RZ ;  /* 0x0000000705059210 */ /* 0x000fe40007ffe0ff */
[C---:B------:R-:W-:Y:S02]  /*09c0*/  @!P1 LEA R32, P0, R4.reuse, c[0x0][0x170], 0x2 ;  /* 0x00005c0004209a11 */ /* 0x040fe400078010ff */
[----:B------:R-:W-:Y:S02]  /*09d0*/  SHF.R.S32.HI R0, RZ, 0x1f, R50 ;  /* 0x0000001fff007819 */ /* 0x000fe40000011432 */
[----:B------:R-:W-:Y:S02]  /*09e0*/  @!P1 LEA.HI.X R33, R4, c[0x0][0x174], R5, 0x2, P0 ;  /* 0x00005d0004219a11 */ /* 0x000fe400000f1405 */
[----:B------:R-:W-:Y:S01]  /*09f0*/  ISETP.GE.U32.AND P0, PT, R68, c[0x0][0x1c8], PT ;  /* 0x0000720044007a0c */ /* 0x000fe20003f06070 */
[----:B------:R-:W-:Y:S01]  /*0a00*/  CS2R R18, SRZ ;  /* 0x0000000000127805 */ /* 0x000fe2000001ff00 */
[----:B------:R-:W-:-:S02]  /*0a10*/  P2R R14, PR, RZ, 0x20 ;  /* 0x00000020ff0e7803 */ /* 0x000fc40000000000 */
[----:B------:R-:W-:Y:S02]  /*0a20*/  ISETP.GE.OR.EX P1, PT, R67, c[0x0][0x1cc], P6, P0 ;  /* 0x0000730043007a0c */ /* 0x000fe40003726700 */
[----:B------:R-:W-:Y:S02]  /*0a30*/  ISETP.NE.AND P5, PT, R16, RZ, PT ;  /* 0x000000ff1000720c */ /* 0x000fe40003fa5270 */
[----:B------:R-:W-:Y:S02]  /*0a40*/  P2R R83, PR, RZ, 0x2 ;  /* 0x00000002ff537803 */ /* 0x000fe40000000000 */
[----:B------:R-:W-:Y:S02]  /*0a50*/  P2R R93, PR, RZ, 0x8 ;  /* 0x00000008ff5d7803 */ /* 0x000fe40000000000 */
[----:B------:R-:W-:-:S05]  /*0a60*/  P2R R89, PR, RZ, 0x10 ;  /* 0x00000010ff597803 */ /* 0x000fca0000000000 */
        /* <DEDUP_REMOVED lines=51> */
[----:B------:R-:W-:Y:S01]  /*0da0*/  @!P1 LEA.HI.X R43, R4, c[0x0][0x174], R5, 0x2, P0 ;  /* 0x00005d00042b9a11 */ /* 0x000fe200000f1405 */
[----:B------:R-:W-:Y:S01]  /*0db0*/  @!P4 IMAD R5, R57, c[0x0][0x1c0], RZ ;  /* 0x000070003905ca24 */ /* 0x000fe200078e02ff */
[----:B------:R-:W-:Y:S02]  /*0dc0*/  @!P4 MOV R4, R8 ;  /* 0x000000080004c202 */ /* 0x000fe40000000f00 */
[----:B------:R-:W-:Y:S01]  /*0dd0*/  ISETP.GE.U32.AND P1, PT, R52, c[0x0][0x1c8], PT ;  /* 0x0000720034007a0c */ /* 0x000fe20003f26070 */
[----:B------:R-:W-:Y:S01]  /*0de0*/  @!P4 IMAD R7, R58, c[0x0][0x1c4], R5 ;  /* 0x000071003a07ca24 */ /* 0x000fe200078e0205 */
[----:B------:R-:W-:Y:S02]  /*0df0*/  @!P4 MOV R5, R3 ;  /* 0x000000030005c202 */ /* 0x000fe40000000f00 */
[----:B------:R-:W-:-:S03]  /*0e00*/  ISETP.GE.OR.EX P1, PT, R51, c[0x0][0x1cc], P6, P1 ;  /* 0x0000730033007a0c */ /* 0x000fc60003726710 */
[----:B------:R-:W-:Y:S01]  /*0e10*/  @!P4 IMAD.WIDE.U32 R4, R58, c[0x0][0x1c0], R4 ;  /* 0x000070003a04ca25 */ /* 0x000fe200078e0004 */
[----:B------:R-:W-:-:S04]  /*0e20*/  P2R R91, PR, RZ, 0x2 ;  /* 0x00000002ff5b7803 */ /* 0x000fc80000000000 */
[----:B------:R-:W-:Y:S02]  /*0e30*/  @!P4 IADD3 R5, R5, R7, RZ ;  /* 0x000000070505c210 */ /* 0x000fe40007ffe0ff */
[----:B------:R-:W-:-:S04]  /*0e40*/  @!P4 LEA R48, P0, R4, c[0x0][0x170], 0x2 ;  /* 0x00005c000430ca11 */ /* 0x000fc800078010ff */
[----:B------:R-:W-:Y:S01]  /*0e50*/  @!P4 LEA.HI.X R49, R4, c[0x0][0x174], R5, 0x2, P0 ;  /* 0x00005d000431ca11 */ /* 0x000fe200000f1405 */
[----:B------:R-:W-:Y:S01]  /*0e60*/  @!P3 IMAD R5, R55, c[0x0][0x1c0], RZ ;  /* 0x000070003705ba24 */ /* 0x000fe200078e02ff */
[----:B------:R-:W-:Y:S01]  /*0e70*/  @!P3 MOV R4, R8 ;  /* 0x000000080004b202 */ /* 0x000fe20000000f00 */
[----:B------:R-:W-:Y:S01]  /*0e80*/  CS2R R16, SRZ ;  /* 0x0000000000107805 */ /* 0x000fe2000001ff00 */
[----:B------:R-:W-:Y:S01]  /*0e90*/  ISETP.NE.AND P4, PT, R81, RZ, PT ;  /* 0x000000ff5100720c */ /* 0x000fe20003f85270 */
        /* <DEDUP_REMOVED lines=21> */
[----:B------:R-:W-:-:S05]  /*0ff0*/  @!P1 IMAD.WIDE.U32 R4, R52, c[0x0][0x1c0], R4 ;  /* 0x0000700034049a25 */ /* 0x000fca00078e0004 */
[----:B------:R-:W-:Y:S02]  /*1000*/  @!P1 IADD3 R5, R5, R7, RZ ;  /* 0x0000000705059210 */ /* 0x000fe40007ffe0ff */
[----:B------:R-:W-:-:S03]  /*1010*/  @!P1 LEA R6, P2, R4, c[0x0][0x170], 0x2 ;  /* 0x00005c0004069a11 */ /* 0x000fc600078410ff */
[----:B------:R-:W-:Y:S02]  /*1020*/  @!P0 MOV R12, R8 ;  /* 0x00000008000c8202 */ /* 0x000fe40000000f00 */
[----:B------:R-:W-:Y:S01]  /*1030*/  @!P1 LEA.HI.X R7, R4, c[0x0][0x174], R5, 0x2, P2 ;  /* 0x00005d0004079a11 */ /* 0x000fe200010f1405 */
[----:B------:R-:W-:Y:S01]  /*1040*/  @!P0 IMAD R5, R0, c[0x0][0x1c0], RZ ;  /* 0x0000700000058a24 */ /* 0x000fe200078e02ff */
[----:B------:R-:W-:Y:S02]  /*1050*/  ISETP.NE.AND P1, PT, R84, RZ, PT ;  /* 0x000000ff5400720c */ /* 0x000fe40003f25270 */
[----:B------:R-:W-:Y:S01]  /*1060*/  @!P0 MOV R13, R3 ;  /* 0x00000003000d8202 */ /* 0x000fe20000000f00 */
[----:B------:R-:W-:Y:S01]  /*1070*/  @!P0 IMAD R5, R50, c[0x0][0x1c4], R5 ;  /* 0x0000710032058a24 */ /* 0x000fe200078e0205 */
[----:B------:R-:W-:Y:S02]  /*1080*/  P2R R90, PR, RZ, 0x2 ;  /* 0x00000002ff5a7803 */ /* 0x000fe40000000000 */
[----:B------:R-:W-:Y:S01]  /*1090*/  ISETP.NE.AND P1, PT, R88, RZ, PT ;  /* 0x000000ff5800720c */ /* 0x000fe20003f25270 */
[----:B------:R-:W-:Y:S01]  /*10a0*/  @!P0 IMAD.WIDE.U32 R12, R50, c[0x0][0x1c0], R12 ;  /* 0x00007000320c8a25 */ /* 0x000fe200078e000c */
[----:B------:R-:W-:-:S02]  /*10b0*/  ISETP.NE.AND P2, PT, R83, RZ, PT ;  /* 0x000000ff5300720c */ /* 0x000fc40003f45270 */
[----:B------:R-:W-:Y:S02]  /*10c0*/  P2R R20, PR, RZ, 0x2 ;  /* 0x00000002ff147803 */ /* 0x000fe40000000000 */
[----:B------:R-:W-:Y:S02]  /*10d0*/  ISETP.NE.AND P1, PT, R87, RZ, PT ;  /* 0x000000ff5700720c */ /* 0x000fe40003f25270 */
[----:B------:R-:W-:Y:S02]  /*10e0*/  @!P0 IADD3 R5, R13, R5, RZ ;  /* 0x000000050d058210 */ /* 0x000fe40007ffe0ff */
[----:B------:R-:W-:-:S04]  /*10f0*/  @!P0 LEA R4, P6, R12, c[0x0][0x170], 0x2 ;  /* 0x00005c000c048a11 */ /* 0x000fc800078c10ff */
[----:B------:R-:W-:Y:S02]  /*1100*/  @!P0 LEA.HI.X R5, R12, c[0x0][0x174], R5, 0x2, P6 ;  /* 0x00005d000c058a11 */ /* 0x000fe400030f1405 */
[----:B------:R-:W-:Y:S01]  /*1110*/  CS2R R12, SRZ ;  /* 0x00000000000c7805 */ /* 0x000fe2000001ff00 */
[----:B------:R-:W-:Y:S02]  /*1120*/  ISETP.NE.AND P6, PT, R15, RZ, PT ;  /* 0x000000ff0f00720c */ /* 0x000fe40003fc5270 */
[----:B------:R0:W2:Y:S01]  /*1130*/  @!P1 LDG.E.64 R18, [R28.64] ;  /* 0x000000061c129981 */ /* 0x0000a2000c1e1b00 */
[----:B------:R-:W-:Y:S02]  /*1140*/  ISETP.NE.AND P1, PT, R20, RZ, PT ;  /* 0x000000ff1400720c */ /* 0x000fe40003f25270 */
[----:B------:R-:W-:Y:S01]  /*1150*/  CS2R R20, SRZ ;  /* 0x0000000000147805 */ /* 0x000fe2000001ff00 */
[----:B------:R1:W3:Y:S01]  /*1160*/  @!P5 LDG.E.64 R12, [R22.64] ;  /* 0x00000006160cd981 */ /* 0x0002e2000c1e1b00 */
[----:B------:R-:W-:-:S02]  /*1170*/  ISETP.NE.AND P5, PT, R14, RZ, PT ;  /* 0x000000ff0e00720c */ /* 0x000fc40003fa5270 */
[----:B------:R-:W-:-:S04]  /*1180*/  CS2R R14, SRZ ;  /* 0x00000000000e7805 */ /* 0x000fc8000001ff00 */
[----:B------:R4:W5:Y:S04]  /*1190*/  @!P6 LDG.E.64 R16, [R26.64] ;  /* 0x000000061a10e981 */ /* 0x000968000c1e1b00 */
[----:B------:R0:W3:Y:S01]  /*11a0*/  @!P1 LDG.E.64 R20, [R30.64] ;  /* 0x000000061e149981 */ /* 0x0000e2000c1e1b00 */
[----:B------:R-:W-:Y:S01]  /*11b0*/  ISETP.NE.AND P1, PT, R90, RZ, PT ;  /* 0x000000ff5a00720c */ /* 0x000fe20003f25270 */
[----:B-1----:R-:W-:Y:S02]  /*11c0*/  CS2R R22, SRZ ;  /* 0x0000000000167805 */ /* 0x002fe4000001ff00 */
[----:B------:R1:W5:Y:S01]  /*11d0*/  @!P5 LDG.E.64 R14, [R24.64] ;  /* 0x00000006180ed981 */ /* 0x000362000c1e1b00 */
[----:B----4-:R-:W-:Y:S01]  /*11e0*/  CS2R R26, SRZ ;  /* 0x00000000001a7805 */ /* 0x010fe2000001ff00 */
[----:B0-----:R-:W-:Y:S01]  /*11f0*/  CS2R R28, SRZ ;  /* 0x00000000001c7805 */ /* 0x001fe2000001ff00 */
[----:B------:R-:W-:Y:S01]  /*1200*/  ISETP.NE.AND P6, PT, R80, RZ, PT ;  /* 0x000000ff5000720c */ /* 0x000fe20003fc5270 */
[----:B------:R-:W-:Y:S01]  /*1210*/  CS2R R30, SRZ ;  /* 0x00000000001e7805 */ /* 0x000fe2000001ff00 */
[----:B------:R-:W-:-:S02]  /*1220*/  ISETP.NE.AND P5, PT, R79, RZ, PT ;  /* 0x000000ff4f00720c */ /* 0x000fc40003fa5270 */
[----:B------:R0:W4:Y:S01]  /*1230*/  @!P3 LDG.E.64 R26, [R36.64] ;  /* 0x00000006241ab981 */ /* 0x000122000c1e1b00 */
[----:B-1----:R-:W-:-:S03]  /*1240*/  CS2R R24, SRZ ;  /* 0x0000000000187805 */ /* 0x002fc6000001ff00 */
[----:B------:R1:W4:Y:S04]  /*1250*/  @!P1 LDG.E.64 R22, [R32.64] ;  /* 0x0000000620169981 */ /* 0x000328000c1e1b00 */
[----:B------:R0:W5:Y:S04]  /*1260*/  @!P2 LDG.E.64 R24, [R34.64] ;  /* 0x000000062218a981 */ /* 0x000168000c1e1b00 */
[----:B------:R0:W5:Y:S04]  /*1270*/  @!P4 LDG.E.64 R28, [R38.64] ;  /* 0x00000006261cc981 */ /* 0x000168000c1e1b00 */
[----:B------:R0:W5:Y:S01]  /*1280*/  @!P6 LDG.E.64 R30, [R40.64] ;  /* 0x00000006281ee981 */ /* 0x000162000c1e1b00 */
[----:B-1----:R-:W-:Y:S01]  /*1290*/  CS2R R32, SRZ ;  /* 0x0000000000207805 */ /* 0x002fe2000001ff00 */
[----:B------:R-:W-:Y:S01]  /*12a0*/  ISETP.NE.AND P4, PT, R89, RZ, PT ;  /* 0x000000ff5900720c */ /* 0x000fe20003f85270 */
[----:B0-----:R-:W-:-:S04]  /*12b0*/  CS2R R34, SRZ ;  /* 0x0000000000227805 */ /* 0x001fc8000001ff00 */
[----:B------:R0:W5:Y:S01]  /*12c0*/  @!P5 LDG.E.64 R32, [R42.64] ;  /* 0x000000062a20d981 */ /* 0x000162000c1e1b00 */
[----:B------:R-:W-:Y:S01]  /*12d0*/  ISETP.NE.AND P3, PT, R93, RZ, PT ;  /* 0x000000ff5d00720c */ /* 0x000fe20003f65270 */
[----:B------:R-:W-:Y:S01]  /*12e0*/  CS2R R36, SRZ ;  /* 0x0000000000247805 */ /* 0x000fe2000001ff00 */
[----:B------:R-:W-:-:S05]  /*12f0*/  ISETP.NE.AND P2, PT, R92, RZ, PT ;  /* 0x000000ff5c00720c */ /* 0x000fca0003f45270 */
[----:B------:R2:W5:Y:S01]  /*1300*/  @!P4 LDG.E.64 R34, [R48.64] ;  /* 0x000000063022c981 */ /* 0x000562000c1e1b00 */
[----:B------:R-:W-:-:S05]  /*1310*/  CS2R R38, SRZ ;  /* 0x0000000000267805 */ /* 0x000fca000001ff00 */
[----:B------:R3:W5:Y:S01]  /*1320*/  @!P3 LDG.E.64 R36, [R46.64] ;  /* 0x000000062e24b981 */ /* 0x000762000c1e1b00 */
[----:B------:R-:W-:-:S03]  /*1330*/  ISETP.NE.AND P1, PT, R91, RZ, PT ;  /* 0x000000ff5b00720c */ /* 0x000fc60003f25270 */
[----:B------:R4:W5:Y:S01]  /*1340*/  @!P2 LDG.E.64 R38, [R44.64] ;  /* 0x000000062c26a981 */ /* 0x000962000c1e1b00 */
[----:B------:R-:W-:Y:S01]  /*1350*/  CS2R R40, SRZ ;  /* 0x0000000000287805 */ /* 0x000fe2000001ff00 */
[----:B0-----:R-:W-:-:S06]  /*1360*/  CS2R R42, SRZ ;  /* 0x00000000002a7805 */ /* 0x001fcc000001ff00 */
[----:B------:R0:W5:Y:S04]  /*1370*/  @!P0 LDG.E.64 R42, [R4.64] ;  /* 0x00000006042a8981 */ /* 0x000168000c1e1b00 */
[----:B------:R5:W5:Y:S01]  /*1380*/  @!P1 LDG.E.64 R40, [R6.64] ;  /* 0x0000000606289981 */ /* 0x000b62000c1e1b00 */
[----:B------:R-:W-:Y:S01]  /*1390*/  ISETP.GT.AND P5, PT, R85, 0x1e, PT ;  /* 0x0000001e5500780c */ /* 0x000fe20003fa4270 */
[----:B--2---:R-:W-:-:S04]  /*13a0*/  FMUL.FTZ R49, R19, R19 ;  /* 0x0000001313317220 */ /* 0x004fc80000410000 */
[----:B------:R-:W-:-:S04]  /*13b0*/  FFMA.FTZ R49, R18, R18, R49 ;  /* 0x0000001212317223 */ /* 0x000fc80000010031 */
[----:B------:R-:W-:Y:S02]  /*13c0*/  FADD.FTZ R49, RZ, R49 ;  /* 0x00000031ff317221 */ /* 0x000fe40000010000 */
[----:B---3--:R-:W-:-:S04]  /*13d0*/  FMUL.FTZ R47, R21, R21 ;  /* 0x00000015152f7220 */ /* 0x008fc80000410000 */
[----:B------:R-:W-:-:S04]  /*13e0*/  FFMA.FTZ R46, R20, R20, R47 ;  /* 0x00000014142e7223 */ /* 0x000fc8000001002f */
[----:B------:R-:W-:Y:S02]  /*13f0*/  FADD.FTZ R46, R49, R46 ;  /* 0x0000002e312e7221 */ /* 0x000fe40000010000 */
[----:B----4-:R-:W-:-:S04]  /*1400*/  FMUL.FTZ R45, R23, R23 ;  /* 0x00000017172d7220 */ /* 0x010fc80000410000 */
[----:B------:R-:W-:Y:S02]  /*1410*/  FFMA.FTZ R45, R22, R22, R45 ;  /* 0x00000016162d7223 */ /* 0x000fe4000001002d */
[----:B-----5:R-:W-:Y:S02]  /*1420*/  FMUL.FTZ R7, R25, R25 ;  /* 0x0000001919077220 */ /* 0x020fe40000410000 */
[----:B------:R-:W-:Y:S02]  /*1430*/  FADD.FTZ R45, R46, R45 ;  /* 0x0000002d2e2d7221 */ /* 0x000fe40000010000 */
[----:B0-----:R-:W-:Y:S02]  /*1440*/  FFMA.FTZ R4, R24, R24, R7 ;  /* 0x0000001818047223 */ /* 0x001fe40000010007 */
[----:B------:R-:W-:Y:S02]  /*1450*/  FMUL.FTZ R5, R27, R27 ;  /* 0x0000001b1b057220 */ /* 0x000fe40000410000 */
[----:B------:R-:W-:-:S02]  /*1460*/  FADD.FTZ R4, R45, R4 ;  /* 0x000000042d047221 */ /* 0x000fc40000010000 */
[----:B------:R-:W-:-:S04]  /*1470*/  FFMA.FTZ R5, R26, R26, R5 ;  /* 0x0000001a1a057223 */ /* 0x000fc80000010005 */
[----:B------:R-:W-:Y:S02]  /*1480*/  FADD.FTZ R4, R4, R5 ;  /* 0x0000000504047221 */ /* 0x000fe40000010000 */
[----:B------:R-:W-:-:S04]  /*1490*/  FMUL.FTZ R5, R29, R29 ;  /* 0x0000001d1d057220 */ /* 0x000fc80000410000 */
        /* <DEDUP_REMOVED lines=29> */
[----:B------:R-:W-:Y:S02]  /*1670*/  FADD.FTZ R4, R18, R19 ;  /* 0x0000001312047221 */ /* 0x000fe40000010000 */
[----:B------:R-:W-:Y:S02]  /*1680*/  FADD.FTZ R5, R20, R21 ;  /* 0x0000001514057221 */ /* 0x000fe40000010000 */
[----:B------:R-:W-:-:S04]  /*1690*/  FADD.FTZ R4, RZ, R4 ;  /* 0x00000004ff047221 */ /* 0x000fc80000010000 */
[----:B------:R-:W-:Y:S02]  /*16a0*/  FADD.FTZ R4, R4, R5 ;  /* 0x0000000504047221 */ /* 0x000fe40000010000 */
[----:B------:R-:W-:-:S04]  /*16b0*/  FADD.FTZ R5, R22, R23 ;  /* 0x0000001716057221 */ /* 0x000fc80000010000 */
        /* <DEDUP_REMOVED lines=25> */
[----:B------:R-:W-:-:S04]  /*1850*/  FMUL.FTZ R5, R17, R17 ;  /* 0x0000001111057220 */ /* 0x000fc80000410000 */
[C---:B------:R-:W-:Y:S02]  /*1860*/  FFMA.FTZ R7, R16.reuse, R16, R5 ;  /* 0x0000001010077223 */ /* 0x040fe40000010005 */
        /* <DEDUP_REMOVED lines=35> */
[----:B0-----:R-:W0:Y:S02]  /*1aa0*/  LDS.128 R4, [0x10] ;  /* 0x00001000ff047984 */ /* 0x001e240000000c00 */
        /* <DEDUP_REMOVED lines=12> */
[----:B------:R-:W-:-:S02]  /*1b70*/  FADD.FTZ R7, R44, R7 ;  /* 0x000000072c077221 */ /* 0x000fc40000010000 */
[----:B------:R-:W0:Y:S01]  /*1b80*/  LDS.64 R44, [0x40] ;  /* 0x00004000ff2c7984 */ /* 0x000e220000000a00 */
[----:B------:R-:W-:-:S04]  /*1b90*/  FADD.FTZ R6, R47, R6 ;  /* 0x000000062f067221 */ /* 0x000fc80000010000 */
[----:B0-----:R-:W-:Y:S02]  /*1ba0*/  FADD.FTZ R44, R6, R44 ;  /* 0x0000002c062c7221 */ /* 0x001fe40000010000 */
[----:B------:R-:W-:Y:S02]  /*1bb0*/  FADD.FTZ R45, R7, R45 ;  /* 0x0000002d072d7221 */ /* 0x000fe40000010000 */
.L_x_2990:
[----:B0-----:R-:W-:Y:S05]  /*1bc0*/  BSYNC B0 ;  /* 0x0000000000007941 */ /* 0x001fea0003800000 */
.L_x_2989:
[----:B------:R-:W-:-:S04]  /*1bd0*/  MOV R47, c[0x0][0xc] ;  /* 0x00000300002f7a02 */ /* 0x000fc80000000f00 */
[----:B------:R-:W-:-:S13]  /*1be0*/  ISETP.GE.U32.AND P6, PT, R47, 0x2, PT ;  /* 0x000000022f00780c */ /* 0x000fda0003fc6070 */
[----:B------:R-:W-:Y:S05]  /*1bf0*/  @!P6 BRA `(.L_x_2991) ;  /* 0x000009500000e947 */ /* 0x000fea0003800000 */
[----:B------:R-:W-:Y:S05]  /*1c00*/  @P5 BRA `(.L_x_2992) ;  /* 0x000001a000005947 */ /* 0x000fea0003800000 */
[----:B------:R-:W0:Y:S01]  /*1c10*/  S2R R7, SR_CTAID.Y ;  /* 0x0000000000077919 */ /* 0x000e220000002600 */
[C---:B------:R-:W-:Y:S01]  /*1c20*/  LOP3.LUT R4, R86.reuse, 0x1, RZ, 0xc0, !PT ;  /* 0x0000000156047812 */ /* 0x040fe200078ec0ff */
[----:B------:R-:W-:Y:S01]  /*1c30*/  HFMA2.MMA R48, -RZ, RZ, 0, 2.384185791015625e-07 ;  /* 0x00000004ff307435 */ /* 0x000fe200000001ff */
[----:B------:R-:W-:-:S03]  /*1c40*/  LOP3.LUT P6, RZ, R86, 0x2, RZ, 0xc0, !PT ;  /* 0x0000000256ff7812 */ /* 0x000fc600078cc0ff */
[----:B------:R-:W-:Y:S01]  /*1c50*/  IMAD R4, R4, c[0x0][0x10], RZ ;  /* 0x0000040004047a24 */ /* 0x000fe200078e02ff */
[----:B------:R-:W-:-:S03]  /*1c60*/  SEL R89, RZ, c[0x0][0xc], P6 ;  /* 0x00000300ff597a07 */ /* 0x000fc60003000000 */
[----:B------:R-:W-:-:S05]  /*1c70*/  IMAD R5, R4, c[0x0][0xc], RZ ;  /* 0x0000030004057a24 */ /* 0x000fca00078e02ff */
[----:B------:R-:W-:Y:S02]  /*1c80*/  SHF.L.U32 R5, R5, 0x1, RZ ;  /* 0x0000000105057819 */ /* 0x000fe400000006ff */
[----:B0-----:R-:W-:-:S03]  /*1c90*/  IADD3 R46, R4, R7, RZ ;  /* 0x00000007042e7210 */ /* 0x001fc60007ffe0ff */
[----:B------:R-:W-:-:S04]  /*1ca0*/  IMAD.WIDE R4, R5, R48, c[0x0][0x198] ;  /* 0x0000660005047625 */ /* 0x000fc800078e0230 */
[----:B------:R-:W-:-:S04]  /*1cb0*/  IMAD R7, R74, c[0x0][0x10], R7 ;  /* 0x000004004a077a24 */ /* 0x000fc800078e0207 */
[----:B------:R-:W-:Y:S01]  /*1cc0*/  IMAD.WIDE.U32 R6, R7, 0x8, R4 ;  /* 0x0000000807067825 */ /* 0x000fe200078e0004 */
[----:B------:R-:W-:-:S04]  /*1cd0*/  MOV R4, 0x1 ;  /* 0x0000000100047802 */ /* 0x000fc80000000f00 */
[----:B------:R0:W-:Y:S01]  /*1ce0*/  STG.E.64 [R6.64], R44 ;  /* 0x0000002c06007986 */ /* 0x0001e2000c101b06 */
[----:B------:R-:W-:Y:S01]  /*1cf0*/  SEL R49, R4, 0xffffffff, !P6 ;  /* 0xffffffff04317807 */ /* 0x000fe20007000000 */
[----:B------:R-:W-:Y:S01]  /*1d00*/  IMAD.WIDE.U32 R4, R46, R48, c[0x0][0x190] ;  /* 0x000064002e047625 */ /* 0x000fe200078e0030 */
[----:B------:R-:W-:Y:S06]  /*1d10*/  MEMBAR.ALL.GPU ;  /* 0x0000000000007992 */ /* 0x000fec000000a000 */
[----:B------:R-:W-:Y:S01]  /*1d20*/  ISETP.NE.AND P6, PT, R89, -0x1, PT ;  /* 0xffffffff5900780c */ /* 0x000fe20003fc5270 */
[----:B------:R-:W-:-:S00]  /*1d30*/  ERRBAR ;  /* 0x00000000000079ab */ /* 0x000fc00000000000 */
[----:B------:R1:W-:Y:S11]  /*1d40*/  RED.E.ADD.S32.STRONG.GPU [R4.64], R49 ;  /* 0x000000310400798e */ /* 0x0003f6000c10e386 */
[----:B------:R-:W-:Y:S05]  /*1d50*/  @!P6 BRA `(.L_x_2992) ;  /* 0x000000500000e947 */ /* 0x000fea0003800000 */
.L_x_2993:
[----:B0-----:R-:W2:Y:S01]  /*1d60*/  LDG.E.STRONG.GPU R6, [R4.64] ;  /* 0x0000000604067981 */ /* 0x001ea2000c1ef900 */
[----:B------:R-:W-:Y:S01]  /*1d70*/  YIELD ;  /* 0x0000000000007946 */ /* 0x000fe20003800000 */
[----:B--2---:R-:W-:Y:S01]  /*1d80*/  ISETP.NE.AND P6, PT, R6, R89, PT ;  /* 0x000000590600720c */ /* 0x004fe20003fc5270 */
[----:B------:R-:W-:-:S12]  /*1d90*/  CCTL.IVALL ;  /* 0x00000000ff00798f */ /* 0x000fd80002000000 */
[----:B------:R-:W-:Y:S05]  /*1da0*/  @P6 BRA `(.L_x_2993) ;  /* 0xffffffb000006947 */ /* 0x000fea000383ffff */
.L_x_2992:
[----:B------:R-:W-:Y:S01]  /*1db0*/  ISETP.NE.AND P6, PT, RZ, c[0x0][0xc], PT ;  /* 0x00000300ff007a0c */ /* 0x000fe20003fc5270 */
[----:B------:R-:W-:Y:S01]  /*1dc0*/  WARPSYNC 0xffffffff ;  /* 0xffffffff00007948 */ /* 0x000fe20003800000 */
[----:B------:R-:W-:Y:S11]  /*1dd0*/  BAR.SYNC.DEFER_BLOCKING 0x0 ;  /* 0x0000000000007b1d */ /* 0x000ff60000010000 */
[----:B------:R-:W-:Y:S05]  /*1de0*/  @!P6 BRA `(.L_x_2991) ;  /* 0x000007600000e947 */ /* 0x000fea0003800000 */
[----:B-1----:R-:W-:Y:S01]  /*1df0*/  IADD3 R4, R47, -0x1, RZ ;  /* 0xffffffff2f047810 */ /* 0x002fe20007ffe0ff */
[----:B0-----:R-:W-:-:S03]  /*1e00*/  HFMA2.MMA R7, -RZ, RZ, 0, 0 ;  /* 0x00000000ff077435 */ /* 0x001fc600000001ff */
[----:B------:R-:W-:-:S13]  /*1e10*/  ISETP.GE.U32.AND P6, PT, R4, 0x3, PT ;  /* 0x000000030400780c */ /* 0x000fda0003fc6070 */
[----:B------:R-:W-:Y:S05]  /*1e20*/  @!P6 BRA `(.L_x_2994) ;  /* 0x000004000000e947 */ /* 0x000fea0003800000 */
[----:B------:R-:W0:Y:S01]  /*1e30*/  S2R R6, SR_CTAID.X ;  /* 0x0000000000067919 */ /* 0x000e220000002500 */
[----:B------:R-:W-:Y:S02]  /*1e40*/  LOP3.LUT R46, R47, 0x3, RZ, 0xc0, !PT ;  /* 0x000000032f2e7812 */ /* 0x000fe400078ec0ff */
[----:B------:R-:W-:Y:S02]  /*1e50*/  MOV R7, RZ ;  /* 0x000000ff00077202 */ /* 0x000fe40000000f00 */
[----:B------:R-:W-:Y:S02]  /*1e60*/  IADD3 R46, -R46, c[0x0][0xc], RZ ;  /* 0x000003002e2e7a10 */ /* 0x000fe40007ffe1ff */
.L_x_2995:
[----:B------:R-:W-:-:S13]  /*1e70*/  ISETP.EQ.OR P6, PT, R7, R74, P5 ;  /* 0x0000004a0700720c */ /* 0x000fda0002fc2670 */
[----:B------:R-:W1:Y:S01]  /*1e80*/  @!P6 S2R R48, SR_CTAID.Y ;  /* 0x000000000030e919 */ /* 0x000e620000002600 */
[----:B------:R-:W-:Y:S02]  /*1e90*/  @!P6 LOP3.LUT R4, R86, 0x1, RZ, 0xc0, !PT ;  /* 0x000000015604e812 */ /* 0x000fe400078ec0ff */
[----:B------:R-:W-:-:S03]  /*1ea0*/  @!P6 MOV R5, 0x4 ;  /* 0x000000040005e802 */ /* 0x000fc60000000f00 */
[----:B------:R-:W-:-:S04]  /*1eb0*/  @!P6 IMAD R4, R4, c[0x0][0x10], RZ ;  /* 0x000004000404ea24 */ /* 0x000fc800078e02ff */
[----:B------:R-:W-:-:S05]  /*1ec0*/  @!P6 IMAD R4, R4, c[0x0][0xc], RZ ;  /* 0x000003000404ea24 */ /* 0x000fca00078e02ff */
[----:B------:R-:W-:-:S05]  /*1ed0*/  @!P6 SHF.L.U32 R4, R4, 0x1, RZ ;  /* 0x000000010404e819 */ /* 0x000fca00000006ff */
[----:B------:R-:W-:-:S04]  /*1ee0*/  @!P6 IMAD.WIDE R4, R4, R5, c[0x0][0x198] ;  /* 0x000066000404e625 */ /* 0x000fc800078e0205 */
[----:B-1----:R-:W-:-:S04]  /*1ef0*/  @!P6 IMAD R47, R7, c[0x0][0x10], R48 ;  /* 0x00000400072fea24 */ /* 0x002fc800078e0230 */
[----:B------:R-:W-:-:S06]  /*1f00*/  @!P6 IMAD.WIDE.U32 R4, R47, 0x8, R4 ;  /* 0x000000082f04e825 */ /* 0x000fcc00078e0004 */
[----:B------:R-:W2:Y:S01]  /*1f10*/  @!P6 LDG.E.64 R4, [R4.64] ;  /* 0x000000060404e981 */ /* 0x000ea2000c1e1b00 */
[----:B------:R-:W-:Y:S02]  /*1f20*/  IADD3 R47, R7, 0x1, RZ ;  /* 0x00000001072f7810 */ /* 0x000fe40007ffe0ff */
[----:B0-----:R-:W-:Y:S01]  /*1f30*/  MOV R74, R6 ;  /* 0x00000006004a7202 */ /* 0x001fe20000000f00 */
[----:B--2---:R-:W-:Y:S02]  /*1f40*/  @!P6 FADD.FTZ R44, R44, R4 ;  /* 0x000000042c2ce221 */ /* 0x004fe40000010000 */
[----:B------:R-:W-:Y:S01]  /*1f50*/  @!P6 FADD.FTZ R45, R45, R5 ;  /* 0x000000052d2de221 */ /* 0x000fe20000010000 */
[----:B------:R-:W-:-:S13]  /*1f60*/  ISETP.EQ.OR P6, PT, R47, R74, P5 ;  /* 0x0000004a2f00720c */ /* 0x000fda0002fc2670 */
[----:B------:R-:W0:Y:S01]  /*1f70*/  @!P6 S2R R48, SR_CTAID.Y ;  /* 0x000000000030e919 */ /* 0x000e220000002600 */
[----:B------:R-:W-:Y:S01]  /*1f80*/  @!P6 MOV R5, 0x4 ;  /* 0x000000040005e802 */ /* 0x000fe20000000f00 */
[----:B0-----:R-:W-:Y:S01]  /*1f90*/  @!P6 IMAD R47, R47, c[0x0][0x10], R48 ;  /* 0x000004002f2fea24 */ /* 0x001fe200078e0230 */
[----:B------:R-:W-:-:S05]  /*1fa0*/  @!P6 LOP3.LUT R48, R86, 0x1, RZ, 0xc0, !PT ;  /* 0x000000015630e812 */ /* 0x000fca00078ec0ff */
[----:B------:R-:W-:-:S04]  /*1fb0*/  @!P6 IMAD R48, R48, c[0x0][0x10], RZ ;  /* 0x000004003030ea24 */ /* 0x000fc800078e02ff */
[----:B------:R-:W-:-:S05]  /*1fc0*/  @!P6 IMAD R48, R48, c[0x0][0xc], RZ ;  /* 0x000003003030ea24 */ /* 0x000fca00078e02ff */
[----:B------:R-:W-:-:S05]  /*1fd0*/  @!P6 SHF.L.U32 R4, R48, 0x1, RZ ;  /* 0x000000013004e819 */ /* 0x000fca00000006ff */
[----:B------:R-:W-:-:S06]  /*1fe0*/  @!P6 IMAD.WIDE R4, R4, R5, c[0x0][0x198] ;  /* 0x000066000404e625 */ /* 0x000fcc00078e0205 */
[----:B------:R-:W-:-:S06]  /*1ff0*/  @!P6 IMAD.WIDE.U32 R4, R47, 0x8, R4 ;  /* 0x000000082f04e825 */ /* 0x000fcc00078e0004 */
[----:B------:R-:W2:Y:S01]  /*2000*/  @!P6 LDG.E.64 R4, [R4.64] ;  /* 0x000000060404e981 */ /* 0x000ea2000c1e1b00 */
[----:B------:R-:W-:Y:S01]  /*2010*/  IADD3 R47, R7, 0x2, RZ ;  /* 0x00000002072f7810 */ /* 0x000fe20007ffe0ff */
        /* <DEDUP_REMOVED lines=33> */
.L_x_2994:
[----:B------:R-:W-:-:S04]  /*2230*/  MOV R6, c[0x0][0xc] ;  /* 0x0000030000067a02 */ /* 0x000fc80000000f00 */
[----:B------:R-:W-:-:S13]  /*2240*/  LOP3.LUT P6, R6, R6, 0x3, RZ, 0xc0, !PT ;  /* 0x0000000306067812 */ /* 0x000fda00078cc0ff */
[----:B------:R-:W-:Y:S05]  /*2250*/  @!P6 BRA `(.L_x_2991) ;  /* 0x000002f00000e947 */ /* 0x000fea0003800000 */
[----:B------:R-:W-:Y:S01]  /*2260*/  ISETP.EQ.OR P6, PT, R7, R74, P5 ;  /* 0x0000004a0700720c */ /* 0x000fe20002fc2670 */
[----:B------:R-:W-:-:S12]  /*2270*/  BSSY B0, `(.L_x_2996) ;  /* 0x000000e000007945 */ /* 0x000fd80003800000 */
[----:B------:R-:W-:Y:S05]  /*2280*/  @P6 BRA `(.L_x_2997) ;  /* 0x000000c000006947 */ /* 0x000fea0003800000 */
[----:B------:R-:W0:Y:S01]  /*2290*/  S2R R46, SR_CTAID.Y ;  /* 0x00000000002e7919 */ /* 0x000e220000002600 */
[----:B------:R-:W-:Y:S01]  /*22a0*/  LOP3.LUT R4, R86, 0x1, RZ, 0xc0, !PT ;  /* 0x0000000156047812 */ /* 0x000fe200078ec0ff */
[----:B------:R-:W-:-:S04]  /*22b0*/  HFMA2.MMA R5, -RZ, RZ, 0, 2.384185791015625e-07 ;  /* 0x00000004ff057435 */ /* 0x000fc800000001ff */
[----:B------:R-:W-:-:S04]  /*22c0*/  IMAD R4, R4, c[0x0][0x10], RZ ;  /* 0x0000040004047a24 */ /* 0x000fc800078e02ff */
[----:B------:R-:W-:-:S05]  /*22d0*/  IMAD R4, R4, c[0x0][0xc], RZ ;  /* 0x0000030004047a24 */ /* 0x000fca00078e02ff */
[----:B------:R-:W-:-:S05]  /*22e0*/  SHF.L.U32 R4, R4, 0x1, RZ ;  /* 0x0000000104047819 */ /* 0x000fca00000006ff */
[----:B------:R-:W-:-:S04]  /*22f0*/  IMAD.WIDE R4, R4, R5, c[0x0][0x198] ;  /* 0x0000660004047625 */ /* 0x000fc800078e0205 */
[----:B0-----:R-:W-:-:S04]  /*2300*/  IMAD R47, R7, c[0x0][0x10], R46 ;  /* 0x00000400072f7a24 */ /* 0x001fc800078e022e */
[----:B------:R-:W-:-:S06]  /*2310*/  IMAD.WIDE.U32 R4, R47, 0x8, R4 ;  /* 0x000000082f047825 */ /* 0x000fcc00078e0004 */
[----:B------:R-:W2:Y:S02]  /*2320*/  LDG.E.64 R4, [R4.64] ;  /* 0x0000000604047981 */ /* 0x000ea4000c1e1b00 */
[----:B--2---:R-:W-:Y:S02]  /*2330*/  FADD.FTZ R44, R44, R4 ;  /* 0x000000042c2c7221 */ /* 0x004fe40000010000 */
[----:B------:R-:W-:Y:S02]  /*2340*/  FADD.FTZ R45, R45, R5 ;  /* 0x000000052d2d7221 */ /* 0x000fe40000010000 */
.L_x_2997:
[----:B------:R-:W-:Y:S05]  /*2350*/  BSYNC B0 ;  /* 0x0000000000007941 */ /* 0x000fea0003800000 */
.L_x_2996:
[----:B------:R-:W-:-:S13]  /*2360*/  ISETP.NE.AND P6, PT, R6, 0x1, PT ;  /* 0x000000010600780c */ /* 0x000fda0003fc5270 */
[----:B------:R-:W-:Y:S05]  /*2370*/  @!P6 BRA `(.L_x_2991) ;  /* 0x000001d00000e947 */ /* 0x000fea0003800000 */
[----:B------:R-:W-:-:S04]  /*2380*/  IADD3 R47, R7, 0x1, RZ ;  /* 0x00000001072f7810 */ /* 0x000fc80007ffe0ff */
        /* <DEDUP_REMOVED lines=14> */
[----:B------:R-:W-:-:S04]  /*2470*/  ISETP.EQ.OR P6, PT, R7, R74, P5 ;  /* 0x0000004a0700720c */ /* 0x000fc80002fc2670 */
[----:B------:R-:W-:-:S13]  /*2480*/  ISETP.EQ.OR P6, PT, R6, 0x2, P6 ;  /* 0x000000020600780c */ /* 0x000fda00037c2670 */
        /* <DEDUP_REMOVED lines=9> */
[----:B------:R-:W2:Y:S02]  /*2520*/  @!P6 LDG.E.64 R4, [R4.64] ;  /* 0x000000060404e981 */ /* 0x000ea4000c1e1b00 */
[----:B--2---:R-:W-:Y:S02]  /*2530*/  @!P6 FADD.FTZ R44, R44, R4 ;  /* 0x000000042c2ce221 */ /* 0x004fe40000010000 */
[----:B------:R-:W-:-:S04]  /*2540*/  @!P6 FADD.FTZ R45, R45, R5 ;  /* 0x000000052d2de221 */ /* 0x000fc80000010000 */
.L_x_2991:
[----:B-1----:R-:W-:Y:S01]  /*2550*/  P2R R4, PR, RZ, 0x1 ;  /* 0x00000001ff047803 */ /* 0x002fe20000000000 */
[----:B------:R1:W-:Y:S01]  /*2560*/  @!P5 STS.64 [0x50], R44 ;  /* 0x0000502cff00d388 */ /* 0x0003e20000000a00 */
[----:B------:R-:W-:Y:S02]  /*2570*/  LOP3.LUT P6, RZ, R74, R71, RZ, 0xfc, !PT ;  /* 0x000000474aff7212 */ /* 0x000fe400078cfcff */
[----:B------:R-:W-:-:S04]  /*2580*/  ISETP.EQ.U32.AND P0, PT, RZ, c[0x0][0x168], PT ;  /* 0x00005a00ff007a0c */ /* 0x000fc80003f02070 */
[----:B------:R-:W-:Y:S02]  /*2590*/  ISETP.EQ.OR.EX P6, PT, RZ, c[0x0][0x16c], P6, P0 ;  /* 0x00005b00ff007a0c */ /* 0x000fe400037c2700 */
[----:B------:R-:W-:-:S11]  /*25a0*/  ISETP.NE.AND P0, PT, R4, RZ, PT ;  /* 0x000000ff0400720c */ /* 0x000fd60003f05270 */
[----:B------:R-:W-:Y:S01]  /*25b0*/  @!P6 MOV R5, 0x8 ;  /* 0x000000080005e802 */ /* 0x000fe20000000f00 */
[----:B0-----:R-:W-:Y:S01]  /*25c0*/  @!P6 FMUL.FTZ R7, R45, c[0x0][0x1f4] ;  /* 0x00007d002d07ea20 */ /* 0x001fe20000410000 */
[----:B-1----:R-:W-:Y:S01]  /*25d0*/  SHF.L.U32 R45, R10, 0x2, RZ ;  /* 0x000000020a2d7819 */ /* 0x002fe200000006ff */
[----:B------:R-:W-:Y:S01]  /*25e0*/  @!P6 FMUL.FTZ R6, R44, c[0x0][0x1f4] ;  /* 0x00007d002c06ea20 */ /* 0x000fe20000410000 */
[----:B------:R-:W-:Y:S01]  /*25f0*/  HFMA2.MMA R44, -RZ, RZ, 1.875, 0 ;  /* 0x3f800000ff2c7435 */ /* 0x000fe200000001ff */
[----:B------:R-:W-:Y:S01]  /*2600*/  @!P6 IMAD.WIDE R4, R72, R5, c[0x0][0x168] ;  /* 0x00005a004804e625 */ /* 0x000fe200078e0205 */
[----:B------:R-:W-:-:S04]  /*2610*/  SHF.L.U64.HI R10, R10, 0x2, R11 ;  /* 0x000000020a0a7819 */ /* 0x000fc8000001020b */
[----:B------:R-:W-:Y:S04]  /*2620*/  @!P6 STG.E.64 [R4.64], R6 ;  /* 0x000000060400e986 */ /* 0x000fe8000c101b06 */
[----:B------:R-:W-:Y:S06]  /*2630*/  BAR.SYNC.DEFER_BLOCKING 0x0 ;  /* 0x0000000000007b1d */ /* 0x000fec0000010000 */
[----:B------:R-:W0:Y:S02]  /*2640*/  LDS.64 R46, [0x50] ;  /* 0x00005000ff2e7984 */ /* 0x000e240000000a00 */
[----:B0-----:R-:W-:-:S04]  /*2650*/  FMUL.FTZ R46, R46, c[0x0][0x1f4] ;  /* 0x00007d002e2e7a20 */ /* 0x001fc80000410000 */
[----:B------:R-:W-:-:S04]  /*2660*/  FMUL.FTZ R48, R46, R46 ;  /* 0x0000002e2e307220 */ /* 0x000fc80000410000 */
[----:B------:R-:W-:-:S05]  /*2670*/  FFMA.FTZ R47, R47, c[0x0][0x1f4], -R48 ;  /* 0x00007d002f2f7a23 */ /* 0x000fca0000010830 */
[----:B------:R-:W-:-:S13]  /*2680*/  FSETP.GTU.FTZ.AND P5, PT, R47, RZ, PT ;  /* 0x000000ff2f00720b */ /* 0x000fda0003fbc000 */
[----:B------:R-:W-:-:S04]  /*2690*/  @P5 FADD.FTZ R47, R47, c[0x0][0x188] ;  /* 0x000062002f2f5621 */ /* 0x000fc80000010000 */
[----:B------:R-:W0:Y:S01]  /*26a0*/  @P5 MUFU.RSQ R44, R47 ;  /* 0x0000002f002c5308 */ /* 0x000e220000001400 */
[----:B------:R-:W-:-:S04]  /*26b0*/  IADD3 R4, P5, R45, c[0x0][0x178], RZ ;  /* 0x00005e002d047a10 */ /* 0x000fc80007fbe0ff */
[----:B------:R-:W-:Y:S02]  /*26c0*/  IADD3.X R5, R10, c[0x0][0x17c], RZ, P5, !PT ;  /* 0x00005f000a057a10 */ /* 0x000fe40002ffe4ff */
[----:B------:R-:W-:-:S04]  /*26d0*/  IADD3 R6, P5, R45, c[0x0][0x180], RZ ;  /* 0x000060002d067a10 */ /* 0x000fc80007fbe0ff */
[----:B------:R-:W-:Y:S01]  /*26e0*/  IADD3.X R7, R10, c[0x0][0x184], RZ, P5, !PT ;  /* 0x000061000a077a10 */ /* 0x000fe20002ffe4ff */
[----:B------:R-:W2:Y:S05]  /*26f0*/  LDG.E.64 R4, [R4.64] ;  /* 0x0000000604047981 */ /* 0x000eaa000c1e1b00 */
[----:B------:R-:W2:Y:S01]  /*2700*/  LDG.E.64 R6, [R6.64] ;  /* 0x0000000606067981 */ /* 0x000ea2000c1e1b00 */
[----:B------:R-:W-:Y:S01]  /*2710*/  ISETP.NE.AND P6, PT, RZ, UR5, PT ;  /* 0x00000005ff007c0c */ /* 0x000fe2000bfc5270 */
[C---:B------:R-:W-:Y:S02]  /*2720*/  FADD.FTZ R11, -R46.reuse, R18 ;  /* 0x000000122e0b7221 */ /* 0x040fe40000010100 */
[----:B------:R-:W-:-:S02]  /*2730*/  FADD.FTZ R19, -R46, R19 ;  /* 0x000000132e137221 */ /* 0x000fc40000010100 */
[-C--:B0-----:R-:W-:Y:S02]  /*2740*/  FMUL.FTZ R11, R11, R44.reuse ;  /* 0x0000002c0b0b7220 */ /* 0x081fe40000410000 */
[----:B------:R-:W-:Y:S02]  /*2750*/  FMUL.FTZ R18, R19, R44 ;  /* 0x0000002c13127220 */ /* 0x000fe40000410000 */
[----:B--2---:R-:W-:Y:S02]  /*2760*/  FFMA.FTZ R10, R4, R11, R6 ;  /* 0x0000000b040a7223 */ /* 0x004fe40000010006 */
[----:B------:R-:W-:Y:S02]  /*2770*/  FFMA.FTZ R11, R5, R18, R7 ;  /* 0x00000012050b7223 */ /* 0x000fe40000010007 */
        /* <DEDUP_REMOVED lines=11> */
.L_x_2998:
[----:B------:R-:W-:Y:S01]  /*2830*/  ISETP.NE.AND P5, PT, R87, RZ, PT ;  /* 0x000000ff5700720c */ /* 0x000fe20003fa5270 */
[----:B------:R-:W-:-:S12]  /*2840*/  BSSY B0, `(.L_x_2999) ;  /* 0x000000b000007945 */ /* 0x000fd80003800000 */
        /* <DEDUP_REMOVED lines=10> */
.L_x_3000:
[----:B------:R-:W-:Y:S05]  /*28f0*/  BSYNC B0 ;  /* 0x0000000000007941 */ /* 0x000fea0003800000 */
.L_x_2999:
[C---:B0-----:R-:W-:Y:S02]  /*2900*/  FADD.FTZ R11, -R46.reuse, R20 ;  /* 0x000000142e0b7221 */ /* 0x041fe40000010100 */
[----:B------:R-:W-:Y:S02]  /*2910*/  FADD.FTZ R21, -R46, R21 ;  /* 0x000000152e157221 */ /* 0x000fe40000010100 */
        /* <DEDUP_REMOVED lines=15> */
.L_x_3001:
[----:B------:R-:W-:Y:S01]  /*2a10*/  ISETP.NE.AND P5, PT, R88, RZ, PT ;  /* 0x000000ff5800720c */ /* 0x000fe20003fa5270 */
[----:B------:R-:W-:Y:S01]  /*2a20*/  BSSY B0, `(.L_x_3002) ;  /* 0x000000c000007945 */ /* 0x000fe20003800000 */
[----:B------:R-:W-:-:S11]  /*2a30*/  SHF.R.U32.HI R47, RZ, 0x3, R71 ;  /* 0x00000003ff2f7819 */ /* 0x000fd60000011647 */
        /* <DEDUP_REMOVED lines=10> */
.L_x_3003:
[----:B------:R-:W-:Y:S05]  /*2ae0*/  BSYNC B0 ;  /* 0x0000000000007941 */ /* 0x000fea0003800000 */
.L_x_3002:
[C---:B0-----:R-:W-:Y:S02]  /*2af0*/  FADD.FTZ R11, -R46.reuse, R22 ;  /* 0x000000162e0b7221 */ /* 0x041fe40000010100 */
[C---:B------:R-:W-:Y:S02]  /*2b00*/  FADD.FTZ R23, -R46.reuse, R23 ;  /* 0x000000172e177221 */ /* 0x040fe40000010100 */
[-C--:B------:R-:W-:Y:S02]  /*2b10*/  FMUL.FTZ R11, R11, R44.reuse ;  /* 0x0000002c0b0b7220 */ /* 0x080fe40000410000 */
[C---:B------:R-:W-:Y:S02]  /*2b20*/  FADD.FTZ R19, -R46.reuse, R24 ;  /* 0x000000182e137221 */ /* 0x040fe40000010100 */
[----:B------:R-:W-:Y:S02]  /*2b30*/  FADD.FTZ R25, -R46, R25 ;  /* 0x000000192e197221 */ /* 0x000fe40000010100 */
[----:B------:R-:W-:-:S02]  /*2b40*/  FMUL.FTZ R18, R23, R44 ;  /* 0x0000002c17127220 */ /* 0x000fc40000410000 */
[----:B------:R-:W-:Y:S02]  /*2b50*/  FFMA.FTZ R10, R4, R11, R6 ;  /* 0x0000000b040a7223 */ /* 0x000fe40000010006 */
[----:B------:R-:W-:Y:S02]  /*2b60*/  IMAD R74, R74, c[0x0][0x1e4], R47 ;  /* 0x000079004a4a7a24 */ /* 0x000fe400078e022f */
[-C--:B------:R-:W-:Y:S02]  /*2b70*/  FMUL.FTZ R23, R19, R44.reuse ;  /* 0x0000002c13177220 */ /* 0x080fe40000410000 */
        /* <DEDUP_REMOVED lines=13> */
.L_x_3004:
        /* <DEDUP_REMOVED lines=12> */
.L_x_3006:
[----:B------:R-:W-:Y:S05]  /*2d10*/  BSYNC B0 ;  /* 0x0000000000007941 */ /* 0x000fea0003800000 */
.L_x_3005:
[----:B------:R-:W-:Y:S02]  /*2d20*/  FADD.FTZ R25, -R46, R26 ;  /* 0x0000001a2e197221 */ /* 0x000fe40000010100 */
[----:B0-----:R-:W-:Y:S02]  /*2d30*/  FFMA.FTZ R10, R4, R23, R6 ;  /* 0x00000017040a7223 */ /* 0x001fe40000010006 */
        /* <DEDUP_REMOVED lines=12> */
.L_x_3007:
[----:B------:R-:W-:Y:S01]  /*2e00*/  ISETP.NE.AND P5, PT, R83, RZ, PT ;  /* 0x000000ff5300720c */ /* 0x000fe20003fa5270 */
[----:B------:R-:W-:-:S12]  /*2e10*/  BSSY B0, `(.L_x_3008) ;  /* 0x000000b000007945 */ /* 0x000fd80003800000 */
[----:B------:R-:W-:Y:S05]  /*2e20*/  @P5 BRA `(.L_x_3009) ;  /* 0x0000009000005947 */ /* 0x000fea0003800000 */
[----:B------:R-:W-:Y:S01]  /*2e30*/  IMAD R67, R67, c[0x0][0x1c0], RZ ;  /* 0x0000700043437a24 */ /* 0x000fe200078e02ff */
[----:B------:R-:W-:Y:S02]  /*2e40*/  MOV R18, R8 ;  /* 0x0000000800127202 */ /* 0x000fe40000000f00 */
[----:B------:R-:W-:Y:S01]  /*2e50*/  MOV R19, R3 ;  /* 0x0000000300137202 */ /* 0x000fe20000000f00 */
[----:B------:R-:W-:-:S04]  /*2e60*/  IMAD R67, R68, c[0x0][0x1c4], R67 ;  /* 0x0000710044437a24 */ /* 0x000fc800078e0243 */
[----:B------:R-:W-:-:S05]  /*2e70*/  IMAD.WIDE.U32 R68, R68, c[0x0][0x1c0], R18 ;  /* 0x0000700044447a25 */ /* 0x000fca00078e0012 */
[----:B------:R-:W-:Y:S02]  /*2e80*/  IADD3 R67, R69, R67, RZ ;  /* 0x0000004345437210 */ /* 0x000fe40007ffe0ff */
[----:B------:R-:W-:-:S04]  /*2e90*/  LEA R18, P5, R68, c[0x0][0x160], 0x2 ;  /* 0x0000580044127a11 */ /* 0x000fc800078a10ff */
[----:B------:R-:W-:-:S05]  /*2ea0*/  LEA.HI.X R19, R68, c[0x0][0x164], R67, 0x2, P5 ;  /* 0x0000590044137a11 */ /* 0x000fca00028f1443 */
[----:B------:R0:W-:Y:S04]  /*2eb0*/  STG.E.64 [R18.64], R10 ;  /* 0x0000000a12007986 */ /* 0x0001e8000c101b06 */
.L_x_3009:
[----:B------:R-:W-:Y:S05]  /*2ec0*/  BSYNC B0 ;  /* 0x0000000000007941 */ /* 0x000fea0003800000 */
.L_x_3008:
[C---:B------:R-:W-:Y:S02]  /*2ed0*/  FADD.FTZ R27, -R46.reuse, R27 ;  /* 0x0000001b2e1b7221 */ /* 0x040fe40000010100 */
[C---:B0-----:R-:W-:Y:S02]  /*2ee0*/  FADD.FTZ R11, -R46.reuse, R28 ;  /* 0x0000001c2e0b7221 */ /* 0x041fe40000010100 */
[----:B------:R-:W-:Y:S02]  /*2ef0*/  FADD.FTZ R29, -R46, R29 ;  /* 0x0000001d2e1d7221 */ /* 0x000fe40000010100 */
[-C--:B------:R-:W-:Y:S02]  /*2f00*/  FMUL.FTZ R25, R25, R44.reuse ;  /* 0x0000002c19197220 */ /* 0x080fe40000410000 */
[-C--:B------:R-:W-:Y:S02]  /*2f10*/  FMUL.FTZ R10, R27, R44.reuse ;  /* 0x0000002c1b0a7220 */ /* 0x080fe40000410000 */
[----:B------:R-:W-:-:S02]  /*2f20*/  FMUL.FTZ R23, R11, R44 ;  /* 0x0000002c0b177220 */ /* 0x000fc40000410000 */
        /* <DEDUP_REMOVED lines=14> */
.L_x_3010:
        /* <DEDUP_REMOVED lines=12> */
.L_x_3012:
[----:B------:R-:W-:Y:S05]  /*30d0*/  BSYNC B0 ;  /* 0x0000000000007941 */ /* 0x000fea0003800000 */
.L_x_3011:
        /* <DEDUP_REMOVED lines=14> */
.L_x_3013:
        /* <DEDUP_REMOVED lines=12> */
.L_x_3015:
[----:B------:R-:W-:Y:S05]  /*3280*/  BSYNC B0 ;  /* 0x0000000000007941 */ /* 0x000fea0003800000 */
.L_x_3014:
        /* <DEDUP_REMOVED lines=20> */
.L_x_3016:
        /* <DEDUP_REMOVED lines=12> */
.L_x_3018:
[----:B------:R-:W-:Y:S05]  /*3490*/  BSYNC B0 ;  /* 0x0000000000007941 */ /* 0x000fea0003800000 */
.L_x_3017:
        /* <DEDUP_REMOVED lines=14> */
.L_x_3019:
        /* <DEDUP_REMOVED lines=12> */
.L_x_3021:
[----:B------:R-:W-:Y:S05]  /*3640*/  BSYNC B0 ;  /* 0x0000000000007941 */ /* 0x000fea0003800000 */
.L_x_3020:
        /* <DEDUP_REMOVED lines=20> */
.L_x_3022:
[----:B------:R-:W-:Y:S01]  /*3790*/  BSSY B0, `(.L_x_3023) ;  /* 0x000000b000007945 */ /* 0x000fe20003800000 */
        /* <DEDUP_REMOVED lines=10> */
.L_x_3024:
[----:B------:R-:W-:Y:S05]  /*3840*/  BSYNC B0 ;  /* 0x0000000000007941 */ /* 0x000fea0003800000 */
.L_x_3023:
        /* <DEDUP_REMOVED lines=14> */
.L_x_3025:
        /* <DEDUP_REMOVED lines=11> */
.L_x_3027:
[----:B------:R-:W-:Y:S05]  /*39e0*/  BSYNC B0 ;  /* 0x0000000000007941 */ /* 0x000fea0003800000 */
.L_x_3026:
[----:B------:R-:W-:Y:S01]  /*39f0*/  IADD3 R21, R74, 0x1a0, RZ ;  /* 0x000001a04a157810 */ /* 0x000fe20007ffe0ff */
[----:B------:R-:W-:Y:S01]  /*3a00*/  FADD.FTZ R39, -R46, R39 ;  /* 0x000000272e277221 */ /* 0x000fe20000010100 */
[----:B0-----:R-:W-:Y:S01]  /*3a10*/  IADD3 R19, R74, 0x1c0, RZ ;  /* 0x000001c04a137810 */ /* 0x001fe20007ffe0ff */
[----:B------:R-:W-:Y:S01]  /*3a20*/  FADD.FTZ R11, -R46, R40 ;  /* 0x000000282e0b7221 */ /* 0x000fe20000010100 */
[----:B------:R-:W-:Y:S01]  /*3a30*/  IADD3 R74, R74, 0x1e0, RZ ;  /* 0x000001e04a4a7810 */ /* 0x000fe20007ffe0ff */
[C---:B------:R-:W-:Y:S01]  /*3a40*/  FADD.FTZ R41, -R46.reuse, R41 ;  /* 0x000000292e297221 */ /* 0x040fe20000010100 */
[----:B------:R-:W-:Y:S01]  /*3a50*/  ISETP.GE.U32.AND P5, PT, R21, c[0x0][0x1c8], PT ;  /* 0x0000720015007a0c */ /* 0x000fe20003fa6070 */
[C---:B------:R-:W-:Y:S01]  /*3a60*/  FADD.FTZ R23, -R46.reuse, R42 ;  /* 0x0000002a2e177221 */ /* 0x040fe20000010100 */
[----:B------:R-:W-:Y:S01]  /*3a70*/  ISETP.GE.U32.AND P3, PT, R19, c[0x0][0x1c8], PT ;  /* 0x0000720013007a0c */ /* 0x000fe20003f66070 */
[----:B------:R-:W-:Y:S01]  /*3a80*/  FADD.FTZ R43, -R46, R43 ;  /* 0x0000002b2e2b7221 */ /* 0x000fe20000010100 */
[----:B------:R-:W-:Y:S01]  /*3a90*/  ISETP.GE.U32.AND P4, PT, R74, c[0x0][0x1c8], PT ;  /* 0x000072004a007a0c */ /* 0x000fe20003f86070 */
[C---:B------:R-:W-:Y:S01]  /*3aa0*/  FADD.FTZ R27, -R46.reuse, R12 ;  /* 0x0000000c2e1b7221 */ /* 0x040fe20000010100 */
[----:B------:R-:W-:Y:S01]  /*3ab0*/  SHF.R.S32.HI R33, RZ, 0x1f, R21 ;  /* 0x0000001fff217819 */ /* 0x000fe20000011415 */
[C---:B------:R-:W-:Y:S01]  /*3ac0*/  FADD.FTZ R13, -R46.reuse, R13 ;  /* 0x0000000d2e0d7221 */ /* 0x040fe20000010100 */
[----:B------:R-:W-:Y:S01]  /*3ad0*/  SHF.R.S32.HI R20, RZ, 0x1f, R19 ;  /* 0x0000001fff147819 */ /* 0x000fe20000011413 */
[C---:B------:R-:W-:Y:S01]  /*3ae0*/  FADD.FTZ R29, -R46.reuse, R14 ;  /* 0x0000000e2e1d7221 */ /* 0x040fe20000010100 */
[----:B------:R-:W-:Y:S01]  /*3af0*/  SHF.R.S32.HI R18, RZ, 0x1f, R74 ;  /* 0x0000001fff127819 */ /* 0x000fe2000001144a */
[C---:B------:R-:W-:Y:S01]  /*3b00*/  FADD.FTZ R15, -R46.reuse, R15 ;  /* 0x0000000f2e0f7221 */ /* 0x040fe20000010100 */
[----:B------:R-:W-:Y:S01]  /*3b10*/  ISETP.GE.AND.EX P5, PT, R33, c[0x0][0x1cc], PT, P5 ;  /* 0x0000730021007a0c */ /* 0x000fe20003fa6350 */
[----:B------:R-:W-:Y:S01]  /*3b20*/  FADD.FTZ R31, -R46, R16 ;  /* 0x000000102e1f7221 */ /* 0x000fe20000010100 */
[----:B------:R-:W-:Y:S01]  /*3b30*/  ISETP.GE.AND.EX P3, PT, R20, c[0x0][0x1cc], PT, P3 ;  /* 0x0000730014007a0c */ /* 0x000fe20003f66330 */
[----:B------:R-:W-:Y:S01]  /*3b40*/  FADD.FTZ R17, -R46, R17 ;  /* 0x000000112e117221 */ /* 0x000fe20000010100 */
        /* <DEDUP_REMOVED lines=11> */
[-C--:B------:R-:W-:Y:S02]  /*3c00*/  FMUL.FTZ R32, R13, R44.reuse ;  /* 0x0000002c0d207220 */ /* 0x080fe40000410000 */
[-C--:B------:R-:W-:Y:S02]  /*3c10*/  FMUL.FTZ R29, R29, R44.reuse ;  /* 0x0000002c1d1d7220 */ /* 0x080fe40000410000 */
[----:B------:R-:W-:-:S02]  /*3c20*/  FMUL.FTZ R34, R15, R44 ;  /* 0x0000002c0f227220 */ /* 0x000fc40000410000 */
[-C--:B------:R-:W-:Y:S02]  /*3c30*/  FMUL.FTZ R31, R31, R44.reuse ;  /* 0x0000002c1f1f7220 */ /* 0x080fe40000410000 */
[----:B------:R-:W-:Y:S02]  /*3c40*/  FMUL.FTZ R44, R17, R44 ;  /* 0x0000002c112c7220 */ /* 0x000fe40000410000 */
[C-C-:B------:R-:W-:Y:S02]  /*3c50*/  FFMA.FTZ R22, R4.reuse, R11, R6.reuse ;  /* 0x0000000b04167223 */ /* 0x140fe40000010006 */
[C-C-:B------:R-:W-:Y:S02]  /*3c60*/  FFMA.FTZ R16, R4.reuse, R23, R6.reuse ;  /* 0x0000001704107223 */ /* 0x140fe40000010006 */
[C-C-:B------:R-:W-:Y:S02]  /*3c70*/  FFMA.FTZ R14, R4.reuse, R27, R6.reuse ;  /* 0x0000001b040e7223 */ /* 0x140fe40000010006 */
[----:B------:R-:W-:-:S02]  /*3c80*/  FFMA.FTZ R26, R4, R25, R6 ;  /* 0x00000019041a7223 */ /* 0x000fc40000010006 */
[C-C-:B------:R-:W-:Y:S02]  /*3c90*/  FFMA.FTZ R12, R4.reuse, R29, R6.reuse ;  /* 0x0000001d040c7223 */ /* 0x140fe40000010006 */
[----:B------:R-:W-:Y:S02]  /*3ca0*/  FFMA.FTZ R10, R4, R31, R6 ;  /* 0x0000001f040a7223 */ /* 0x000fe40000010006 */
[C-C-:B------:R-:W-:Y:S02]  /*3cb0*/  FFMA.FTZ R23, R5.reuse, R28, R7.reuse ;  /* 0x0000001c05177223 */ /* 0x140fe40000010007 */
[C-C-:B------:R-:W-:Y:S02]  /*3cc0*/  FFMA.FTZ R17, R5.reuse, R30, R7.reuse ;  /* 0x0000001e05117223 */ /* 0x140fe40000010007 */
[C-C-:B------:R-:W-:Y:S02]  /*3cd0*/  FFMA.FTZ R15, R5.reuse, R32, R7.reuse ;  /* 0x00000020050f7223 */ /* 0x140fe40000010007 */
        /* <DEDUP_REMOVED lines=14> */
.L_x_3028:
        /* <DEDUP_REMOVED lines=11> */
.L_x_3030:
[----:B------:R-:W-:Y:S05]  /*3e70*/  BSYNC B0 ;  /* 0x0000000000007941 */ /* 0x000fea0003800000 */
.L_x_3029:
        /* <DEDUP_REMOVED lines=11> */
.L_x_3031:
[----:B------:R-:W-:Y:S01]  /*3f30*/  BSSY B0, `(.L_x_3032) ;  /* 0x000000b000007945 */ /* 0x000fe20003800000 */
[----:B------:R-:W-:Y:S05]  /*3f40*/  @P1 BRA `(.L_x_3033) ;  /* 0x0000009000001947 */ /* 0x000fea0003800000 */
[----:B------:R-:W-:Y:S01]  /*3f50*/  IMAD R51, R51, c[0x0][0x1c0], RZ ;  /* 0x0000700033337a24 */ /* 0x000fe200078e02ff */
[----:B0-----:R-:W-:Y:S02]  /*3f60*/  MOV R4, R8 ;  /* 0x0000000800047202 */ /* 0x001fe40000000f00 */
[----:B------:R-:W-:Y:S01]  /*3f70*/  MOV R5, R3 ;  /* 0x0000000300057202 */ /* 0x000fe20000000f00 */
[----:B------:R-:W-:-:S04]  /*3f80*/  IMAD R51, R52, c[0x0][0x1c4], R51 ;  /* 0x0000710034337a24 */ /* 0x000fc800078e0233 */
[----:B------:R-:W-:-:S05]  /*3f90*/  IMAD.WIDE.U32 R52, R52, c[0x0][0x1c0], R4 ;  /* 0x0000700034347a25 */ /* 0x000fca00078e0004 */
[----:B------:R-:W-:Y:S02]  /*3fa0*/  IADD3 R51, R53, R51, RZ ;  /* 0x0000003335337210 */ /* 0x000fe40007ffe0ff */
[----:B------:R-:W-:-:S04]  /*3fb0*/  LEA R4, P1, R52, c[0x0][0x160], 0x2 ;  /* 0x0000580034047a11 */ /* 0x000fc800078210ff */
[----:B------:R-:W-:-:S05]  /*3fc0*/  LEA.HI.X R5, R52, c[0x0][0x164], R51, 0x2, P1 ;  /* 0x0000590034057a11 */ /* 0x000fca00008f1433 */
[----:B------:R0:W-:Y:S04]  /*3fd0*/  STG.E.64 [R4.64], R22 ;  /* 0x0000001604007986 */ /* 0x0001e8000c101b06 */
.L_x_3033:
[----:B------:R-:W-:Y:S05]  /*3fe0*/  BSYNC B0 ;  /* 0x0000000000007941 */ /* 0x000fea0003800000 */
.L_x_3032:
        /* <DEDUP_REMOVED lines=11> */
.L_x_3034:
        /* <DEDUP_REMOVED lines=11> */
.L_x_3036:
[----:B------:R-:W-:Y:S05]  /*4150*/  BSYNC B0 ;  /* 0x0000000000007941 */ /* 0x000fea0003800000 */
.L_x_3035:
        /* <DEDUP_REMOVED lines=11> */
.L_x_3037:
[----:B------:R-:W-:Y:S01]  /*4210*/  BSSY B0, `(.L_x_3038) ;  /* 0x000000b000007945 */ /* 0x000fe20003800000 */
[----:B------:R-:W-:Y:S05]  /*4220*/  @P5 BRA `(.L_x_3039) ;  /* 0x0000009000005947 */ /* 0x000fea0003800000 */
[----:B0-----:R-:W-:Y:S01]  /*4230*/  MOV R4, R8 ;  /* 0x0000000800047202 */ /* 0x001fe20000000f00 */
        /* <DEDUP_REMOVED lines=8> */
.L_x_3039:
[----:B------:R-:W-:Y:S05]  /*42c0*/  BSYNC B0 ;  /* 0x0000000000007941 */ /* 0x000fea0003800000 */
.L_x_3038:
        /* <DEDUP_REMOVED lines=11> */
.L_x_3040:
        /* <DEDUP_REMOVED lines=11> */
.L_x_3042:
[----:B------:R-:W-:Y:S05]  /*4430*/  BSYNC B0 ;  /* 0x0000000000007941 */ /* 0x000fea0003800000 */
.L_x_3041:
        /* <DEDUP_REMOVED lines=11> */
.L_x_3043:
[----:B------:R-:W-:Y:S01]  /*44f0*/  BSSY B0, `(.L_x_3044) ;  /* 0x000000a000007945 */ /* 0x000fe20003800000 */
[----:B------:R-:W-:Y:S05]  /*4500*/  @P4 BRA `(.L_x_3045) ;  /* 0x0000008000004947 */ /* 0x000fea0003800000 */
[----:B------:R-:W-:Y:S01]  /*4510*/  MOV R2, R8 ;  /* 0x0000000800027202 */ /* 0x000fe20000000f00 */
[----:B------:R-:W-:-:S04]  /*4520*/  IMAD R7, R18, c[0x0][0x1c0], RZ ;  /* 0x0000700012077a24 */ /* 0x000fc800078e02ff */
[----:B0-----:R-:W-:-:S04]  /*4530*/  IMAD.WIDE.U32 R4, R74, c[0x0][0x1c0], R2 ;  /* 0x000070004a047a25 */ /* 0x001fc800078e0002 */
[----:B------:R-:W-:Y:S01]  /*4540*/  IMAD R7, R74, c[0x0][0x1c4], R7 ;  /* 0x000071004a077a24 */ /* 0x000fe200078e0207 */
[----:B------:R-:W-:-:S04]  /*4550*/  LEA R2, P0, R4, c[0x0][0x160], 0x2 ;  /* 0x0000580004027a11 */ /* 0x000fc800078010ff */
[----:B------:R-:W-:-:S04]  /*4560*/  IADD3 R7, R5, R7, RZ ;  /* 0x0000000705077210 */ /* 0x000fc80007ffe0ff */
[----:B------:R-:W-:-:S05]  /*4570*/  LEA.HI.X R3, R4, c[0x0][0x164], R7, 0x2, P0 ;  /* 0x0000590004037a11 */ /* 0x000fca00000f1407 */
[----:B------:R0:W-:Y:S02]  /*4580*/  STG.E.64 [R2.64], R10 ;  /* 0x0000000a02007986 */ /* 0x0001e4000c101b06 */
.L_x_3045:
[----:B------:R-:W-:Y:S05]  /*4590*/  BSYNC B0 ;  /* 0x0000000000007941 */ /* 0x000fea0003800000 */
.L_x_3044:
[----:B------:R-:W-:Y:S02]  /*45a0*/  IADD3 R72, R72, c[0x0][0x10], RZ ;  /* 0x0000040048487a10 */ /* 0x000fe40007ffe0ff */
[----:B------:R-:W-:Y:S02]  /*45b0*/  IADD3 R86, R86, 0x1, RZ ;  /* 0x0000000156567810 */ /* 0x000fe40007ffe0ff */
[----:B------:R-:W-:-:S13]  /*45c0*/  ISETP.GE.AND P0, PT, R72, UR4, PT ;  /* 0x0000000448007c0c */ /* 0x000fda000bf06270 */
[----:B------:R-:W-:Y:S01]  /*45d0*/  @P0 CALL.REL.NOINC `(.L_x_3046) ;  /* 0x0000001000000944 */ /* 0x000fe20003c00000 */
[----:B------:R-:W-:Y:S05]  /*45e0*/  BRA `(.L_x_3047) ;  /* 0xffffbb0000007947 */ /* 0x000fea000383ffff */
.L_x_3046:
[----:B------:R-:W-:Y:S05]  /*45f0*/  EXIT ;  /* 0x000000000000794d */ /* 0x000fea0003800000 */
.L_x_3048:
        /* <DEDUP_REMOVED lines=16> */
.L_x_3395:


//--------------------- .text._Z35group_norm_nhwc_fwd_one_pass_kernelI11Fp32IOBf16WLi64ELi16ELi256EEv26Group_norm_nhwc_fwd_params --------------------------
	.section	.text._Z35group_norm_nhwc_fwd_one_pass_kernelI11Fp32IOBf16WLi64ELi16ELi256EEv26Group_norm_nhwc_fwd_params,"ax",@progbits
	.sectioninfo	@"SHI_REGISTERS=32"
	.align	128
        .global         _Z35group_norm_nhwc_fwd_one_pass_kernelI11Fp32IOBf16WLi64ELi16ELi256EEv26Group_norm_nhwc_fwd_params
        .type           _Z35group_norm_nhwc_fwd_one_pass_kernelI11Fp32IOBf16WLi64ELi16ELi256EEv26Group_norm_nhwc_fwd_params,@function
        .size           _Z35group_norm_nhwc_fwd_one_pass_kernelI11Fp32IOBf16WLi64ELi16ELi256EEv26Group_norm_nhwc_fwd_params,(.L_x_3396 - _Z35group_norm_nhwc_fwd_one_pass_kernelI11Fp32IOBf16WLi64ELi16ELi256EEv26Group_norm_nhwc_fwd_params)
        .other          _Z35group_norm_nhwc_fwd_one_pass_kernelI11Fp32IOBf16WLi64ELi16ELi256EEv26Group_norm_nhwc_fwd_params,@"STO_CUDA_ENTRY STV_DEFAULT"
_Z35group_norm_nhwc_fwd_one_pass_kernelI11Fp32IOBf16WLi64ELi16ELi256EEv26Group_norm_nhwc_fwd_params:
.text._Z35group_norm_nhwc_fwd_one_pass_kernelI11Fp32IOBf16WLi64ELi16ELi256EEv26Group_norm_nhwc_fwd_params:
        /* <DEDUP_REMOVED lines=16> */
.L_x_3065:
[----:B------:R-:W-:Y:S01]  /*0100*/  IABS R7, c[0x0][0x1d8] ;  /* 0x0000760000077a13 */ /* 0x000fe20000000000 */
[----:B------:R-:W-:Y:S01]  /*0110*/  CS2R R18, SRZ ;  /* 0x0000000000127805 */ /* 0x000fe2000001ff00 */
[----:B------:R-:W-:Y:S02]  /*0120*/  CS2R R16, SRZ ;  /* 0x0000000000107805 */ /* 0x000fe4000001ff00 */
        /* <DEDUP_REMOVED lines=17> */
[----:B------:R-:W-:Y:S01]  /*0240*/  @!P1 IMAD.IADD R6, R6, 0x1, -R7 ;  /* 0x0000000106069824 */ /* 0x000fe200078e0a07 */
[----:B------:R-:W-:Y:S02]  /*0250*/  @!P1 IADD3 R5, R5, 0x1, RZ ;  /* 0x0000000105059810 */ /* 0x000fe40007ffe0ff */
[----:B------:R-:W-:Y:S02]  /*0260*/  ISETP.NE.AND P1, PT, RZ, c[0x0][0x1d8], PT ;  /* 0x00007600ff007a0c */ /* 0x000fe40003f25270 */
[----:B------:R-:W-:Y:S01]  /*0270*/  ISETP.GE.U32.AND P0, PT, R6, R7, PT ;  /* 0x000000070600720c */ /* 0x000fe20003f06070 */
[----:B0-----:R-:W-:Y:S01]  /*0280*/  IMAD R9, R3, c[0x0][0x1e4], R4 ;  /* 0x0000790003097a24 */ /* 0x001fe200078e0204 */
[----:B------:R-:W-:-:S04]  /*0290*/  SHF.L.U32 R4, R27, 0x1, RZ ;  /* 0x000000011b047819 */ /* 0x000fc800000006ff */
[----:B------:R-:W-:Y:S02]  /*02a0*/  IADD3 R10, R9, 0x20, RZ ;  /* 0x00000020090a7810 */ /* 0x000fe40007ffe0ff */
[----:B------:R-:W-:Y:S02]  /*02b0*/  SHF.R.S32.HI R6, RZ, 0x1f, R9 ;  /* 0x0000001fff067819 */ /* 0x000fe40000011409 */
[----:B------:R-:W-:-:S03]  /*02c0*/  LOP3.LUT R25, R4, 0xe, RZ, 0xc0, !PT ;  /* 0x0000000e04197812 */ /* 0x000fc600078ec0ff */
[----:B------:R-:W-:Y:S02]  /*02d0*/  @P0 IADD3 R5, R5, 0x1, RZ ;  /* 0x0000000105050810 */ /* 0x000fe40007ffe0ff */
[----:B------:R-:W-:Y:S02]  /*02e0*/  ISETP.GE.U32.AND P0, PT, R9, c[0x0][0x1c8], PT ;  /* 0x0000720009007a0c */ /* 0x000fe40003f06070 */
[----:B------:R-:W-:Y:S02]  /*02f0*/  @!P2 IADD3 R5, -R5, RZ, RZ ;  /* 0x000000ff0505a210 */ /* 0x000fe40007ffe1ff */
[----:B------:R-:W-:Y:S02]  /*0300*/  @!P1 LOP3.LUT R5, RZ, c[0x0][0x1d8], RZ, 0x33, !PT ;  /* 0x00007600ff059a12 */ /* 0x000fe400078e33ff */
[----:B------:R-:W-:Y:S02]  /*0310*/  ISETP.GE.U32.AND P1, PT, R10, c[0x0][0x1c8], PT ;  /* 0x000072000a007a0c */ /* 0x000fe40003f26070 */
[----:B------:R-:W-:-:S02]  /*0320*/  IADD3 R7, -R5, RZ, RZ ;  /* 0x000000ff05077210 */ /* 0x000fc40007ffe1ff */
[----:B------:R-:W-:Y:S02]  /*0330*/  ISETP.GE.AND.EX P0, PT, R6, c[0x0][0x1cc], PT, P0 ;  /* 0x0000730006007a0c */ /* 0x000fe40003f06300 */
[----:B------:R-:W-:Y:S01]  /*0340*/  SHF.R.S32.HI R4, RZ, 0x1f, R5 ;  /* 0x0000001fff047819 */ /* 0x000fe20000011405 */
[----:B------:R-:W-:Y:S01]  /*0350*/  IMAD R24, R7, c[0x0][0x1d8], R0 ;  /* 0x0000760007187a24 */ /* 0x000fe200078e0200 */
[----:B------:R-:W-:Y:S02]  /*0360*/  SHF.R.S32.HI R7, RZ, 0x1f, R10 ;  /* 0x0000001fff077819 */ /* 0x000fe4000001140a */
[----:B------:R-:W-:Y:S01]  /*0370*/  ISETP.GT.U32.OR P0, PT, R27, 0xff, P0 ;  /* 0x000000ff1b00780c */ /* 0x000fe20000704470 */
[----:B------:R-:W-:Y:S01]  /*0380*/  IMAD R4, R4, c[0x0][0x1d0], RZ ;  /* 0x0000740004047a24 */ /* 0x000fe200078e02ff */
[----:B------:R-:W-:Y:S02]  /*0390*/  ISETP.GE.AND.EX P1, PT, R7, c[0x0][0x1cc], PT, P1 ;  /* 0x0000730007007a0c */ /* 0x000fe40003f26310 */
[----:B------:R-:W-:Y:S01]  /*03a0*/  LEA R24, R24, R25, 0x4 ;  /* 0x0000001918187211 */ /* 0x000fe200078e20ff */
[----:B------:R-:W-:Y:S01]  /*03b0*/  IMAD R21, R5, c[0x0][0x1d4], R4 ;  /* 0x0000750005157a24 */ /* 0x000fe200078e0204 */
[----:B------:R-:W-:-:S02]  /*03c0*/  ISETP.GT.U32.OR P1, PT, R27, 0xff, P1 ;  /* 0x000000ff1b00780c */ /* 0x000fc40000f24470 */
        /* <DEDUP_REMOVED lines=80> */
.L_x_3050:
[----:B------:R-:W-:Y:S05]  /*08d0*/  BSYNC B0 ;  /* 0x0000000000007941 */ /* 0x000fea0003800000 */
.L_x_3049:
[----:B------:R-:W-:-:S05]  /*08e0*/  IMAD.MOV.U32 R8, RZ, RZ, c[0x0][0xc] ;  /* 0x00000300ff087624 */ /* 0x000fca00078e00ff */
        /* <DEDUP_REMOVED lines=24> */
.L_x_3053:
[----:B------:R-:W2:Y:S01]  /*0a70*/  LDG.E.STRONG.GPU R6, [R4.64] ;  /* 0x0000000604067981 */ /* 0x000ea2000c1ef900 */
[----:B------:R-:W-:Y:S01]  /*0a80*/  YIELD ;  /* 0x0000000000007946 */ /* 0x000fe20003800000 */
[----:B--2---:R-:W-:Y:S01]  /*0a90*/  ISETP.NE.AND P0, PT, R6, R7, PT ;  /* 0x000000070600720c */ /* 0x004fe20003f05270 */
[----:B------:R-:W-:-:S12]  /*0aa0*/  CCTL.IVALL ;  /* 0x00000000ff00798f */ /* 0x000fd80002000000 */
[----:B------:R-:W-:Y:S05]  /*0ab0*/  @P0 BRA `(.L_x_3053) ;  /* 0xffffffb000000947 */ /* 0x000fea000383ffff */
.L_x_3052:
        /* <DEDUP_REMOVED lines=12> */
.L_x_3055:
        /* <DEDUP_REMOVED lines=8> */
[C---:B--2---:R-:W-:Y:S01]  /*0c00*/  @!P3 IMAD R3, R4.reuse, c[0x0][0x10], R9 ;  /* 0x000004000403ba24 */ /* 0x044fe200078e0209 */
[----:B------:R-:W-:-:S03]  /*0c10*/  IADD3 R9, R4, 0x1, RZ ;  /* 0x0000000104097810 */ /* 0x000fc60007ffe0ff */
[----:B------:R-:W-:Y:S01]  /*0c20*/  @!P3 IMAD.WIDE.U32 R6, R3, 0x8, R6 ;  /* 0x000000080306b825 */ /* 0x000fe200078e0006 */
[----:B-1----:R-:W-:-:S04]  /*0c30*/  MOV R3, R14 ;  /* 0x0000000e00037202 */ /* 0x002fc80000000f00 */
[----:B------:R1:W2:Y:S01]  /*0c40*/  @!P3 LDG.E.64 R10, [R6.64] ;  /* 0x00000006060ab981 */ /* 0x0002a2000c1e1b00 */
        /* <DEDUP_REMOVED lines=20> */
[----:B------:R-:W-:-:S04]  /*0d90*/  @!P2 IMAD R10, R10, c[0x0][0xc], RZ ;  /* 0x000003000a0aaa24 */ /* 0x000fc800078e02ff */
[----:B------:R-:W-:-:S04]  /*0da0*/  @!P2 IMAD.SHL.U32 R10, R10, 0x2, RZ ;  /* 0x000000020a0aa824 */ /* 0x000fc800078e00ff */
        /* <DEDUP_REMOVED lines=11> */
[----:B------:R-:W-:Y:S02]  /*0e60*/  @!P0 MOV R11, 0x4 ;  /* 0x00000004000b8802 */ /* 0x000fe40000000f00 */
[----:B------:R-:W-:-:S05]  /*0e70*/  @!P0 SHF.L.U32 R8, R8, 0x1, RZ ;  /* 0x0000000108088819 */ /* 0x000fca00000006ff */
        /* <DEDUP_REMOVED lines=12> */
.L_x_3054:
        /* <DEDUP_REMOVED lines=11> */
[----:B------:R-:W-:-:S04]  /*0ff0*/  IMAD R6, R6, c[0x0][0xc], RZ ;  /* 0x0000030006067a24 */ /* 0x000fc800078e02ff */
[----:B------:R-:W-:-:S04]  /*1000*/  IMAD.SHL.U32 R6, R6, 0x2, RZ ;  /* 0x0000000206067824 */ /* 0x000fc800078e00ff */
[----:B------:R-:W-:-:S04]  /*1010*/  IMAD.WIDE R6, R6, R7, c[0x0][0x198] ;  /* 0x0000660006067625 */ /* 0x000fc800078e0207 */
[----:B-1----:R-:W-:-:S04]  /*1020*/  IMAD R9, R4, c[0x0][0x10], R9 ;  /* 0x0000040004097a24 */ /* 0x002fc800078e0209 */
[----:B------:R-:W-:-:S06]  /*1030*/  IMAD.WIDE.U32 R6, R9, 0x8, R6 ;  /* 0x0000000809067825 */ /* 0x000fcc00078e0006 */
[----:B------:R-:W2:Y:S02]  /*1040*/  LDG.E.64 R6, [R6.64] ;  /* 0x0000000606067981 */ /* 0x000ea4000c1e1b00 */
[----:B0-2---:R-:W-:Y:S02]  /*1050*/  FADD.FTZ R12, R12, R6 ;  /* 0x000000060c0c7221 */ /* 0x005fe40000010000 */
[----:B------:R-:W-:Y:S02]  /*1060*/  FADD.FTZ R13, R13, R7 ;  /* 0x000000070d0d7221 */ /* 0x000fe40000010000 */
.L_x_3057:
[----:B------:R-:W-:Y:S05]  /*1070*/  BSYNC B0 ;  /* 0x0000000000007941 */ /* 0x000fea0003800000 */
.L_x_3056:
        /* <DEDUP_REMOVED lines=30> */
.L_x_3051:
        /* <DEDUP_REMOVED lines=16> */
[----:B------:R2:W3:Y:S04]  /*1360*/  LDG.E.U16 R14, [R4.64] ;  /* 0x00000006040e7981 */ /* 0x0004e8000c1e1500 */
[----:B------:R4:W5:Y:S04]  /*1370*/  LDG.E.U16 R15, [R6.64] ;  /* 0x00000006060f7981 */ /* 0x000968000c1e1500 */
[----:B------:R2:W5:Y:S04]  /*1380*/  LDG.E.U16 R29, [R4.64+0x2] ;  /* 0x00000206041d7981 */ /* 0x000568000c1e1500 */
[----:B-1----:R4:W5:Y:S04]  /*1390*/  LDG.E.U16 R9, [R6.64+0x2] ;  /* 0x0000020606097981 */ /* 0x002968000c1e1500 */
[----:B------:R-:W1:Y:S01]  /*13a0*/  LDS.64 R24, [0x50] ;  /* 0x00005000ff187984 */ /* 0x000e620000000a00 */
[----:B------:R-:W-:Y:S01]  /*13b0*/  HFMA2.MMA R10, -RZ, RZ, 1.875, 0 ;  /* 0x3f800000ff0a7435 */ /* 0x000fe200000001ff */
[----:B------:R-:W-:Y:S01]  /*13c0*/  ISETP.NE.AND P2, PT, RZ, UR5, PT ;  /* 0x00000005ff007c0c */ /* 0x000fe2000bf45270 */
[----:B-1----:R-:W-:-:S04]  /*13d0*/  FMUL.FTZ R24, R24, c[0x0][0x1f4] ;  /* 0x00007d0018187a20 */ /* 0x002fc80000410000 */
[----:B------:R-:W-:-:S04]  /*13e0*/  FMUL.FTZ R8, R24, R24 ;  /* 0x0000001818087220 */ /* 0x000fc80000410000 */
[----:B------:R-:W-:-:S05]  /*13f0*/  FFMA.FTZ R25, R25, c[0x0][0x1f4], -R8 ;  /* 0x00007d0019197a23 */ /* 0x000fca0000010808 */
[----:B------:R-:W-:Y:S02]  /*1400*/  FSETP.GTU.FTZ.AND P0, PT, R25, RZ, PT ;  /* 0x000000ff1900720b */ /* 0x000fe40003f1c000 */
[----:B------:R-:W-:-:S11]  /*1410*/  SHF.R.U32.HI R8, RZ, 0x3, R27 ;  /* 0x00000003ff087819 */ /* 0x000fd6000001161b */
[----:B------:R-:W-:-:S04]  /*1420*/  @P0 FADD.FTZ R25, R25, c[0x0][0x188] ;  /* 0x0000620019190621 */ /* 0x000fc80000010000 */
[----:B------:R-:W1:Y:S01]  /*1430*/  @P0 MUFU.RSQ R10, R25 ;  /* 0x00000019000a0308 */ /* 0x000e620000001400 */
[----:B------:R-:W-:-:S05]  /*1440*/  IMAD R11, R3, c[0x0][0x1e4], R8 ;  /* 0x00007900030b7a24 */ /* 0x000fca00078e0208 */
[C---:B----4-:R-:W-:Y:S01]  /*1450*/  IADD3 R6, R11.reuse, 0x20, RZ ;  /* 0x000000200b067810 */ /* 0x050fe20007ffe0ff */
[C---:B--2---:R-:W-:Y:S01]  /*1460*/  FADD.FTZ R5, -R24.reuse, R18 ;  /* 0x0000001218057221 */ /* 0x044fe20000010100 */
[----:B------:R-:W-:Y:S01]  /*1470*/  ISETP.GE.U32.AND P0, PT, R11, c[0x0][0x1c8], PT ;  /* 0x000072000b007a0c */ /* 0x000fe20003f06070 */
[C---:B------:R-:W-:Y:S01]  /*1480*/  FADD.FTZ R19, -R24.reuse, R19 ;  /* 0x0000001318137221 */ /* 0x040fe20000010100 */
[----:B------:R-:W-:Y:S01]  /*1490*/  SHF.R.S32.HI R8, RZ, 0x1f, R11 ;  /* 0x0000001fff087819 */ /* 0x000fe2000001140b */
[----:B------:R-:W-:Y:S01]  /*14a0*/  FADD.FTZ R7, -R24, R16 ;  /* 0x0000001018077221 */ /* 0x000fe20000010100 */
[----:B------:R-:W-:Y:S02]  /*14b0*/  ISETP.GE.U32.AND P1, PT, R6, c[0x0][0x1c8], PT ;  /* 0x0000720006007a0c */ /* 0x000fe40003f26070 */
[----:B------:R-:W-:Y:S01]  /*14c0*/  SHF.R.S32.HI R3, RZ, 0x1f, R6 ;  /* 0x0000001fff037819 */ /* 0x000fe20000011406 */
[----:B------:R-:W-:Y:S01]  /*14d0*/  FADD.FTZ R17, -R24, R17 ;  /* 0x0000001118117221 */ /* 0x000fe20000010100 */
[----:B------:R-:W-:Y:S01]  /*14e0*/  ISETP.GE.AND.EX P0, PT, R8, c[0x0][0x1cc], PT, P0 ;  /* 0x0000730008007a0c */ /* 0x000fe20003f06300 */
[-C--:B-1----:R-:W-:Y:S01]  /*14f0*/  FMUL.FTZ R4, R5, R10.reuse ;  /* 0x0000000a05047220 */ /* 0x082fe20000410000 */
[----:B------:R-:W-:Y:S01]  /*1500*/  ISETP.GE.AND.EX P1, PT, R3, c[0x0][0x1cc], PT, P1 ;  /* 0x0000730003007a0c */ /* 0x000fe20003f26310 */
[-C--:B------:R-:W-:Y:S01]  /*1510*/  FMUL.FTZ R19, R19, R10.reuse ;  /* 0x0000000a13137220 */ /* 0x080fe20000410000 */
[----:B------:R-:W-:Y:S01]  /*1520*/  ISETP.GT.U32.OR P0, PT, R27, 0xff, P0 ;  /* 0x000000ff1b00780c */ /* 0x000fe20000704470 */
[-C--:B0-----:R-:W-:Y:S01]  /*1530*/  FMUL.FTZ R12, R7, R10.reuse ;  /* 0x0000000a070c7220 */ /* 0x081fe20000410000 */
[----:B------:R-:W-:Y:S01]  /*1540*/  ISETP.GT.U32.OR P1, PT, R27, 0xff, P1 ;  /* 0x000000ff1b00780c */ /* 0x000fe20000f24470 */
[----:B------:R-:W-:Y:S01]  /*1550*/  FMUL.FTZ R7, R17, R10 ;  /* 0x0000000a11077220 */ /* 0x000fe20000410000 */
[----:B---3--:R-:W-:-:S02]  /*1560*/  PRMT R13, RZ, 0x5410, R14 ;  /* 0x00005410ff0d7816 */ /* 0x008fc4000000000e */
[----:B-----5:R-:W-:Y:S02]  /*1570*/  PRMT R16, RZ, 0x5410, R15 ;  /* 0x00005410ff107816 */ /* 0x020fe4000000000f */
[----:B------:R-:W-:Y:S02]  /*1580*/  PRMT R14, RZ, 0x5410, R29 ;  /* 0x00005410ff0e7816 */ /* 0x000fe4000000001d */
[----:B------:R-:W-:Y:S01]  /*1590*/  PRMT R15, RZ, 0x5410, R9 ;  /* 0x00005410ff0f7816 */ /* 0x000fe20000000009 */
[----:B------:R-:W-:-:S04]  /*15a0*/  FFMA.FTZ R4, R13, R4, R16 ;  /* 0x000000040d047223 */ /* 0x000fc80000010010 */
        /* <DEDUP_REMOVED lines=12> */
.L_x_3058:
        /* <DEDUP_REMOVED lines=11> */
.L_x_3060:
[----:B------:R-:W-:Y:S05]  /*1720*/  BSYNC B0 ;  /* 0x0000000000007941 */ /* 0x000fea0003800000 */
.L_x_3059:
        /* <DEDUP_REMOVED lines=13> */
.L_x_3061:
[----:B------:R-:W-:Y:S01]  /*1800*/  BSSY B0, `(.L_x_3062) ;  /* 0x000000a000007945 */ /* 0x000fe20003800000 */
[----:B------:R-:W-:Y:S05]  /*1810*/  @P1 BRA `(.L_x_3063) ;  /* 0x0000008000001947 */ /* 0x000fea0003800000 */
[----:B------:R-:W-:Y:S01]  /*1820*/  MOV R20, R22 ;  /* 0x0000001600147202 */ /* 0x000fe20000000f00 */
[----:B------:R-:W-:-:S04]  /*1830*/  IMAD R3, R3, c[0x0][0x1c0], RZ ;  /* 0x0000700003037a24 */ /* 0x000fc800078e02ff */
[----:B------:R-:W-:-:S04]  /*1840*/  IMAD.WIDE.U32 R20, R6, c[0x0][0x1c0], R20 ;  /* 0x0000700006147a25 */ /* 0x000fc800078e0014 */
[----:B------:R-:W-:Y:S01]  /*1850*/  IMAD R3, R6, c[0x0][0x1c4], R3 ;  /* 0x0000710006037a24 */ /* 0x000fe200078e0203 */
[----:B0-----:R-:W-:-:S04]  /*1860*/  LEA R4, P0, R20, c[0x0][0x160], 0x2 ;  /* 0x0000580014047a11 */ /* 0x001fc800078010ff */
[----:B------:R-:W-:-:S04]  /*1870*/  IADD3 R3, R21, R3, RZ ;  /* 0x0000000315037210 */ /* 0x000fc80007ffe0ff */
[----:B------:R-:W-:-:S05]  /*1880*/  LEA.HI.X R5, R20, c[0x0][0x164], R3, 0x2, P0 ;  /* 0x0000590014057a11 */ /* 0x000fca00000f1403 */
[----:B------:R0:W-:Y:S02]  /*1890*/  STG.E.64 [R4.64], R12 ;  /* 0x0000000c04007986 */ /* 0x0001e4000c101b06 */
.L_x_3063:
[----:B------:R-:W-:Y:S05]  /*18a0*/  BSYNC B0 ;  /* 0x0000000000007941 */ /* 0x000fea0003800000 */
.L_x_3062:
[----:B------:R-:W-:Y:S02]  /*18b0*/  IADD3 R0, R0, c[0x0][0x10], RZ ;  /* 0x0000040000007a10 */ /* 0x000fe40007ffe0ff */
[----:B------:R-:W-:Y:S02]  /*18c0*/  IADD3 R2, R2, 0x1, RZ ;  /* 0x0000000102027810 */ /* 0x000fe40007ffe0ff */
[----:B------:R-:W-:-:S13]  /*18d0*/  ISETP.GE.AND P0, PT, R0, UR4, PT ;  /* 0x0000000400007c0c */ /* 0x000fda000bf06270 */
[----:B------:R-:W-:Y:S01]  /*18e0*/  @P0 CALL.REL.NOINC `(.L_x_3064) ;  /* 0x0000001000000944 */ /* 0x000fe20003c00000 */
[----:B------:R-:W-:Y:S05]  /*18f0*/  BRA `(.L_x_3065) ;  /* 0xffffe80000007947 */ /* 0x000fea000383ffff */
.L_x_3064:
[----:B------:R-:W-:Y:S05]  /*1900*/  EXIT ;  /* 0x000000000000794d */ /* 0x000fea0003800000 */
.L_x_3066:
        /* <DEDUP_REMOVED lines=15> */
.L_x_3396:


//--------------------- .text._Z35group_norm_nhwc_fwd_one_pass_kernelI11Fp32IOBf16WLi128ELi16ELi256EEv26Group_norm_nhwc_fwd_params --------------------------
	.section	.text._Z35group_norm_nhwc_fwd_one_pass_kernelI11Fp32IOBf16WLi128ELi16ELi256EEv26Group_norm_nhwc_fwd_params,"ax",@progbits
	.sectioninfo	@"SHI_REGISTERS=32"
	.align	128
        .global         _Z35group_norm_nhwc_fwd_one_pass_kernelI11Fp32IOBf16WLi128ELi16ELi256EEv26Group_norm_nhwc_fwd_params
        .type           _Z35group_norm_nhwc_fwd_one_pass_kernelI11Fp32IOBf16WLi128ELi16ELi256EEv26Group_norm_nhwc_fwd_params,@function
        .size           _Z35group_norm_nhwc_fwd_one_pass_kernelI11Fp32IOBf16WLi128ELi16ELi256EEv26Group_norm_nhwc_fwd_params,(.L_x_3397 - _Z35group_norm_nhwc_fwd_one_pass_kernelI11Fp32IOBf16WLi128ELi16ELi256EEv26Group_norm_nhwc_fwd_params)
        .other          _Z35group_norm_nhwc_fwd_one_pass_kernelI11Fp32IOBf16WLi128ELi16ELi256EEv26Group_norm_nhwc_fwd_params,@"STO_CUDA_ENTRY STV_DEFAULT"
_Z35group_norm_nhwc_fwd_one_pass_kernelI11Fp32IOBf16WLi128ELi16ELi256EEv26Group_norm_nhwc_fwd_params:
.text._Z35group_norm_nhwc_fwd_one_pass_kernelI11Fp32IOBf16WLi128ELi16ELi256EEv26Group_norm_nhwc_fwd_params:
        /* <DEDUP_REMOVED lines=12> */
[----:B------:R-:W-:Y:S01]  /*00c0*/  LEA.HI R2, R3, R24, RZ, 0x5 ;  /* 0x0000001803027211 */ /* 0x000fe200078f28ff */
[----:B------:R-:W-:-:S03]  /*00d0*/  HFMA2.MMA R3, -RZ, RZ, 0, 0 ;  /* 0x00000000ff037435 */ /* 0x000fc600000001ff */
[----:B-1----:R-:W-:Y:S02]  /*00e0*/  SHF.R.S32.HI R2, RZ, 0x5, R2 ;  /* 0x00000005ff027819 */ /* 0x002fe40000011402 */
.L_x_3089:
        /* <DEDUP_REMOVED lines=43> */
[----:B------:R-:W-:Y:S02]  /*03a0*/  ISETP.GT.U32.OR P0, PT, R24, 0xff, P0 ;  /* 0x000000ff1800780c */ /* 0x000fe40000704470 */
[----:B------:R-:W-:Y:S02]  /*03b0*/  ISETP.GE.AND.EX P1, PT, R8, c[0x0][0x1cc], PT, P1 ;  /* 0x0000730008007a0c */ /* 0x000fe40003f26310 */
[--C-:B------:R-:W-:Y:S02]  /*03c0*/  SHF.R.S32.HI R29, RZ, 0x1f, R28.reuse ;  /* 0x0000001fff1d7819 */ /* 0x100fe4000001141c */
[----:B------:R-:W-:Y:S02]  /*03d0*/  ISETP.GE.AND.EX P2, PT, R10, c[0x0][0x1cc], PT, P2 ;  /* 0x000073000a007a0c */ /* 0x000fe40003f46320 */
[C---:B------:R-:W-:Y:S01]  /*03e0*/  ISETP.GT.U32.OR P1, PT, R24.reuse, 0xff, P1 ;  /* 0x000000ff1800780c */ /* 0x040fe20000f24470 */
[----:B------:R-:W-:Y:S01]  /*03f0*/  IMAD.WIDE.U32 R4, R5, c[0x0][0x1d0], R28 ;  /* 0x0000740005047a25 */ /* 0x000fe200078e001c */
[----:B------:R-:W-:-:S02]  /*0400*/  ISETP.GT.U32.OR P2, PT, R24, 0xff, P2 ;  /* 0x000000ff1800780c */ /* 0x000fc40001744470 */
[----:B------:R-:W-:Y:S01]  /*0410*/  IADD3 R18, R7, 0x60, RZ ;  /* 0x0000006007127810 */ /* 0x000fe20007ffe0ff */
[----:B------:R-:W-:Y:S01]  /*0420*/  @!P0 IMAD R6, R6, c[0x0][0x1c0], RZ ;  /* 0x0000700006068a24 */ /* 0x000fe200078e02ff */
[----:B------:R-:W-:Y:S02]  /*0430*/  IADD3 R27, R5, R27, RZ ;  /* 0x0000001b051b7210 */ /* 0x000fe40007ffe0ff */
[-C--:B------:R-:W-:Y:S01]  /*0440*/  @!P0 MOV R26, R4.reuse ;  /* 0x00000004001a8202 */ /* 0x080fe20000000f00 */
[C---:B------:R-:W-:Y:S01]  /*0450*/  @!P0 IMAD R13, R7.reuse, c[0x0][0x1c4], R6 ;  /* 0x00007100070d8a24 */ /* 0x040fe200078e0206 */
        /* <DEDUP_REMOVED lines=9> */
[C---:B------:R-:W-:Y:S01]  /*04f0*/  @!P1 IMAD R15, R11.reuse, c[0x0][0x1c4], R8 ;  /* 0x000071000b0f9a24 */ /* 0x040fe200078e0208 */
        /* <DEDUP_REMOVED lines=11> */
[----:B------:R-:W-:Y:S01]  /*05b0*/  @!P2 IMAD.IADD R11, R11, 0x1, R21 ;  /* 0x000000010b0ba824 */ /* 0x000fe200078e0215 */
[C---:B------:R-:W-:Y:S01]  /*05c0*/  @!P2 LEA R12, P6, R10.reuse, c[0x0][0x170], 0x2 ;  /* 0x00005c000a0caa11 */ /* 0x040fe200078c10ff */
[----:B------:R-:W-:Y:S01]  /*05d0*/  CS2R R6, SRZ ;  /* 0x0000000000067805 */ /* 0x000fe2000001ff00 */
[----:B------:R-:W-:Y:S01]  /*05e0*/  @!P3 IMAD R19, R19, c[0x0][0x1c0], RZ ;  /* 0x000070001313ba24 */ /* 0x000fe200078e02ff */
[----:B------:R-:W-:Y:S01]  /*05f0*/  CS2R R16, SRZ ;  /* 0x0000000000107805 */ /* 0x000fe2000001ff00 */
[----:B------:R-:W-:-:S02]  /*0600*/  @!P2 LEA.HI.X R13, R10, c[0x0][0x174], R11, 0x2, P6 ;  /* 0x00005d000a0daa11 */ /* 0x000fc400030f140b */
[----:B------:R-:W-:Y:S01]  /*0610*/  @!P3 MOV R10, R4 ;  /* 0x00000004000ab202 */ /* 0x000fe20000000f00 */
[C---:B------:R-:W-:Y:S01]  /*0620*/  @!P3 IMAD R21, R18.reuse, c[0x0][0x1c4], R19 ;  /* 0x000071001215ba24 */ /* 0x040fe200078e0213 */
[----:B------:R-:W-:Y:S01]  /*0630*/  @!P3 MOV R11, R27 ;  /* 0x0000001b000bb202 */ /* 0x000fe20000000f00 */
[----:B------:R-:W2:Y:S04]  /*0640*/  @!P0 LDG.E.64 R6, [R14.64] ;  /* 0x000000060e068981 */ /* 0x000ea8000c1e1b00 */
        /* <DEDUP_REMOVED lines=14> */
[C---:B------:R-:W-:Y:S02]  /*0730*/  FADD.FTZ R10, R6.reuse, R7 ;  /* 0x00000007060a7221 */ /* 0x040fe40000010000 */
[----:B------:R-:W-:-:S02]  /*0740*/  FFMA.FTZ R11, R6, R6, R11 ;  /* 0x00000006060b7223 */ /* 0x000fc4000001000b */
[----:B---3--:R-:W-:Y:S02]  /*0750*/  FMUL.FTZ R25, R17, R17 ;  /* 0x0000001111197220 */ /* 0x008fe40000410000 */
[----:B------:R-:W-:Y:S02]  /*0760*/  FADD.FTZ R11, RZ, R11 ;  /* 0x0000000bff0b7221 */ /* 0x000fe40000010000 */
[C---:B------:R-:W-:Y:S02]  /*0770*/  FFMA.FTZ R14, R16.reuse, R16, R25 ;  /* 0x00000010100e7223 */ /* 0x040fe40000010019 */
        /* <DEDUP_REMOVED lines=59> */
.L_x_3068:
[----:B------:R-:W-:Y:S05]  /*0b30*/  BSYNC B0 ;  /* 0x0000000000007941 */ /* 0x000fea0003800000 */
.L_x_3067:
[----:B------:R-:W-:-:S04]  /*0b40*/  MOV R12, c[0x0][0xc] ;  /* 0x00000300000c7a02 */ /* 0x000fc80000000f00 */
[----:B------:R-:W-:-:S13]  /*0b50*/  ISETP.GE.U32.AND P0, PT, R12, 0x2, PT ;  /* 0x000000020c00780c */ /* 0x000fda0003f06070 */
[----:B------:R-:W-:Y:S05]  /*0b60*/  @!P0 BRA `(.L_x_3069) ;  /* 0x0000095000008947 */ /* 0x000fea0003800000 */
[----:B------:R-:W-:Y:S05]  /*0b70*/  @P2 BRA `(.L_x_3070) ;  /* 0x000001a000002947 */ /* 0x000fea0003800000 */
[----:B------:R-:W1:Y:S01]  /*0b80*/  S2R R15, SR_CTAID.Y ;  /* 0x00000000000f7919 */ /* 0x000e620000002600 */
[C---:B------:R-:W-:Y:S01]  /*0b90*/  LOP3.LUT R10, R3.reuse, 0x1, RZ, 0xc0, !PT ;  /* 0x00000001030a7812 */ /* 0x040fe200078ec0ff */
[----:B------:R-:W-:Y:S01]  /*0ba0*/  HFMA2.MMA R13, -RZ, RZ, 0, 2.384185791015625e-07 ;  /* 0x00000004ff0d7435 */ /* 0x000fe200000001ff */
[----:B------:R-:W-:-:S03]  /*0bb0*/  LOP3.LUT P0, RZ, R3, 0x2, RZ, 0xc0, !PT ;  /* 0x0000000203ff7812 */ /* 0x000fc6000780c0ff */
[----:B------:R-:W-:-:S04]  /*0bc0*/  IMAD R10, R10, c[0x0][0x10], RZ ;  /* 0x000004000a0a7a24 */ /* 0x000fc800078e02ff */
[----:B------:R-:W-:-:S05]  /*0bd0*/  IMAD R11, R10, c[0x0][0xc], RZ ;  /* 0x000003000a0b7a24 */ /* 0x000fca00078e02ff */
[----:B------:R-:W-:Y:S02]  /*0be0*/  SHF.L.U32 R11, R11, 0x1, RZ ;  /* 0x000000010b0b7819 */ /* 0x000fe400000006ff */
[----:B-1----:R-:W-:-:S03]  /*0bf0*/  IADD3 R14, R10, R15, RZ ;  /* 0x0000000f0a0e7210 */ /* 0x002fc60007ffe0ff */
[----:B------:R-:W-:-:S04]  /*0c00*/  IMAD.WIDE R10, R11, R13, c[0x0][0x198] ;  /* 0x000066000b0a7625 */ /* 0x000fc800078e020d */
[----:B------:R-:W-:-:S04]  /*0c10*/  IMAD R15, R0, c[0x0][0x10], R15 ;  /* 0x00000400000f7a24 */ /* 0x000fc800078e020f */
[----:B------:R-:W-:Y:S01]  /*0c20*/  IMAD.WIDE.U32 R10, R15, 0x8, R10 ;  /* 0x000000080f0a7825 */ /* 0x000fe200078e000a */
[----:B------:R-:W-:-:S04]  /*0c30*/  MOV R15, 0x1 ;  /* 0x00000001000f7802 */ /* 0x000fc80000000f00 */
[----:B------:R1:W-:Y:S01]  /*0c40*/  STG.E.64 [R10.64], R8 ;  /* 0x000000080a007986 */ /* 0x0003e2000c101b06 */
[----:B------:R-:W-:Y:S01]  /*0c50*/  SEL R15, R15, 0xffffffff, !P0 ;  /* 0xffffffff0f0f7807 */ /* 0x000fe20004000000 */
[----:B-1----:R-:W-:Y:S02]  /*0c60*/  IMAD.WIDE.U32 R10, R14, R13, c[0x0][0x190] ;  /* 0x000064000e0a7625 */ /* 0x002fe400078e000d */
[----:B------:R-:W-:Y:S06]  /*0c70*/  MEMBAR.ALL.GPU ;  /* 0x0000000000007992 */ /* 0x000fec000000a000 */
[----:B------:R-:W-:Y:S01]  /*0c80*/  SEL R14, RZ, c[0x0][0xc], P0 ;  /* 0x00000300ff0e7a07 */ /* 0x000fe20000000000 */
[----:B------:R-:W-:-:S00]  /*0c90*/  ERRBAR ;  /* 0x00000000000079ab */ /* 0x000fc00000000000 */
[----:B------:R1:W-:Y:S02]  /*0ca0*/  RED.E.ADD.S32.STRONG.GPU [R10.64], R15 ;  /* 0x0000000f0a00798e */ /* 0x0003e4000c10e386 */
[----:B------:R-:W-:-:S13]  /*0cb0*/  ISETP.NE.AND P0, PT, R14, -0x1, PT ;  /* 0xffffffff0e00780c */ /* 0x000fda0003f05270 */
[----:B-1----:R-:W-:Y:S05]  /*0cc0*/  @!P0 BRA `(.L_x_3070) ;  /* 0x0000005000008947 */ /* 0x002fea0003800000 */
.L_x_3071:
[----:B------:R-:W2:Y:S01]  /*0cd0*/  LDG.E.STRONG.GPU R13, [R10.64] ;  /* 0x000000060a0d7981 */ /* 0x000ea2000c1ef900 */
[----:B------:R-:W-:Y:S01]  /*0ce0*/  YIELD ;  /* 0x0000000000007946 */ /* 0x000fe20003800000 */
[----:B--2---:R-:W-:Y:S01]  /*0cf0*/  ISETP.NE.AND P0, PT, R13, R14, PT ;  /* 0x0000000e0d00720c */ /* 0x004fe20003f05270 */
[----:B------:R-:W-:-:S12]  /*0d00*/  CCTL.IVALL ;  /* 0x00000000ff00798f */ /* 0x000fd80002000000 */
[----:B------:R-:W-:Y:S05]  /*0d10*/  @P0 BRA `(.L_x_3071) ;  /* 0xffffffb000000947 */ /* 0x000fea000383ffff */
.L_x_3070:
        /* <DEDUP_REMOVED lines=9> */
[----:B------:R-:W-:Y:S02]  /*0db0*/  LOP3.LUT R12, R12, 0x3, RZ, 0xc0, !PT ;  /* 0x000000030c0c7812 */ /* 0x000fe400078ec0ff */
[----:B------:R-:W-:Y:S02]  /*0dc0*/  MOV R10, RZ ;  /* 0x000000ff000a7202 */ /* 0x000fe40000000f00 */
[----:B------:R-:W-:Y:S02]  /*0dd0*/  IADD3 R14, -R12, c[0x0][0xc], RZ ;  /* 0x000003000c0e7a10 */ /* 0x000fe40007ffe1ff */
.L_x_3073:
        /* <DEDUP_REMOVED lines=11> */
[----:B-1----:R-:W-:Y:S01]  /*0e90*/  IMAD.MOV.U32 R0, RZ, RZ, R11 ;  /* 0x000000ffff007224 */ /* 0x002fe200078e000b */
[----:B------:R-:W-:-:S04]  /*0ea0*/  IADD3 R15, R10, 0x1, RZ ;  /* 0x000000010a0f7810 */ /* 0x000fc80007ffe0ff */
        /* <DEDUP_REMOVED lines=47> */
.L_x_3072:
        /* <DEDUP_REMOVED lines=19> */
.L_x_3075:
[----:B------:R-:W-:Y:S05]  /*12d0*/  BSYNC B0 ;  /* 0x0000000000007941 */ /* 0x000fea0003800000 */
.L_x_3074:
[----:B------:R-:W-:Y:S05]  /*12e0*/  @!P1 BRA `(.L_x_3069) ;  /* 0x000001d000009947 */ /* 0x000fea0003800000 */
[C---:B------:R-:W-:Y:S02]  /*12f0*/  IADD3 R15, R10.reuse, 0x1, RZ ;  /* 0x000000010a0f7810 */ /* 0x040fe40007ffe0ff */
[----:B------:R-:W-:Y:S02]  /*1300*/  IADD3 R13, R10, 0x2, RZ ;  /* 0x000000020a0d7810 */ /* 0x000fe40007ffe0ff */
[-C--:B------:R-:W-:Y:S02]  /*1310*/  ISETP.EQ.OR P1, PT, R15, R0.reuse, P2 ;  /* 0x000000000f00720c */ /* 0x080fe40001722670 */
[----:B------:R-:W-:-:S04]  /*1320*/  ISETP.EQ.OR P0, PT, R13, R0, P2 ;  /* 0x000000000d00720c */ /* 0x000fc80001702670 */
[----:B------:R-:W-:-:S07]  /*1330*/  ISETP.EQ.OR P0, PT, R11, 0x2, P0 ;  /* 0x000000020b00780c */ /* 0x000fce0000702670 */
[----:B------:R-:W1:Y:S01]  /*1340*/  @!P1 S2R R12, SR_CTAID.Y ;  /* 0x00000000000c9919 */ /* 0x000e620000002600 */
[----:B------:R-:W-:Y:S02]  /*1350*/  @!P1 LOP3.LUT R10, R3, 0x1, RZ, 0xc0, !PT ;  /* 0x00000001030a9812 */ /* 0x000fe400078ec0ff */
[----:B------:R-:W-:-:S03]  /*1360*/  @!P1 MOV R11, 0x4 ;  /* 0x00000004000b9802 */ /* 0x000fc60000000f00 */
[----:B------:R-:W-:Y:S01]  /*1370*/  @!P1 IMAD R10, R10, c[0x0][0x10], RZ ;  /* 0x000004000a0a9a24 */ /* 0x000fe200078e02ff */
[----:B------:R-:W-:-:S03]  /*1380*/  @!P0 LOP3.LUT R14, R3, 0x1, RZ, 0xc0, !PT ;  /* 0x00000001030e8812 */ /* 0x000fc600078ec0ff */
[----:B------:R-:W-:Y:S02]  /*1390*/  @!P1 IMAD R10, R10, c[0x0][0xc], RZ ;  /* 0x000003000a0a9a24 */ /* 0x000fe400078e02ff */
[----:B------:R-:W-:-:S03]  /*13a0*/  @!P0 IMAD R14, R14, c[0x0][0x10], RZ ;  /* 0x000004000e0e8a24 */ /* 0x000fc600078e02ff */
[----:B------:R-:W-:Y:S01]  /*13b0*/  @!P1 SHF.L.U32 R10, R10, 0x1, RZ ;  /* 0x000000010a0a9819 */ /* 0x000fe200000006ff */
[----:B------:R-:W-:-:S04]  /*13c0*/  @!P0 IMAD R14, R14, c[0x0][0xc], RZ ;  /* 0x000003000e0e8a24 */ /* 0x000fc800078e02ff */
[----:B------:R-:W-:-:S04]  /*13d0*/  @!P1 IMAD.WIDE R10, R10, R11, c[0x0][0x198] ;  /* 0x000066000a0a9625 */ /* 0x000fc800078e020b */
[----:B-1----:R-:W-:Y:S02]  /*13e0*/  @!P1 IMAD R15, R15, c[0x0][0x10], R12 ;  /* 0x000004000f0f9a24 */ /* 0x002fe400078e020c */
[----:B------:R-:W1:Y:S02]  /*13f0*/  @!P0 S2R R12, SR_CTAID.Y ;  /* 0x00000000000c8919 */ /* 0x000e640000002600 */
        /* <DEDUP_REMOVED lines=12> */
.L_x_3069:
[----:B------:R-:W-:Y:S01]  /*14c0*/  LOP3.LUT P0, RZ, R0, R24, RZ, 0xfc, !PT ;  /* 0x0000001800ff7212 */ /* 0x000fe2000780fcff */
[----:B------:R-:W-:Y:S01]  /*14d0*/  @!P2 STS.64 [0x50], R8 ;  /* 0x00005008ff00a388 */ /* 0x000fe20000000a00 */
[----:B------:R-:W-:Y:S02]  /*14e0*/  ISETP.EQ.U32.AND P1, PT, RZ, c[0x0][0x168], PT ;  /* 0x00005a00ff007a0c */ /* 0x000fe40003f22070 */
[----:B------:R-:W-:-:S02]  /*14f0*/  SHF.L.U32 R14, R28, 0x1, RZ ;  /* 0x000000011c0e7819 */ /* 0x000fc400000006ff */
[----:B------:R-:W-:Y:S02]  /*1500*/  ISETP.EQ.OR.EX P0, PT, RZ, c[0x0][0x16c], P0, P1 ;  /* 0x00005b00ff007a0c */ /* 0x000fe40000702710 */
[----:B------:R-:W-:-:S11]  /*1510*/  SHF.L.U64.HI R28, R28, 0x1, R29 ;  /* 0x000000011c1c7819 */ /* 0x000fd6000001021d */
[----:B------:R-:W-:Y:S02]  /*1520*/  @!P0 IMAD.MOV.U32 R13, RZ, RZ, 0x8 ;  /* 0x00000008ff0d8424 */ /* 0x000fe400078e00ff */
        /* <DEDUP_REMOVED lines=8> */
[----:B------:R-:W-:-:S03]  /*15b0*/  IADD3.X R11, R28, c[0x0][0x184], RZ, P1, !PT ;  /* 0x000061001c0b7a10 */ /* 0x000fc60000ffe4ff */
[----:B------:R1:W2:Y:S04]  /*15c0*/  LDG.E.U16 R25, [R12.64] ;  /* 0x000000060c197981 */ /* 0x0002a8000c1e1500 */
[----:B------:R1:W3:Y:S04]  /*15d0*/  LDG.E.U16 R15, [R12.64+0x2] ;  /* 0x000002060c0f7981 */ /* 0x0002e8000c1e1500 */
[----:B-1----:R1:W4:Y:S04]  /*15e0*/  LDG.E.U16 R13, [R10.64+0x2] ;  /* 0x000002060a0d7981 */ /* 0x002328000c1e1500 */
[----:B------:R1:W5:Y:S04]  /*15f0*/  LDG.E.U16 R12, [R10.64] ;  /* 0x000000060a0c7981 */ /* 0x000368000c1e1500 */
[----:B-1----:R-:W1:Y:S01]  /*1600*/  LDS.64 R10, [0x50] ;  /* 0x00005000ff0a7984 */ /* 0x002e620000000a00 */
[----:B0-----:R-:W-:Y:S01]  /*1610*/  HFMA2.MMA R8, -RZ, RZ, 1.875, 0 ;  /* 0x3f800000ff087435 */ /* 0x001fe200000001ff */
[----:B------:R-:W-:-:S02]  /*1620*/  SHF.R.U32.HI R29, RZ, 0x3, R24 ;  /* 0x00000003ff1d7819 */ /* 0x000fc40000011618 */
[----:B------:R-:W-:Y:S01]  /*1630*/  ISETP.NE.AND P2, PT, RZ, UR5, PT ;  /* 0x00000005ff007c0c */ /* 0x000fe2000bf45270 */
[----:B-1----:R-:W-:-:S04]  /*1640*/  FMUL.FTZ R9, R10, c[0x0][0x1f4] ;  /* 0x00007d000a097a20 */ /* 0x002fc80000410000 */
[----:B------:R-:W-:-:S04]  /*1650*/  FMUL.FTZ R14, R9, R9 ;  /* 0x00000009090e7220 */ /* 0x000fc80000410000 */
[----:B------:R-:W-:-:S05]  /*1660*/  FFMA.FTZ R14, R11, c[0x0][0x1f4], -R14 ;  /* 0x00007d000b0e7a23 */ /* 0x000fca000001080e */
[----:B------:R-:W-:Y:S01]  /*1670*/  FSETP.GTU.FTZ.AND P0, PT, R14, RZ, PT ;  /* 0x000000ff0e00720b */ /* 0x000fe20003f1c000 */
[----:B------:R-:W-:-:S12]  /*1680*/  IMAD R0, R0, c[0x0][0x1e4], R29 ;  /* 0x0000790000007a24 */ /* 0x000fd800078e021d */
[----:B------:R-:W-:-:S04]  /*1690*/  @P0 FADD.FTZ R28, R14, c[0x0][0x188] ;  /* 0x000062000e1c0621 */ /* 0x000fc80000010000 */
[----:B------:R-:W0:Y:S01]  /*16a0*/  @P0 MUFU.RSQ R8, R28 ;  /* 0x0000001c00080308 */ /* 0x000e220000001400 */
[C---:B------:R-:W-:Y:S01]  /*16b0*/  FADD.FTZ R7, -R9.reuse, R7 ;  /* 0x0000000709077221 */ /* 0x040fe20000010100 */
[----:B------:R-:W-:Y:S01]  /*16c0*/  ISETP.GE.U32.AND P0, PT, R0, c[0x0][0x1c8], PT ;  /* 0x0000720000007a0c */ /* 0x000fe20003f06070 */
[----:B------:R-:W-:Y:S01]  /*16d0*/  FADD.FTZ R29, -R9, R6 ;  /* 0x00000006091d7221 */ /* 0x000fe20000010100 */
[----:B------:R-:W-:-:S04]  /*16e0*/  SHF.R.S32.HI R14, RZ, 0x1f, R0 ;  /* 0x0000001fff0e7819 */ /* 0x000fc80000011400 */
[----:B------:R-:W-:Y:S01]  /*16f0*/  ISETP.GE.AND.EX P0, PT, R14, c[0x0][0x1cc], PT, P0 ;  /* 0x000073000e007a0c */ /* 0x000fe20003f06300 */
[C---:B------:R-:W-:Y:S02]  /*1700*/  FADD.FTZ R16, -R9.reuse, R16 ;  /* 0x0000001009107221 */ /* 0x040fe40000010100 */
[----:B------:R-:W-:Y:S02]  /*1710*/  FADD.FTZ R17, -R9, R17 ;  /* 0x0000001109117221 */ /* 0x000fe40000010100 */
[-C--:B0-----:R-:W-:Y:S02]  /*1720*/  FMUL.FTZ R6, R7, R8.reuse ;  /* 0x0000000807067220 */ /* 0x081fe40000410000 */
[----:B------:R-:W-:Y:S01]  /*1730*/  FMUL.FTZ R29, R29, R8 ;  /* 0x000000081d1d7220 */ /* 0x000fe20000410000 */
[----:B------:R-:W-:Y:S02]  /*1740*/  ISETP.GT.U32.OR P0, PT, R24, 0xff, P0 ;  /* 0x000000ff1800780c */ /* 0x000fe40000704470 */
[----:B--2---:R-:W-:-:S02]  /*1750*/  PRMT R10, RZ, 0x5410, R25 ;  /* 0x00005410ff0a7816 */ /* 0x004fc40000000019 */
[----:B---3--:R-:W-:Y:S02]  /*1760*/  PRMT R11, RZ, 0x5410, R15 ;  /* 0x00005410ff0b7816 */ /* 0x008fe4000000000f */
[----:B----4-:R-:W-:Y:S02]  /*1770*/  PRMT R13, RZ, 0x5410, R13 ;  /* 0x00005410ff0d7816 */ /* 0x010fe4000000000d */
[----:B-----5:R-:W-:-:S03]  /*1780*/  PRMT R12, RZ, 0x5410, R12 ;  /* 0x00005410ff0c7816 */ /* 0x020fc6000000000c */
        /* <DEDUP_REMOVED lines=13> */
.L_x_3076:
        /* <DEDUP_REMOVED lines=11> */
.L_x_3078:
[----:B------:R-:W-:Y:S05]  /*1910*/  BSYNC B0 ;  /* 0x0000000000007941 */ /* 0x000fea0003800000 */
.L_x_3077:
[C---:B0-----:R-:W-:Y:S01]  /*1920*/  IADD3 R7, R0.reuse, 0x20, RZ ;  /* 0x0000002000077810 */ /* 0x041fe20007ffe0ff */
[C---:B------:R-:W-:Y:S01]  /*1930*/  FADD.FTZ R25, -R9.reuse, R20 ;  /* 0x0000001409197221 */ /* 0x040fe20000010100 */
[C---:B------:R-:W-:Y:S01]  /*1940*/  IADD3 R6, R0.reuse, 0x40, RZ ;  /* 0x0000004000067810 */ /* 0x040fe20007ffe0ff */
[C---:B------:R-:W-:Y:S01]  /*1950*/  FADD.FTZ R18, -R9.reuse, R18 ;  /* 0x0000001209127221 */ /* 0x040fe20000010100 */
[----:B------:R-:W-:Y:S01]  /*1960*/  IADD3 R0, R0, 0x60, RZ ;  /* 0x0000006000007810 */ /* 0x000fe20007ffe0ff */
[----:B------:R-:W-:Y:S01]  /*1970*/  FADD.FTZ R19, -R9, R19 ;  /* 0x0000001309137221 */ /* 0x000fe20000010100 */
[----:B------:R-:W-:Y:S01]  /*1980*/  ISETP.GE.U32.AND P0, PT, R7, c[0x0][0x1c8], PT ;  /* 0x0000720007007a0c */ /* 0x000fe20003f06070 */
[----:B------:R-:W-:Y:S01]  /*1990*/  FADD.FTZ R9, -R9, R21 ;  /* 0x0000001509097221 */ /* 0x000fe20000010100 */
        /* <DEDUP_REMOVED lines=13> */
[----:B------:R-:W-:Y:S01]  /*1a70*/  FFMA.FTZ R8, R10, R16, R12 ;  /* 0x000000100a087223 */ /* 0x000fe2000001000c */
        /* <DEDUP_REMOVED lines=16> */
.L_x_3079:
        /* <DEDUP_REMOVED lines=11> */
.L_x_3081:
[----:B------:R-:W-:Y:S05]  /*1c30*/  BSYNC B0 ;  /* 0x0000000000007941 */ /* 0x000fea0003800000 */
.L_x_3080:
        /* <DEDUP_REMOVED lines=13> */
.L_x_3082:
        /* <DEDUP_REMOVED lines=11> */
.L_x_3084:
[----:B------:R-:W-:Y:S05]  /*1dc0*/  BSYNC B0 ;  /* 0x0000000000007941 */ /* 0x000fea0003800000 */
.L_x_3083:
        /* <DEDUP_REMOVED lines=13> */
.L_x_3085:
[----:B------:R-:W-:Y:S01]  /*1ea0*/  BSSY B0, `(.L_x_3086) ;  /* 0x000000a000007945 */ /* 0x000fe20003800000 */
[----:B------:R-:W-:Y:S05]  /*1eb0*/  @P3 BRA `(.L_x_3087) ;  /* 0x0000008000003947 */ /* 0x000fea0003800000 */
[----:B------:R-:W-:Y:S01]  /*1ec0*/  MOV R5, R27 ;  /* 0x0000001b00057202 */ /* 0x000fe20000000f00 */
[----:B0-----:R-:W-:-:S04]  /*1ed0*/  IMAD R9, R14, c[0x0][0x1c0], RZ ;  /* 0x000070000e097a24 */ /* 0x001fc800078e02ff */
[----:B------:R-:W-:-:S04]  /*1ee0*/  IMAD.WIDE.U32 R6, R0, c[0x0][0x1c0], R4 ;  /* 0x0000700000067a25 */ /* 0x000fc800078e0004 */
[----:B------:R-:W-:Y:S01]  /*1ef0*/  IMAD R9, R0, c[0x0][0x1c4], R9 ;  /* 0x0000710000097a24 */ /* 0x000fe200078e0209 */
[----:B------:R-:W-:-:S04]  /*1f00*/  LEA R4, P0, R6, c[0x0][0x160], 0x2 ;  /* 0x0000580006047a11 */ /* 0x000fc800078010ff */
[----:B------:R-:W-:-:S04]  /*1f10*/  IADD3 R9, R7, R9, RZ ;  /* 0x0000000907097210 */ /* 0x000fc80007ffe0ff */
[----:B------:R-:W-:-:S05]  /*1f20*/  LEA.HI.X R5, R6, c[0x0][0x164], R9, 0x2, P0 ;  /* 0x0000590006057a11 */ /* 0x000fca00000f1409 */
[----:B------:R0:W-:Y:S02]  /*1f30*/  STG.E.64 [R4.64], R10 ;  /* 0x0000000a04007986 */ /* 0x0001e4000c101b06 */
.L_x_3087:
[----:B------:R-:W-:Y:S05]  /*1f40*/  BSYNC B0 ;  /* 0x0000000000007941 */ /* 0x000fea0003800000 */
.L_x_3086:
[----:B------:R-:W-:Y:S02]  /*1f50*/  IADD3 R22, R22, c[0x0][0x10], RZ ;  /* 0x0000040016167a10 */ /* 0x000fe40007ffe0ff */
[----:B------:R-:W-:Y:S02]  /*1f60*/  IADD3 R3, R3, 0x1, RZ ;  /* 0x0000000103037810 */ /* 0x000fe40007ffe0ff */
[----:B------:R-:W-:-:S13]  /*1f70*/  ISETP.GE.AND P0, PT, R22, UR4, PT ;  /* 0x0000000416007c0c */ /* 0x000fda000bf06270 */
[----:B------:R-:W-:Y:S01]  /*1f80*/  @P0 CALL.REL.NOINC `(.L_x_3088) ;  /* 0x0000001000000944 */ /* 0x000fe20003c00000 */
[----:B------:R-:W-:Y:S05]  /*1f90*/  BRA `(.L_x_3089) ;  /* 0xffffe15000007947 */ /* 0x000fea000383ffff */
.L_x_3088:
[----:B------:R-:W-:Y:S05]  /*1fa0*/  EXIT ;  /* 0x000000000000794d */ /* 0x000fea0003800000 */
.L_x_3090:
        /* <DEDUP_REMOVED lines=13> */
.L_x_3397:


//--------------------- .text._Z35group_norm_nhwc_fwd_one_pass_kernelI11Fp32IOBf16WLi256ELi16ELi256EEv26Group_norm_nhwc_fwd_params --------------------------
	.section	.text._Z35group_norm_nhwc_fwd_one_pass_kernelI11Fp32IOBf16WLi256ELi16ELi256EEv26Group_norm_nhwc_fwd_params,"ax",@progbits
	.sectioninfo	@"SHI_REGISTERS=64"
	.align	128
        .global         _Z35group_norm_nhwc_fwd_one_pass_kernelI11Fp32IOBf16WLi256ELi16ELi256EEv26Group_norm_nhwc_fwd_params
        .type           _Z35group_norm_nhwc_fwd_one_pass_kernelI11Fp32IOBf16WLi256ELi16ELi256EEv26Group_norm_nhwc_fwd_params,@function
        .size           _Z35group_norm_nhwc_fwd_one_pass_kernelI11Fp32IOBf16WLi256ELi16ELi256EEv26Group_norm_nhwc_fwd_params,(.L_x_3398 - _Z35group_norm_nhwc_fwd_one_pass_kernelI11Fp32IOBf16WLi256ELi16ELi256EEv26Group_norm_nhwc_fwd_params)
        .other          _Z35group_norm_nhwc_fwd_one_pass_kernelI11Fp32IOBf16WLi256ELi16ELi256EEv26Group_norm_nhwc_fwd_params,@"STO_CUDA_ENTRY STV_DEFAULT"
_Z35group_norm_nhwc_fwd_one_pass_kernelI11Fp32IOBf16WLi256ELi16ELi256EEv26Group_norm_nhwc_fwd_params:
.text._Z35group_norm_nhwc_fwd_one_pass_kernelI11Fp32IOBf16WLi256ELi16ELi256EEv26Group_norm_nhwc_fwd_params:
        /* <DEDUP_REMOVED lines=44> */
.L_x_3128:
        /* <DEDUP_REMOVED lines=216> */
.L_x_3092:
[----:B------:R-:W-:Y:S05]  /*1040*/  BSYNC B0 ;  /* 0x0000000000007941 */ /* 0x000fea0003800000 */
.L_x_3091:
        /* <DEDUP_REMOVED lines=26> */
.L_x_3095:
[----:B------:R-:W2:Y:S01]  /*11f0*/  LDG.E.STRONG.GPU R14, [R12.64] ;  /* 0x000000060c0e7981 */ /* 0x000ea2000c1ef900 */
[----:B------:R-:W-:Y:S01]  /*1200*/  YIELD ;  /* 0x0000000000007946 */ /* 0x000fe20003800000 */
[----:B--2---:R-:W-:Y:S01]  /*1210*/  ISETP.NE.AND P0, PT, R14, R15, PT ;  /* 0x0000000f0e00720c */ /* 0x004fe20003f05270 */
[----:B------:R-:W-:-:S12]  /*1220*/  CCTL.IVALL ;  /* 0x00000000ff00798f */ /* 0x000fd80002000000 */
[----:B------:R-:W-:Y:S05]  /*1230*/  @P0 BRA `(.L_x_3095) ;  /* 0xffffffb000000947 */ /* 0x000fea000383ffff */
.L_x_3094:
        /* <DEDUP_REMOVED lines=17> */
.L_x_3099:
        /* <DEDUP_REMOVED lines=115> */
.L_x_3098:
        /* <DEDUP_REMOVED lines=61> */
.L_x_3100:
[----:B------:R-:W-:-:S13]  /*1e50*/  ISETP.NE.OR P0, PT, R16, RZ, P0 ;  /* 0x000000ff1000720c */ /* 0x000fda0000705670 */
[----:B------:R-:W-:Y:S05]  /*1e60*/  @!P0 BRA `(.L_x_3096) ;  /* 0x000001f000008947 */ /* 0x000fea0003800000 */
.L_x_3097:
        /* <DEDUP_REMOVED lines=31> */
.L_x_3096:
        /* <DEDUP_REMOVED lines=12> */
.L_x_3102:
[----:B------:R-:W-:Y:S05]  /*2120*/  BSYNC B0 ;  /* 0x0000000000007941 */ /* 0x000fea0003800000 */
.L_x_3101:
        /* <DEDUP_REMOVED lines=16> */
.L_x_3093:
        /* <DEDUP_REMOVED lines=16> */
[----:B------:R-:W2:Y:S04]  /*2330*/  LDG.E.U16 R59, [R20.64] ;  /* 0x00000006143b7981 */ /* 0x000ea8000c1e1500 */
[----:B------:R2:W3:Y:S04]  /*2340*/  LDG.E.U16 R60, [R20.64+0x2] ;  /* 0x00000206143c7981 */ /* 0x0004e8000c1e1500 */
[----:B------:R1:W4:Y:S04]  /*2350*/  LDG.E.U16 R58, [R16.64] ;  /* 0x00000006103a7981 */ /* 0x000328000c1e1500 */
[----:B------:R1:W5:Y:S01]  /*2360*/  LDG.E.U16 R61, [R16.64+0x2] ;  /* 0x00000206103d7981 */ /* 0x000362000c1e1500 */
[----:B------:R-:W-:Y:S01]  /*2370*/  HFMA2.MMA R19, -RZ, RZ, 1.875, 0 ;  /* 0x3f800000ff137435 */ /* 0x000fe200000001ff */
[----:B------:R-:W-:-:S02]  /*2380*/  ISETP.NE.AND P6, PT, RZ, UR5, PT ;  /* 0x00000005ff007c0c */ /* 0x000fc4000bfc5270 */
[----:B------:R-:W0:Y:S02]  /*2390*/  LDS.64 R14, [0x50] ;  /* 0x00005000ff0e7984 */ /* 0x000e240000000a00 */
[----:B0-----:R-:W-:-:S04]  /*23a0*/  FMUL.FTZ R18, R14, c[0x0][0x1f4] ;  /* 0x00007d000e127a20 */ /* 0x001fc80000410000 */
[C---:B------:R-:W-:Y:S02]  /*23b0*/  FMUL.FTZ R14, R18.reuse, R18 ;  /* 0x00000012120e7220 */ /* 0x040fe40000410000 */
[C---:B------:R-:W-:Y:S02]  /*23c0*/  FADD.FTZ R12, -R18.reuse, R31 ;  /* 0x0000001f120c7221 */ /* 0x040fe40000010100 */
[----:B------:R-:W-:Y:S02]  /*23d0*/  FFMA.FTZ R14, R15, c[0x0][0x1f4], -R14 ;  /* 0x00007d000f0e7a23 */ /* 0x000fe4000001080e */
[C---:B------:R-:W-:Y:S02]  /*23e0*/  FADD.FTZ R30, -R18.reuse, R30 ;  /* 0x0000001e121e7221 */ /* 0x040fe40000010100 */
[----:B------:R-:W-:Y:S01]  /*23f0*/  FADD.FTZ R32, -R18, R32 ;  /* 0x0000002012207221 */ /* 0x000fe20000010100 */
[----:B------:R-:W-:Y:S01]  /*2400*/  FSETP.GTU.FTZ.AND P0, PT, R14, RZ, PT ;  /* 0x000000ff0e00720b */ /* 0x000fe20003f1c000 */
[----:B-1----:R-:W-:-:S12]  /*2410*/  FADD.FTZ R16, -R18, R33 ;  /* 0x0000002112107221 */ /* 0x002fd80000010100 */
[----:B------:R-:W-:-:S04]  /*2420*/  @P0 FADD.FTZ R14, R14, c[0x0][0x188] ;  /* 0x000062000e0e0621 */ /* 0x000fc80000010000 */
[----:B------:R-:W0:Y:S02]  /*2430*/  @P0 MUFU.RSQ R19, R14 ;  /* 0x0000000e00130308 */ /* 0x000e240000001400 */
[-C--:B0-----:R-:W-:Y:S02]  /*2440*/  FMUL.FTZ R13, R12, R19.reuse ;  /* 0x000000130c0d7220 */ /* 0x081fe40000410000 */
[-C--:B------:R-:W-:Y:S02]  /*2450*/  FMUL.FTZ R12, R30, R19.reuse ;  /* 0x000000131e0c7220 */ /* 0x080fe40000410000 */
[-C--:B------:R-:W-:Y:S02]  /*2460*/  FMUL.FTZ R31, R32, R19.reuse ;  /* 0x00000013201f7220 */ /* 0x080fe40000410000 */
[----:B------:R-:W-:Y:S01]  /*2470*/  FMUL.FTZ R30, R16, R19 ;  /* 0x00000013101e7220 */ /* 0x000fe20000410000 */
[----:B--2---:R-:W-:Y:S02]  /*2480*/  PRMT R20, RZ, 0x5410, R59 ;  /* 0x00005410ff147816 */ /* 0x004fe4000000003b */
[----:B---3--:R-:W-:-:S02]  /*2490*/  PRMT R21, RZ, 0x5410, R60 ;  /* 0x00005410ff157816 */ /* 0x008fc4000000003c */
        /* <DEDUP_REMOVED lines=15> */
.L_x_3103:
        /* <DEDUP_REMOVED lines=11> */
.L_x_3105:
[----:B------:R-:W-:Y:S05]  /*2640*/  BSYNC B0 ;  /* 0x0000000000007941 */ /* 0x000fea0003800000 */
.L_x_3104:
[C---:B------:R-:W-:Y:S02]  /*2650*/  FADD.FTZ R34, -R18.reuse, R34 ;  /* 0x0000002212227221 */ /* 0x040fe40000010100 */
        /* <DEDUP_REMOVED lines=14> */
.L_x_3106:
        /* <DEDUP_REMOVED lines=11> */
.L_x_3108:
[----:B------:R-:W-:Y:S05]  /*27f0*/  BSYNC B0 ;  /* 0x0000000000007941 */ /* 0x000fea0003800000 */
.L_x_3107:
[C---:B------:R-:W-:Y:S01]  /*2800*/  FADD.FTZ R36, -R18.reuse, R36 ;  /* 0x0000002412247221 */ /* 0x040fe20000010100 */
[----:B------:R-:W-:Y:S01]  /*2810*/  ISETP.GE.U32.AND P0, PT, R9, c[0x0][0x1c8], PT ;  /* 0x0000720009007a0c */ /* 0x000fe20003f06070 */
[----:B------:R-:W-:Y:S02]  /*2820*/  FADD.FTZ R30, -R18, R37 ;  /* 0x00000025121e7221 */ /* 0x000fe40000010100 */
[-C--:B------:R-:W-:Y:S02]  /*2830*/  FMUL.FTZ R34, R34, R19.reuse ;  /* 0x0000001322227220 */ /* 0x080fe40000410000 */
[-C--:B------:R-:W-:Y:S02]  /*2840*/  FMUL.FTZ R32, R32, R19.reuse ;  /* 0x0000001320207220 */ /* 0x080fe40000410000 */
[-C--:B------:R-:W-:Y:S02]  /*2850*/  FMUL.FTZ R31, R36, R19.reuse ;  /* 0x00000013241f7220 */ /* 0x080fe40000410000 */
[----:B------:R-:W-:-:S02]  /*2860*/  FMUL.FTZ R30, R30, R19 ;  /* 0x000000131e1e7220 */ /* 0x000fc40000410000 */
        /* <DEDUP_REMOVED lines=13> */
.L_x_3109:
        /* <DEDUP_REMOVED lines=11> */
.L_x_3111:
[----:B------:R-:W-:Y:S05]  /*29f0*/  BSYNC B0 ;  /* 0x0000000000007941 */ /* 0x000fea0003800000 */
.L_x_3110:
        /* <DEDUP_REMOVED lines=13> */
.L_x_3112:
        /* <DEDUP_REMOVED lines=11> */
.L_x_3114:
[----:B------:R-:W-:Y:S05]  /*2b80*/  BSYNC B0 ;  /* 0x0000000000007941 */ /* 0x000fea0003800000 */
.L_x_3113:
[----:B------:R-:W-:Y:S01]  /*2b90*/  FADD.FTZ R28, -R18, R28 ;  /* 0x0000001c121c7221 */ /* 0x000fe20000010100 */
[----:B------:R-:W-:Y:S01]  /*2ba0*/  ISETP.GE.U32.AND P5, PT, R10, c[0x0][0x1c8], PT ;  /* 0x000072000a007a0c */ /* 0x000fe20003fa6070 */
[----:B0-----:R-:W-:Y:S01]  /*2bb0*/  FADD.FTZ R12, -R18, R29 ;  /* 0x0000001d120c7221 */ /* 0x001fe20000010100 */
[----:B------:R-:W-:Y:S01]  /*2bc0*/  ISETP.GE.AND.EX P0, PT, R46, c[0x0][0x1cc], PT, P0 ;  /* 0x000073002e007a0c */ /* 0x000fe20003f06300 */
[-C--:B------:R-:W-:Y:S01]  /*2bd0*/  FMUL.FTZ R28, R28, R19.reuse ;  /* 0x000000131c1c7220 */ /* 0x080fe20000410000 */
[----:B------:R-:W-:Y:S01]  /*2be0*/  ISETP.GE.AND.EX P5, PT, R47, c[0x0][0x1cc], PT, P5 ;  /* 0x000073002f007a0c */ /* 0x000fe20003fa6350 */
[----:B------:R-:W-:Y:S01]  /*2bf0*/  FMUL.FTZ R13, R12, R19 ;  /* 0x000000130c0d7220 */ /* 0x000fe20000410000 */
[----:B------:R-:W-:Y:S01]  /*2c00*/  ISETP.LT.U32.AND P0, PT, R2, 0x100, !P0 ;  /* 0x000001000200780c */ /* 0x000fe20004701070 */
[----:B------:R-:W-:Y:S02]  /*2c10*/  FADD.FTZ R38, -R18, R38 ;  /* 0x0000002612267221 */ /* 0x000fe40000010100 */
        /* <DEDUP_REMOVED lines=13> */
.L_x_3115:
        /* <DEDUP_REMOVED lines=11> */
.L_x_3117:
[----:B------:R-:W-:Y:S05]  /*2da0*/  BSYNC B0 ;  /* 0x0000000000007941 */ /* 0x000fea0003800000 */
.L_x_3116:
[----:B0-----:R-:W-:Y:S01]  /*2db0*/  FADD.FTZ R12, -R18, R39 ;  /* 0x00000027120c7221 */ /* 0x001fe20000010100 */
        /* <DEDUP_REMOVED lines=17> */
.L_x_3118:
        /* <DEDUP_REMOVED lines=11> */
.L_x_3120:
[----:B------:R-:W-:Y:S05]  /*2f80*/  BSYNC B0 ;  /* 0x0000000000007941 */ /* 0x000fea0003800000 */
.L_x_3119:
[----:B------:R-:W-:Y:S01]  /*2f90*/  ISETP.GE.U32.AND P5, PT, R27, c[0x0][0x1c8], PT ;  /* 0x000072001b007a0c */ /* 0x000fe20003fa6070 */
[----:B------:R-:W-:Y:S01]  /*2fa0*/  FADD.FTZ R40, -R18, R40 ;  /* 0x0000002812287221 */ /* 0x000fe20000010100 */
[----:B------:R-:W-:Y:S01]  /*2fb0*/  ISETP.GE.AND.EX P0, PT, R48, c[0x0][0x1cc], PT, P0 ;  /* 0x0000730030007a0c */ /* 0x000fe20003f06300 */
[C---:B0-----:R-:W-:Y:S01]  /*2fc0*/  FADD.FTZ R12, -R18.reuse, R41 ;  /* 0x00000029120c7221 */ /* 0x041fe20000010100 */
[----:B------:R-:W-:Y:S01]  /*2fd0*/  ISETP.GE.AND.EX P5, PT, R49, c[0x0][0x1cc], PT, P5 ;  /* 0x0000730031007a0c */ /* 0x000fe20003fa6350 */
[----:B------:R-:W-:Y:S01]  /*2fe0*/  FADD.FTZ R42, -R18, R42 ;  /* 0x0000002a122a7221 */ /* 0x000fe20000010100 */
[----:B------:R-:W-:Y:S01]  /*2ff0*/  ISETP.LT.U32.AND P0, PT, R2, 0x100, !P0 ;  /* 0x000001000200780c */ /* 0x000fe20004701070 */
[----:B------:R-:W-:Y:S01]  /*3000*/  FADD.FTZ R18, -R18, R43 ;  /* 0x0000002b12127221 */ /* 0x000fe20000010100 */
[----:B------:R-:W-:Y:S01]  /*3010*/  ISETP.LT.U32.AND P5, PT, R2, 0x100, !P5 ;  /* 0x000001000200780c */ /* 0x000fe20006fa1070 */
        /* <DEDUP_REMOVED lines=17> */
.L_x_3121:
        /* <DEDUP_REMOVED lines=11> */
.L_x_3123:
[----:B------:R-:W-:Y:S05]  /*31e0*/  BSYNC B0 ;  /* 0x0000000000007941 */ /* 0x000fea0003800000 */
.L_x_3122:
        /* <DEDUP_REMOVED lines=13> */
.L_x_3124:
[----:B------:R-:W-:Y:S01]  /*32c0*/  BSSY B0, `(.L_x_3125) ;  /* 0x000000a000007945 */ /* 0x000fe20003800000 */
[----:B------:R-:W-:Y:S05]  /*32d0*/  @!P5 BRA `(.L_x_3126) ;  /* 0x000000800000d947 */ /* 0x000fea0003800000 */
        /* <DEDUP_REMOVED lines=8> */
.L_x_3126:
[----:B------:R-:W-:Y:S05]  /*3360*/  BSYNC B0 ;  /* 0x0000000000007941 */ /* 0x000fea0003800000 */
.L_x_3125:
[----:B------:R-:W-:Y:S02]  /*3370*/  IADD3 R6, R6, c[0x0][0x10], RZ ;  /* 0x0000040006067a10 */ /* 0x000fe40007ffe0ff */
[----:B------:R-:W-:Y:S02]  /*3380*/  IADD3 R5, R5, 0x1, RZ ;  /* 0x0000000105057810 */ /* 0x000fe40007ffe0ff */
[----:B------:R-:W-:-:S13]  /*3390*/  ISETP.GE.AND P0, PT, R6, UR4, PT ;  /* 0x0000000406007c0c */ /* 0x000fda000bf06270 */
[----:B------:R-:W-:Y:S01]  /*33a0*/  @P0 CALL.REL.NOINC `(.L_x_3127) ;  /* 0x0000001000000944 */ /* 0x000fe20003c00000 */
[----:B------:R-:W-:Y:S05]  /*33b0*/  BRA `(.L_x_3128) ;  /* 0xffffcf0000007947 */ /* 0x000fea000383ffff */
.L_x_3127:
[----:B------:R-:W-:Y:S05]  /*33c0*/  EXIT ;  /* 0x000000000000794d */ /* 0x000fea0003800000 */
.L_x_3129:
        /* <DEDUP_REMOVED lines=11> */
.L_x_3398:


//--------------------- .text._Z35group_norm_nhwc_fwd_one_pass_kernelI11Fp32IOBf16WLi512ELi16ELi256EEv26Group_norm_nhwc_fwd_params --------------------------
	.section	.text._Z35group_norm_nhwc_fwd_one_pass_kernelI11Fp32IOBf16WLi512ELi16ELi256EEv26Group_norm_nhwc_fwd_params,"ax",@progbits
	.sectioninfo	@"SHI_REGISTERS=97"
	.align	128
        .global         _Z35group_norm_nhwc_fwd_one_pass_kernelI11Fp32IOBf16WLi512ELi16ELi256EEv26Group_norm_nhwc_fwd_params
        .type           _Z35group_norm_nhwc_fwd_one_pass_kernelI11Fp32IOBf16WLi512ELi16ELi256EEv26Group_norm_nhwc_fwd_params,@function
        .size           _Z35group_norm_nhwc_fwd_one_pass_kernelI11Fp32IOBf16WLi512ELi16ELi256EEv26Group_norm_nhwc_fwd_params,(.L_x_3399 - _Z35group_norm_nhwc_fwd_one_pass_kernelI11Fp32IOBf16WLi512ELi16ELi256EEv26Group_norm_nhwc_fwd_params)
        .other          _Z35group_norm_nhwc_fwd_one_pass_kernelI11Fp32IOBf16WLi512ELi16ELi256EEv26Group_norm_nhwc_fwd_params,@"STO_CUDA_ENTRY STV_DEFAULT"
_Z35group_norm_nhwc_fwd_one_pass_kernelI11Fp32IOBf16WLi512ELi16ELi256EEv26Group_norm_nhwc_fwd_params:
.text._Z35group_norm_nhwc_fwd_one_pass_kernelI11Fp32IOBf16WLi512ELi16ELi256EEv26Group_norm_nhwc_fwd_params:
        /* <DEDUP_REMOVED lines=15> */
.L_x_3188:
[----:B------:R-:W-:Y:S01]  /*00f0*/  IABS R5, c[0x0][0x1d8] ;  /* 0x0000760000057a13 */ /* 0x000fe20000000000 */
[----:B0-----:R-:W0:Y:S01]  /*0100*/  S2R R74, SR_CTAID.X ;  /* 0x00000000004a7919 */ /* 0x001e220000002500 */
[----:B------:R-:W-:Y:S01]  /*0110*/  SHF.R.U32.HI R77, RZ, 0x3, R71 ;  /* 0x00000003ff4d7819 */ /* 0x000fe20000011647 */
[----:B------:R-:W-:Y:S01]  /*0120*/  CS2R R18, SRZ ;  /* 0x0000000000127805 */ /* 0x000fe2000001ff00 */
[----:B-1----:R-:W1:Y:S08]  /*0130*/  I2F.RP R0, R5 ;  /* 0x0000000500007306 */ /* 0x002e700000209400 */
[----:B-1----:R-:W1:Y:S01]  /*0140*/  MUFU.RCP R0, R0 ;  /* 0x0000000000007308 */ /* 0x002e620000001000 */
[----:B0-----:R-:W-:-:S05]  /*0150*/  IMAD R77, R74, c[0x0][0x1e4], R77 ;  /* 0x000079004a4d7a24 */ /* 0x001fca00078e024d */
[----:B------:R-:W-:Y:S02]  /*0160*/  SHF.R.S32.HI R78, RZ, 0x1f, R77 ;  /* 0x0000001fff4e7819 */ /* 0x000fe4000001144d */
[C---:B------:R-:W-:Y:S02]  /*0170*/  IADD3 R75, R77.reuse, 0x20, RZ ;  /* 0x000000204d4b7810 */ /* 0x040fe40007ffe0ff */
[----:B------:R-:W-:Y:S02]  /*0180*/  IADD3 R70, R77, 0x40, RZ ;  /* 0x000000404d467810 */ /* 0x000fe40007ffe0ff */
[----:B-1----:R-:W-:Y:S02]  /*0190*/  IADD3 R2, R0, 0xffffffe, RZ ;  /* 0x0ffffffe00027810 */ /* 0x002fe40007ffe0ff */
[----:B------:R-:W-:Y:S02]  /*01a0*/  SHF.R.S32.HI R76, RZ, 0x1f, R75 ;  /* 0x0000001fff4c7819 */ /* 0x000fe4000001144b */
[----:B------:R0:W1:Y:S01]  /*01b0*/  F2I.FTZ.U32.TRUNC.NTZ R3, R2 ;  /* 0x0000000200037305 */ /* 0x000062000021f000 */
[----:B------:R-:W-:-:S02]  /*01c0*/  SHF.R.S32.HI R69, RZ, 0x1f, R70 ;  /* 0x0000001fff457819 */ /* 0x000fc40000011446 */
[C---:B------:R-:W-:Y:S02]  /*01d0*/  IADD3 R68, R77.reuse, 0x60, RZ ;  /* 0x000000604d447810 */ /* 0x040fe40007ffe0ff */
[C---:B------:R-:W-:Y:S02]  /*01e0*/  IADD3 R66, R77.reuse, 0x80, RZ ;  /* 0x000000804d427810 */ /* 0x040fe40007ffe0ff */
[----:B------:R-:W-:Y:S02]  /*01f0*/  SHF.R.S32.HI R67, RZ, 0x1f, R68 ;  /* 0x0000001fff437819 */ /* 0x000fe40000011444 */
[----:B0-----:R-:W-:Y:S02]  /*0200*/  MOV R2, RZ ;  /* 0x000000ff00027202 */ /* 0x001fe40000000f00 */
[----:B------:R-:W-:Y:S02]  /*0210*/  SHF.R.S32.HI R65, RZ, 0x1f, R66 ;  /* 0x0000001fff417819 */ /* 0x000fe40000011442 */
[----:B------:R-:W-:-:S02]  /*0220*/  IADD3 R64, R77, 0xa0, RZ ;  /* 0x000000a04d407810 */ /* 0x000fc40007ffe0ff */
[C---:B------:R-:W-:Y:S02]  /*0230*/  IADD3 R62, R77.reuse, 0xc0, RZ ;  /* 0x000000c04d3e7810 */ /* 0x040fe40007ffe0ff */
[----:B-1----:R-:W-:Y:S02]  /*0240*/  IADD3 R4, RZ, -R3, RZ ;  /* 0x80000003ff047210 */ /* 0x002fe40007ffe0ff */
[----:B------:R-:W-:Y:S02]  /*0250*/  SHF.R.S32.HI R63, RZ, 0x1f, R64 ;  /* 0x0000001fff3f7819 */ /* 0x000fe40000011440 */
[----:B------:R-:W-:Y:S01]  /*0260*/  SHF.R.S32.HI R61, RZ, 0x1f, R62 ;  /* 0x0000001fff3d7819 */ /* 0x000fe2000001143e */
[----:B------:R-:W-:Y:S01]  /*0270*/  IMAD R7, R4, R5, RZ ;  /* 0x0000000504077224 */ /* 0x000fe200078e02ff */
[----:B------:R-:W-:Y:S02]  /*0280*/  IABS R4, R72 ;  /* 0x0000004800047213 */ /* 0x000fe40000000000 */
[----:B------:R-:W-:Y:S01]  /*0290*/  IADD3 R60, R77, 0xe0, RZ ;  /* 0x000000e04d3c7810 */ /* 0x000fe20007ffe0ff */
[----:B------:R-:W-:Y:S01]  /*02a0*/  IMAD.HI.U32 R3, R3, R7, R2 ;  /* 0x0000000703037227 */ /* 0x000fe200078e0002 */
[----:B------:R-:W-:-:S02]  /*02b0*/  IADD3 R7, R77, 0x1c0, RZ ;  /* 0x000001c04d077810 */ /* 0x000fc40007ffe0ff */
[----:B------:R-:W-:Y:S02]  /*02c0*/  SHF.R.S32.HI R59, RZ, 0x1f, R60 ;  /* 0x0000001fff3b7819 */ /* 0x000fe4000001143c */
[----:B------:R-:W-:Y:S01]  /*02d0*/  ISETP.GE.U32.AND P5, PT, R7, c[0x0][0x1c8], PT ;  /* 0x0000720007007a0c */ /* 0x000fe20003fa6070 */
[----:B------:R-:W-:Y:S01]  /*02e0*/  IMAD.HI.U32 R3, R3, R4, RZ ;  /* 0x0000000403037227 */ /* 0x000fe200078e00ff */
[C---:B------:R-:W-:Y:S02]  /*02f0*/  IADD3 R58, R77.reuse, 0x100, RZ ;  /* 0x000001004d3a7810 */ /* 0x040fe40007ffe0ff */
[----:B------:R-:W-:Y:S02]  /*0300*/  IADD3 R56, R77, 0x120, RZ ;  /* 0x000001204d387810 */ /* 0x000fe40007ffe0ff */
[----:B------:R-:W-:Y:S02]  /*0310*/  IADD3 R0, -R3, RZ, RZ ;  /* 0x000000ff03007210 */ /* 0x000fe40007ffe1ff */
[----:B------:R-:W-:-:S02]  /*0320*/  SHF.R.S32.HI R57, RZ, 0x1f, R58 ;  /* 0x0000001fff397819 */ /* 0x000fc4000001143a */
[----:B------:R-:W-:Y:S01]  /*0330*/  SHF.R.S32.HI R55, RZ, 0x1f, R56 ;  /* 0x0000001fff377819 */ /* 0x000fe20000011438 */
[----:B------:R-:W-:Y:S01]  /*0340*/  IMAD R0, R5, R0, R4 ;  /* 0x0000000005007224 */ /* 0x000fe200078e0204 */
[----:B------:R-:W-:Y:S02]  /*0350*/  SHF.R.S32.HI R4, RZ, 0x1f, R7 ;  /* 0x0000001fff047819 */ /* 0x000fe40000011407 */
[----:B------:R-:W-:Y:S02]  /*0360*/  IADD3 R54, R77, 0x140, RZ ;  /* 0x000001404d367810 */ /* 0x000fe40007ffe0ff */
[----:B------:R-:W-:Y:S02]  /*0370*/  ISETP.GT.U32.AND P1, PT, R5, R0, PT ;  /* 0x000000000500720c */ /* 0x000fe40003f24070 */
[----:B------:R-:W-:Y:S02]  /*0380*/  ISETP.GE.AND.EX P5, PT, R4, c[0x0][0x1cc], PT, P5 ;  /* 0x0000730004007a0c */ /* 0x000fe40003fa6350 */
[----:B------:R-:W-:-:S02]  /*0390*/  SHF.R.S32.HI R53, RZ, 0x1f, R54 ;  /* 0x0000001fff357819 */ /* 0x000fc40000011436 */
[----:B------:R-:W-:Y:S02]  /*03a0*/  ISETP.GT.U32.OR P5, PT, R71, 0xff, P5 ;  /* 0x000000ff4700780c */ /* 0x000fe40002fa4470 */
[C---:B------:R-:W-:Y:S02]  /*03b0*/  IADD3 R52, R77.reuse, 0x160, RZ ;  /* 0x000001604d347810 */ /* 0x040fe40007ffe0ff */
[----:B------:R-:W-:Y:S02]  /*03c0*/  IADD3 R50, R77, 0x180, RZ ;  /* 0x000001804d327810 */ /* 0x000fe40007ffe0ff */
[----:B------:R-:W-:Y:S02]  /*03d0*/  SHF.R.S32.HI R51, RZ, 0x1f, R52 ;  /* 0x0000001fff337819 */ /* 0x000fe40000011434 */
[----:B------:R-:W-:Y:S02]  /*03e0*/  @!P1 IADD3 R0, R0, -R5, RZ ;  /* 0x8000000500009210 */ /* 0x000fe40007ffe0ff */
[----:B------:R-:W-:-:S02]  /*03f0*/  @!P1 IADD3 R3, R3, 0x1, RZ ;  /* 0x0000000103039810 */ /* 0x000fc40007ffe0ff */
[----:B------:R-:W-:Y:S01]  /*0400*/  ISETP.GE.U32.AND P0, PT, R0, R5, PT ;  /* 0x000000050000720c */ /* 0x000fe20003f06070 */
[----:B------:R-:W-:Y:S01]  /*0410*/  @!P5 IMAD R4, R4, c[0x0][0x1c0], RZ ;  /* 0x000070000404da24 */ /* 0x000fe200078e02ff */
[----:B------:R-:W-:Y:S02]  /*0420*/  LOP3.LUT R0, R72, c[0x0][0x1d8], RZ, 0x3c, !PT ;  /* 0x0000760048007a12 */ /* 0x000fe400078e3cff */
[----:B------:R-:W-:Y:S01]  /*0430*/  ISETP.NE.AND P1, PT, RZ, c[0x0][0x1d8], PT ;  /* 0x00007600ff007a0c */ /* 0x000fe20003f25270 */
[----:B------:R-:W-:Y:S01]  /*0440*/  @!P5 IMAD R13, R7, c[0x0][0x1c4], R4 ;  /* 0x00007100070dda24 */ /* 0x000fe200078e0204 */
        /* <DEDUP_REMOVED lines=11> */
[----:B------:R-:W-:Y:S02]  /*0500*/  SHF.R.S32.HI R0, RZ, 0x1f, R3 ;  /* 0x0000001fff007819 */ /* 0x000fe40000011403 */
[----:B------:R-:W-:Y:S01]  /*0510*/  ISETP.GT.U32.OR P4, PT, R71, 0xff, P0 ;  /* 0x000000ff4700780c */ /* 0x000fe20000784470 */
[----:B------:R-:W-:Y:S01]  /*0520*/  IMAD R20, R9, c[0x0][0x1d8], R72 ;  /* 0x0000760009147a24 */ /* 0x000fe200078e0248 */
[----:B------:R-:W-:Y:S01]  /*0530*/  IADD3 R9, R77, 0x1e0, RZ ;  /* 0x000001e04d097810 */ /* 0x000fe20007ffe0ff */
[----:B------:R-:W-:Y:S01]  /*0540*/  IMAD R6, R0, c[0x0][0x1d0], RZ ;  /* 0x0000740000067a24 */ /* 0x000fe200078e02ff */
[----:B------:R-:W-:-:S02]  /*0550*/  ISETP.GT.U32.AND P2, PT, R71, 0xff, PT ;  /* 0x000000ff4700780c */ /* 0x000fc40003f44070 */
[----:B------:R-:W-:Y:S01]  /*0560*/  LEA R20, R20, R21, 0x4 ;  /* 0x0000001514147211 */ /* 0x000fe200078e20ff */
[----:B------:R-:W-:Y:S01]  /*0570*/  IMAD R25, R3, c[0x0][0x1d4], R6 ;  /* 0x0000750003197a24 */ /* 0x000fe200078e0206 */
[----:B------:R-:W-:Y:S02]  /*0580*/  ISETP.GE.U32.AND P6, PT, R9, c[0x0][0x1c8], PT ;  /* 0x0000720009007a0c */ /* 0x000fe40003fc6070 */
[--C-:B------:R-:W-:Y:S02]  /*0590*/  SHF.R.S32.HI R21, RZ, 0x1f, R20.reuse ;  /* 0x0000001fff157819 */ /* 0x100fe40000011414 */
[----:B------:R-:W-:Y:S01]  /*05a0*/  SHF.R.S32.HI R0, RZ, 0x1f, R9 ;  /* 0x0000001fff007819 */ /* 0x000fe20000011409 */
[----:B------:R-:W-:Y:S01]  /*05b0*/  @!P4 IMAD R2, R2, c[0x0][0x1c0], RZ ;  /* 0x000070000202ca24 */ /* 0x000fe200078e02ff */
[----:B------:R-:W-:Y:S01]  /*05c0*/  ISETP.GE.U32.AND P0, PT, R77, c[0x0][0x1c8], PT ;  /* 0x000072004d007a0c */ /* 0x000fe20003f06070 */
[----:B------:R-:W-:Y:S01]  /*05d0*/  IMAD.WIDE.U32 R22, R3, c[0x0][0x1d0], R20 ;  /* 0x0000740003167a25 */ /* 0x000fe200078e0014 */
[----:B------:R-:W-:-:S02]  /*05e0*/  ISETP.GE.AND.EX P6, PT, R0, c[0x0][0x1cc], PT, P6 ;  /* 0x0000730000007a0c */ /* 0x000fc40003fc6360 */
[----:B------:R-:W-:Y:S01]  /*05f0*/  ISETP.GE.OR.EX P3, PT, R78, c[0x0][0x1cc], P2, P0 ;  /* 0x000073004e007a0c */ /* 0x000fe20001766700 */
[----:B------:R-:W-:Y:S01]  /*0600*/  @!P4 IMAD R11, R5, c[0x0][0x1c4], R2 ;  /* 0x00007100050bca24 */ /* 0x000fe200078e0202 */
[----:B------:R-:W-:Y:S02]  /*0610*/  ISETP.GT.U32.OR P6, PT, R71, 0xff, P6 ;  /* 0x000000ff4700780c */ /* 0x000fe400037c4470 */
[----:B------:R-:W-:Y:S02]  /*0620*/  IADD3 R25, R23, R25, RZ ;  /* 0x0000001917197210 */ /* 0x000fe40007ffe0ff */
[-C--:B------:R-:W-:Y:S02]  /*0630*/  @!P4 MOV R24, R22.reuse ;  /* 0x000000160018c202 */ /* 0x080fe40000000f00 */
[----:B------:R-:W-:Y:S02]  /*0640*/  @!P5 MOV R4, R22 ;  /* 0x000000160004d202 */ /* 0x000fe40000000f00 */
[----:B------:R-:W-:Y:S01]  /*0650*/  ISETP.GE.U32.AND P0, PT, R75, c[0x0][0x1c8], PT ;  /* 0x000072004b007a0c */ /* 0x000fe20003f06070 */
[----:B------:R-:W-:Y:S01]  /*0660*/  @!P4 IMAD.WIDE.U32 R2, R5, c[0x0][0x1c0], R24 ;  /* 0x000070000502ca25 */ /* 0x000fe200078e0018 */
[----:B------:R-:W-:-:S02]  /*0670*/  @!P5 MOV R5, R25 ;  /* 0x000000190005d202 */ /* 0x000fc40000000f00 */
[----:B------:R-:W-:Y:S01]  /*0680*/  ISETP.GE.OR.EX P1, PT, R76, c[0x0][0x1cc], P2, P0 ;  /* 0x000073004c007a0c */ /* 0x000fe20001726700 */
[----:B------:R-:W-:Y:S01]  /*0690*/  @!P6 IMAD R0, R0, c[0x0][0x1c0], RZ ;  /* 0x000070000000ea24 */ /* 0x000fe200078e02ff */
[----:B------:R-:W-:Y:S01]  /*06a0*/  @!P6 MOV R6, R22 ;  /* 0x000000160006e202 */ /* 0x000fe20000000f00 */
[----:B------:R-:W-:Y:S01]  /*06b0*/  @!P5 IMAD.WIDE.U32 R4, R7, c[0x0][0x1c0], R4 ;  /* 0x000070000704da25 */ /* 0x000fe200078e0004 */
[----:B------:R-:W-:Y:S02]  /*06c0*/  @!P6 MOV R7, R25 ;  /* 0x000000190007e202 */ /* 0x000fe40000000f00 */
[----:B------:R-:W-:Y:S01]  /*06d0*/  @!P4 IADD3 R3, R3, R11, RZ ;  /* 0x0000000b0303c210 */ /* 0x000fe20007ffe0ff */
[C---:B------:R-:W-:Y:S01]  /*06e0*/  @!P6 IMAD R15, R9.reuse, c[0x0][0x1c4], R0 ;  /* 0x00007100090fea24 */ /* 0x040fe200078e0200 */
[----:B------:R-:W-:Y:S01]  /*06f0*/  @!P4 LEA R8, P0, R2, c[0x0][0x170], 0x2 ;  /* 0x00005c000208ca11 */ /* 0x000fe200078010ff */
[----:B------:R-:W-:Y:S01]  /*0700*/  @!P6 IMAD.WIDE.U32 R6, R9, c[0x0][0x1c0], R6 ;  /* 0x000070000906ea25 */ /* 0x000fe200078e0006 */
[----:B------:R-:W-:-:S02]  /*0710*/  P2R R87, PR, RZ, 0x2 ;  /* 0x00000002ff577803 */ /* 0x000fc40000000000 */
[----:B------:R-:W-:Y:S01]  /*0720*/  @!P4 LEA.HI.X R9, R2, c[0x0][0x174], R3, 0x2, P0 ;  /* 0x00005d000209ca11 */ /* 0x000fe200000f1403 */
[----:B------:R-:W-:Y:S01]  /*0730*/  @!P3 IMAD R0, R78, c[0x0][0x1c0], RZ ;  /* 0x000070004e00ba24 */ /* 0x000fe200078e02ff */
[----:B------:R-:W-:Y:S02]  /*0740*/  @!P5 IADD3 R3, R5, R13, RZ ;  /* 0x0000000d0503d210 */ /* 0x000fe40007ffe0ff */
[----:B------:R-:W-:Y:S01]  /*0750*/  @!P5 LEA R2, P0, R4, c[0x0][0x170], 0x2 ;  /* 0x00005c000402da11 */ /* 0x000fe200078010ff */
[----:B------:R-:W-:Y:S01]  /*0760*/  @!P3 IMAD R11, R77, c[0x0][0x1c4], R0 ;  /* 0x000071004d0bba24 */ /* 0x000fe200078e0200 */
[----:B------:R-:W-:Y:S01]  /*0770*/  @!P6 IADD3 R7, R7, R15, RZ ;  /* 0x0000000f0707e210 */ /* 0x000fe20007ffe0ff */
[----:B------:R-:W-:Y:S01]  /*0780*/  @!P1 IMAD R0, R76, c[0x0][0x1c0], RZ ;  /* 0x000070004c009a24 */ /* 0x000fe200078e02ff */
[----:B------:R-:W-:Y:S02]  /*0790*/  @!P5 LEA.HI.X R3, R4, c[0x0][0x174], R3, 0x2, P0 ;  /* 0x00005d000403da11 */ /* 0x000fe400000f1403 */
[----:B------:R-:W-:Y:S01]  /*07a0*/  @!P6 LEA R26, P0, R6, c[0x0][0x170], 0x2 ;  /* 0x00005c00061aea11 */ /* 0x000fe200078010ff */
[----:B------:R-:W-:Y:S01]  /*07b0*/  @!P1 IMAD R15, R75, c[0x0][0x1c4], R0 ;  /* 0x000071004b0f9a24 */ /* 0x000fe200078e0200 */
[----:B------:R-:W-:-:S02]  /*07c0*/  @!P3 MOV R4, R22 ;  /* 0x000000160004b202 */ /* 0x000fc40000000f00 */
[-C--:B------:R-:W-:Y:S02]  /*07d0*/  @!P3 MOV R5, R25.reuse ;  /* 0x000000190005b202 */ /* 0x080fe40000000f00 */
[----:B------:R-:W-:Y:S02]  /*07e0*/  @!P6 LEA.HI.X R27, R6, c[0x0][0x174], R7, 0x2, P0 ;  /* 0x00005d00061bea11 */ /* 0x000fe400000f1407 */
[----:B------:R-:W-:Y:S01]  /*07f0*/  @!P1 MOV R6, R22 ;  /* 0x0000001600069202 */ /* 0x000fe20000000f00 */
[----:B------:R-:W-:Y:S01]  /*0800*/  @!P3 IMAD.WIDE.U32 R4, R77, c[0x0][0x1c0], R4 ;  /* 0x000070004d04ba25 */ /* 0x000fe200078e0004 */
[----:B------:R-:W-:Y:S02]  /*0810*/  @!P1 MOV R7, R25 ;  /* 0x0000001900079202 */ /* 0x000fe40000000f00 */
[----:B------:R-:W-:Y:S02]  /*0820*/  P2R R13, PR, RZ, 0x40 ;  /* 0x00000040ff0d7803 */ /* 0x000fe40000000000 */
[----:B------:R-:W-:Y:S01]  /*0830*/  @!P3 IADD3 R5, R5, R11, RZ ;  /* 0x0000000b0505b210 */ /* 0x000fe20007ffe0ff */
[----:B------:R-:W-:Y:S01]  /*0840*/  @!P1 IMAD.WIDE.U32 R6, R75, c[0x0][0x1c0], R6 ;  /* 0x000070004b069a25 */ /* 0x000fe200078e0006 */
[----:B------:R-:W-:-:S02]  /*0850*/  @!P3 LEA R28, P0, R4, c[0x0][0x170], 0x2 ;  /* 0x00005c00041cba11 */ /* 0x000fc400078010ff */
[----:B------:R-:W-:Y:S02]  /*0860*/  ISETP.GT.U32.AND P6, PT, R71, 0xff, PT ;  /* 0x000000ff4700780c */ /* 0x000fe40003fc4070 */
[----:B------:R-:W-:Y:S02]  /*0870*/  @!P3 LEA.HI.X R29, R4, c[0x0][0x174], R5, 0x2, P0 ;  /* 0x00005d00041dba11 */ /* 0x000fe400000f1405 */
[----:B------:R-:W-:Y:S02]  /*0880*/  @!P1 IADD3 R5, R7, R15, RZ ;  /* 0x0000000f07059210 */ /* 0x000fe40007ffe0ff */
[C---:B------:R-:W-:Y:S02]  /*0890*/  @!P1 LEA R30, P0, R6.reuse, c[0x0][0x170], 0x2 ;  /* 0x00005c00061e9a11 */ /* 0x040fe400078010ff */
[----:B------:R-:W-:Y:S02]  /*08a0*/  P2R R10, PR, RZ, 0x10 ;  /* 0x00000010ff0a7803 */ /* 0x000fe40000000000 */
[----:B------:R-:W-:-:S02]  /*08b0*/  @!P1 LEA.HI.X R31, R6, c[0x0][0x174], R5, 0x2, P0 ;  /* 0x00005d00061f9a11 */ /* 0x000fc400000f1405 */
[----:B------:R-:W-:Y:S02]  /*08c0*/  ISETP.GE.U32.AND P0, PT, R70, c[0x0][0x1c8], PT ;  /* 0x0000720046007a0c */ /* 0x000fe40003f06070 */
[----:B------:R-:W-:Y:S02]  /*08d0*/  ISETP.GE.U32.AND P4, PT, R58, c[0x0][0x1c8], PT ;  /* 0x000072003a007a0c */ /* 0x000fe40003f86070 */
[----:B------:R-:W-:Y:S02]  /*08e0*/  ISETP.GE.OR.EX P1, PT, R69, c[0x0][0x1cc], P6, P0 ;  /* 0x0000730045007a0c */ /* 0x000fe40003726700 */
[----:B------:R-:W-:Y:S02]  /*08f0*/  ISETP.GE.OR.EX P4, PT, R57, c[0x0][0x1cc], P6, P4 ;  /* 0x0000730039007a0c */ /* 0x000fe40003786740 */
[----:B------:R-:W-:Y:S02]  /*0900*/  P2R R84, PR, RZ, 0x2 ;  /* 0x00000002ff547803 */ /* 0x000fe40000000000 */
[----:B------:R-:W-:-:S02]  /*0910*/  P2R R88, PR, RZ, 0x8 ;  /* 0x00000008ff587803 */ /* 0x000fc40000000000 */
[----:B------:R-:W-:Y:S02]  /*0920*/  ISETP.GE.U32.AND P3, PT, R56, c[0x0][0x1c8], PT ;  /* 0x0000720038007a0c */ /* 0x000fe40003f66070 */
[----:B------:R-:W-:Y:S02]  /*0930*/  ISETP.GE.U32.AND P2, PT, R54, c[0x0][0x1c8], PT ;  /* 0x0000720036007a0c */ /* 0x000fe40003f46070 */
[----:B------:R-:W-:Y:S01]  /*0940*/  ISETP.GE.OR.EX P3, PT, R55, c[0x0][0x1cc], P6, P3 ;  /* 0x0000730037007a0c */ /* 0x000fe20003766730 */
[----:B------:R-:W-:Y:S01]  /*0950*/  @!P1 IMAD R5, R69, c[0x0][0x1c0], RZ ;  /* 0x0000700045059a24 */ /* 0x000fe200078e02ff */
[----:B------:R-:W-:Y:S02]  /*0960*/  @!P1 MOV R4, R22 ;  /* 0x0000001600049202 */ /* 0x000fe40000000f00 */
[----:B------:R-:W-:Y:S01]  /*0970*/  ISETP.GE.OR.EX P2, PT, R53, c[0x0][0x1cc], P6, P2 ;  /* 0x0000730035007a0c */ /* 0x000fe20003746720 */
[----:B------:R-:W-:Y:S01]  /*0980*/  @!P1 IMAD R7, R70, c[0x0][0x1c4], R5 ;  /* 0x0000710046079a24 */ /* 0x000fe200078e0205 */
[----:B------:R-:W-:-:S02]  /*0990*/  @!P1 MOV R5, R25 ;  /* 0x0000001900059202 */ /* 0x000fc40000000f00 */
[----:B------:R-:W-:Y:S02]  /*09a0*/  SHF.R.S32.HI R0, RZ, 0x1f, R50 ;  /* 0x0000001fff007819 */ /* 0x000fe40000011432 */
[----:B------:R-:W-:Y:S01]  /*09b0*/  P2R R93, PR, RZ, 0x4 ;  /* 0x00000004ff5d7803 */ /* 0x000fe20000000000 */
[----:B------:R-:W-:Y:S01]  /*09c0*/  @!P1 IMAD.WIDE.U32 R4, R70, c[0x0][0x1c0], R4 ;  /* 0x0000700046049a25 */ /* 0x000fe200078e0004 */
[----:B------:R-:W-:Y:S02]  /*09d0*/  P2R R12, PR, RZ, 0x20 ;  /* 0x00000020ff0c7803 */ /* 0x000fe40000000000 */
[----:B------:R-:W-:Y:S02]  /*09e0*/  ISETP.NE.AND P5, PT, R10, RZ, PT ;  /* 0x000000ff0a00720c */ /* 0x000fe40003fa5270 */
[----:B------:R-:W-:Y:S02]  /*09f0*/  @!P1 IADD3 R5, R5, R7, RZ ;  /* 0x0000000705059210 */ /* 0x000fe40007ffe0ff */
[----:B------:R-:W-:Y:S01]  /*0a00*/  @!P1 LEA R32, P0, R4, c[0x0][0x170], 0x2 ;  /* 0x00005c0004209a11 */ /* 0x000fe200078010ff */
[----:B------:R-:W-:Y:S01]  /*0a10*/  CS2R R16, SRZ ;  /* 0x0000000000107805 */ /* 0x000fe2000001ff00 */
[----:B------:R-:W-:-:S02]  /*0a20*/  P2R R94, PR, RZ, 0x8 ;  /* 0x00000008ff5e7803 */ /* 0x000fc40000000000 */
[----:B------:R-:W-:Y:S02]  /*0a30*/  @!P1 LEA.HI.X R33, R4, c[0x0][0x174], R5, 0x2, P0 ;  /* 0x00005d0004219a11 */ /* 0x000fe400000f1405 */
[----:B------:R-:W-:Y:S01]  /*0a40*/  ISETP.GE.U32.AND P0, PT, R68, c[0x0][0x1c8], PT ;  /* 0x0000720044007a0c */ /* 0x000fe20003f06070 */
[----:B------:R-:W-:Y:S01]  /*0a50*/  CS2R R14, SRZ ;  /* 0x00000000000e7805 */ /* 0x000fe2000001ff00 */
[----:B------:R-:W-:Y:S01]  /*0a60*/  P2R R89, PR, RZ, 0x10 ;  /* 0x00000010ff597803 */ /* 0x000fe20000000000 */
[----:B------:R0:W2:Y:S01]  /*0a70*/  @!P5 LDG.E.64 R18, [R8.64] ;  /* 0x000000060812d981 */ /* 0x0000a2000c1e1b00 */
        /* <DEDUP_REMOVED lines=66> */
[----:B------:R-:W-:Y:S02]  /*0ea0*/  @!P3 MOV R4, R22 ;  /* 0x000000160004b202 */ /* 0x000fe40000000f00 */
[----:B------:R-:W-:Y:S01]  /*0eb0*/  ISETP.NE.AND P5, PT, R12, RZ, PT ;  /* 0x000000ff0c00720c */ /* 0x000fe20003fa5270 */
[----:B------:R-:W-:Y:S01]  /*0ec0*/  @!P3 IMAD R7, R56, c[0x0][0x1c4], R5 ;  /* 0x000071003807ba24 */ /* 0x000fe200078e0205 */
[----:B------:R-:W-:Y:S01]  /*0ed0*/  @!P3 MOV R5, R25 ;  /* 0x000000190005b202 */ /* 0x000fe20000000f00 */
[----:B0-----:R-:W-:Y:S01]  /*0ee0*/  CS2R R8, SRZ ;  /* 0x0000000000087805 */ /* 0x001fe2000001ff00 */
[----:B------:R-:W-:-:S03]  /*0ef0*/  ISETP.NE.AND P4, PT, R81, RZ, PT ;  /* 0x000000ff5100720c */ /* 0x000fc60003f85270 */
[----:B------:R-:W-:-:S05]  /*0f00*/  @!P3 IMAD.WIDE.U32 R4, R56, c[0x0][0x1c0], R4 ;  /* 0x000070003804ba25 */ /* 0x000fca00078e0004 */
[----:B------:R-:W-:Y:S01]  /*0f10*/  @!P3 IADD3 R5, R5, R7, RZ ;  /* 0x000000070505b210 */ /* 0x000fe20007ffe0ff */
[----:B------:R0:W3:Y:S01]  /*0f20*/  @!P5 LDG.E.64 R16, [R2.64] ;  /* 0x000000060210d981 */ /* 0x0000e2000c1e1b00 */
        /* <DEDUP_REMOVED lines=12> */
[----:B------:R-:W-:Y:S02]  /*0ff0*/  ISETP.GE.U32.AND P0, PT, R50, c[0x0][0x1c8], PT ;  /* 0x0000720032007a0c */ /* 0x000fe40003f06070 */
[----:B------:R-:W-:Y:S01]  /*1000*/  @!P1 MOV R4, R22 ;  /* 0x0000001600049202 */ /* 0x000fe20000000f00 */
        /* <DEDUP_REMOVED lines=11> */
[C---:B------:R-:W-:Y:S01]  /*10c0*/  @!P0 IMAD R5, R50.reuse, c[0x0][0x1c4], R5 ;  /* 0x0000710032058a24 */ /* 0x040fe200078e0205 */
        /* <DEDUP_REMOVED lines=9> */
[----:B------:R-:W-:Y:S02]  /*1160*/  ISETP.NE.AND P6, PT, R13, RZ, PT ;  /* 0x000000ff0d00720c */ /* 0x000fe40003fc5270 */
[----:B------:R-:W-:-:S06]  /*1170*/  CS2R R12, SRZ ;  /* 0x00000000000c7805 */ /* 0x000fcc000001ff00 */
[----:B------:R1:W4:Y:S01]  /*1180*/  @!P1 LDG.E.64 R12, [R28.64] ;  /* 0x000000061c0c9981 */ /* 0x000322000c1e1b00 */
[----:B------:R-:W-:Y:S01]  /*1190*/  ISETP.NE.AND P1, PT, R90, RZ, PT ;  /* 0x000000ff5a00720c */ /* 0x000fe20003f25270 */
[----:B------:R-:W-:Y:S01]  /*11a0*/  CS2R R10, SRZ ;  /* 0x00000000000a7805 */ /* 0x000fe2000001ff00 */
[----:B0-----:R-:W-:Y:S02]  /*11b0*/  MOV R3, RZ ;  /* 0x000000ff00037202 */ /* 0x001fe40000000f00 */
[----:B------:R-:W-:Y:S01]  /*11c0*/  MOV R2, RZ ;  /* 0x000000ff00027202 */ /* 0x000fe20000000f00 */
[----:B------:R0:W5:Y:S05]  /*11d0*/  @!P6 LDG.E.64 R14, [R26.64] ;  /* 0x000000061a0ee981 */ /* 0x00016a000c1e1b00 */
[----:B------:R2:W3:Y:S04]  /*11e0*/  @!P2 LDG.E.64 R2, [R34.64] ;  /* 0x000000062202a981 */ /* 0x0004e8000c1e1b00 */
[----:B------:R2:W3:Y:S01]  /*11f0*/  @!P1 LDG.E.64 R10, [R30.64] ;  /* 0x000000061e0a9981 */ /* 0x0004e2000c1e1b00 */
[----:B------:R-:W-:Y:S01]  /*1200*/  ISETP.NE.AND P1, PT, R91, RZ, PT ;  /* 0x000000ff5b00720c */ /* 0x000fe20003f25270 */
[----:B0-----:R-:W-:Y:S01]  /*1210*/  CS2R R26, SRZ ;  /* 0x00000000001a7805 */ /* 0x001fe2000001ff00 */
[----:B-1----:R-:W-:-:S05]  /*1220*/  CS2R R28, SRZ ;  /* 0x00000000001c7805 */ /* 0x002fca000001ff00 */
[----:B------:R0:W5:Y:S01]  /*1230*/  @!P3 LDG.E.64 R26, [R36.64] ;  /* 0x00000006241ab981 */ /* 0x000162000c1e1b00 */
[----:B------:R-:W-:-:S03]  /*1240*/  ISETP.NE.AND P6, PT, R80, RZ, PT ;  /* 0x000000ff5000720c */ /* 0x000fc60003fc5270 */
[----:B------:R1:W5:Y:S04]  /*1250*/  @!P4 LDG.E.64 R28, [R38.64] ;  /* 0x00000006261cc981 */ /* 0x000368000c1e1b00 */
[----:B------:R0:W5:Y:S01]  /*1260*/  @!P1 LDG.E.64 R8, [R32.64] ;  /* 0x0000000620089981 */ /* 0x000162000c1e1b00 */
[----:B--2---:R-:W-:Y:S01]  /*1270*/  CS2R R30, SRZ ;  /* 0x00000000001e7805 */ /* 0x004fe2000001ff00 */
[----:B------:R-:W-:-:S05]  /*1280*/  ISETP.NE.AND P5, PT, R79, RZ, PT ;  /* 0x000000ff4f00720c */ /* 0x000fca0003fa5270 */
[----:B------:R2:W5:Y:S01]  /*1290*/  @!P6 LDG.E.64 R30, [R40.64] ;  /* 0x00000006281ee981 */ /* 0x000562000c1e1b00 */
[----:B------:R-:W-:Y:S01]  /*12a0*/  ISETP.NE.AND P4, PT, R89, RZ, PT ;  /* 0x000000ff5900720c */ /* 0x000fe20003f85270 */
[----:B0-----:R-:W-:Y:S01]  /*12b0*/  CS2R R32, SRZ ;  /* 0x0000000000207805 */ /* 0x001fe2000001ff00 */
[----:B------:R-:W-:-:S05]  /*12c0*/  CS2R R34, SRZ ;  /* 0x0000000000227805 */ /* 0x000fca000001ff00 */
[----:B------:R0:W5:Y:S01]  /*12d0*/  @!P5 LDG.E.64 R32, [R42.64] ;  /* 0x000000062a20d981 */ /* 0x000162000c1e1b00 */
[----:B------:R-:W-:Y:S01]  /*12e0*/  ISETP.NE.AND P3, PT, R94, RZ, PT ;  /* 0x000000ff5e00720c */ /* 0x000fe20003f65270 */
[----:B------:R-:W-:-:S04]  /*12f0*/  CS2R R36, SRZ ;  /* 0x0000000000247805 */ /* 0x000fc8000001ff00 */
[----:B------:R4:W5:Y:S01]  /*1300*/  @!P4 LDG.E.64 R34, [R48.64] ;  /* 0x000000063022c981 */ /* 0x000962000c1e1b00 */
[----:B------:R-:W-:Y:S01]  /*1310*/  ISETP.NE.AND P2, PT, R93, RZ, PT ;  /* 0x000000ff5d00720c */ /* 0x000fe20003f45270 */
[----:B-1----:R-:W-:Y:S01]  /*1320*/  CS2R R38, SRZ ;  /* 0x0000000000267805 */ /* 0x002fe2000001ff00 */
[----:B------:R-:W-:-:S05]  /*1330*/  ISETP.NE.AND P1, PT, R92, RZ, PT ;  /* 0x000000ff5c00720c */ /* 0x000fca0003f25270 */
[----:B------:R3:W5:Y:S01]  /*1340*/  @!P3 LDG.E.64 R36, [R46.64] ;  /* 0x000000062e24b981 */ /* 0x000762000c1e1b00 */
[----:B--2---:R-:W-:-:S05]  /*1350*/  CS2R R40, SRZ ;  /* 0x0000000000287805 */ /* 0x004fca000001ff00 */
[----:B------:R5:W2:Y:S01]  /*1360*/  @!P2 LDG.E.64 R38, [R44.64] ;  /* 0x000000062c26a981 */ /* 0x000aa2000c1e1b00 */
[----:B0-----:R-:W-:-:S03]  /*1370*/  CS2R R42, SRZ ;  /* 0x00000000002a7805 */ /* 0x001fc6000001ff00 */
[----:B------:R0:W2:Y:S04]  /*1380*/  @!P1 LDG.E.64 R40, [R6.64] ;  /* 0x0000000606289981 */ /* 0x0000a8000c1e1b00 */
[----:B------:R1:W2:Y:S01]  /*1390*/  @!P0 LDG.E.64 R42, [R4.64] ;  /* 0x00000006042a8981 */ /* 0x0002a2000c1e1b00 */
[----:B------:R-:W-:Y:S01]  /*13a0*/  ISETP.GT.AND P5, PT, R85, 0x1e, PT ;  /* 0x0000001e5500780c */ /* 0x000fe20003fa4270 */
[----:B----4-:R-:W-:-:S04]  /*13b0*/  FMUL.FTZ R49, R13, R13 ;  /* 0x0000000d0d317220 */ /* 0x010fc80000410000 */
[----:B------:R-:W-:-:S04]  /*13c0*/  FFMA.FTZ R49, R12, R12, R49 ;  /* 0x0000000c0c317223 */ /* 0x000fc80000010031 */
[----:B------:R-:W-:Y:S02]  /*13d0*/  FADD.FTZ R49, RZ, R49 ;  /* 0x00000031ff317221 */ /* 0x000fe40000010000 */
[----:B---3--:R-:W-:-:S04]  /*13e0*/  FMUL.FTZ R47, R11, R11 ;  /* 0x0000000b0b2f7220 */ /* 0x008fc80000410000 */
[----:B------:R-:W-:Y:S02]  /*13f0*/  FFMA.FTZ R46, R10, R10, R47 ;  /* 0x0000000a0a2e7223 */ /* 0x000fe4000001002f */
[----:B0-----:R-:W-:Y:S02]  /*1400*/  FMUL.FTZ R7, R3, R3 ;  /* 0x0000000303077220 */ /* 0x001fe40000410000 */
[----:B------:R-:W-:Y:S02]  /*1410*/  FADD.FTZ R46, R49, R46 ;  /* 0x0000002e312e7221 */ /* 0x000fe40000010000 */
[----:B-----5:R-:W-:-:S04]  /*1420*/  FMUL.FTZ R45, R9, R9 ;  /* 0x00000009092d7220 */ /* 0x020fc80000410000 */
[----:B------:R-:W-:Y:S02]  /*1430*/  FFMA.FTZ R45, R8, R8, R45 ;  /* 0x00000008082d7223 */ /* 0x000fe4000001002d */
[----:B-1----:R-:W-:Y:S02]  /*1440*/  FFMA.FTZ R4, R2, R2, R7 ;  /* 0x0000000202047223 */ /* 0x002fe40000010007 */
[----:B------:R-:W-:Y:S02]  /*1450*/  FADD.FTZ R45, R46, R45 ;  /* 0x0000002d2e2d7221 */ /* 0x000fe40000010000 */
[----:B------:R-:W-:Y:S02]  /*1460*/  FMUL.FTZ R5, R27, R27 ;  /* 0x0000001b1b057220 */ /* 0x000fe40000410000 */
[----:B------:R-:W-:Y:S02]  /*1470*/  FADD.FTZ R4, R45, R4 ;  /* 0x000000042d047221 */ /* 0x000fe40000010000 */
        /* <DEDUP_REMOVED lines=17> */
[----:B--2---:R-:W-:-:S04]  /*1590*/  FMUL.FTZ R5, R39, R39 ;  /* 0x0000002727057220 */ /* 0x004fc80000410000 */
        /* <DEDUP_REMOVED lines=99> */
.L_x_3131:
[----:B0-----:R-:W-:Y:S05]  /*1bd0*/  BSYNC B0 ;  /* 0x0000000000007941 */ /* 0x001fea0003800000 */
.L_x_3130:
        /* <DEDUP_REMOVED lines=25> */
.L_x_3134:
[----:B0-----:R-:W2:Y:S01]  /*1d70*/  LDG.E.STRONG.GPU R6, [R4.64] ;  /* 0x0000000604067981 */ /* 0x001ea2000c1ef900 */
[----:B------:R-:W-:Y:S01]  /*1d80*/  YIELD ;  /* 0x0000000000007946 */ /* 0x000fe20003800000 */
[----:B--2---:R-:W-:Y:S01]  /*1d90*/  ISETP.NE.AND P6, PT, R6, R89, PT ;  /* 0x000000590600720c */ /* 0x004fe20003fc5270 */
[----:B------:R-:W-:-:S12]  /*1da0*/  CCTL.IVALL ;  /* 0x00000000ff00798f */ /* 0x000fd80002000000 */
[----:B------:R-:W-:Y:S05]  /*1db0*/  @P6 BRA `(.L_x_3134) ;  /* 0xffffffb000006947 */ /* 0x000fea000383ffff */
.L_x_3133:
        /* <DEDUP_REMOVED lines=12> */
.L_x_3136:
        /* <DEDUP_REMOVED lines=60> */
.L_x_3135:
        /* <DEDUP_REMOVED lines=18> */
.L_x_3138:
[----:B------:R-:W-:Y:S05]  /*2360*/  BSYNC B0 ;  /* 0x0000000000007941 */ /* 0x000fea0003800000 */
.L_x_3137:
        /* <DEDUP_REMOVED lines=31> */
.L_x_3132:
[----:B-1----:R-:W-:Y:S01]  /*2560*/  P2R R4, PR, RZ, 0x1 ;  /* 0x00000001ff047803 */ /* 0x002fe20000000000 */
[----:B------:R1:W-:Y:S01]  /*2570*/  @!P5 STS.64 [0x50], R44 ;  /* 0x0000502cff00d388 */ /* 0x0003e20000000a00 */
[----:B------:R-:W-:Y:S02]  /*2580*/  LOP3.LUT P6, RZ, R74, R71, RZ, 0xfc, !PT ;  /* 0x000000474aff7212 */ /* 0x000fe400078cfcff */
[----:B------:R-:W-:-:S04]  /*2590*/  ISETP.EQ.U32.AND P0, PT, RZ, c[0x0][0x168], PT ;  /* 0x00005a00ff007a0c */ /* 0x000fc80003f02070 */
[----:B------:R-:W-:Y:S02]  /*25a0*/  ISETP.EQ.OR.EX P6, PT, RZ, c[0x0][0x16c], P6, P0 ;  /* 0x00005b00ff007a0c */ /* 0x000fe400037c2700 */
[----:B------:R-:W-:Y:S02]  /*25b0*/  ISETP.NE.AND P0, PT, R4, RZ, PT ;  /* 0x000000ff0400720c */ /* 0x000fe40003f05270 */
[C---:B------:R-:W-:Y:S02]  /*25c0*/  SHF.L.U32 R4, R20.reuse, 0x1, RZ ;  /* 0x0000000114047819 */ /* 0x040fe400000006ff */
[----:B------:R-:W-:Y:S02]  /*25d0*/  SHF.L.U64.HI R20, R20, 0x1, R21 ;  /* 0x0000000114147819 */ /* 0x000fe40000010215 */
[----:B0-----:R-:W-:-:S04]  /*25e0*/  IADD3 R6, P5, R4, c[0x0][0x178], RZ ;  /* 0x00005e0004067a10 */ /* 0x001fc80007fbe0ff */
[----:B------:R-:W-:Y:S01]  /*25f0*/  IADD3.X R7, R20, c[0x0][0x17c], RZ, P5, !PT ;  /* 0x00005f0014077a10 */ /* 0x000fe20002ffe4ff */
[----:B------:R-:W-:Y:S01]  /*2600*/  @!P6 FMUL.FTZ R49, R45, c[0x0][0x1f4] ;  /* 0x00007d002d31ea20 */ /* 0x000fe20000410000 */
[----:B------:R-:W-:Y:S01]  /*2610*/  @!P6 MOV R47, 0x8 ;  /* 0x00000008002fe802 */ /* 0x000fe20000000f00 */
[----:B------:R-:W-:Y:S01]  /*2620*/  @!P6 FMUL.FTZ R48, R44, c[0x0][0x1f4] ;  /* 0x00007d002c30ea20 */ /* 0x000fe20000410000 */
[----:B------:R-:W-:-:S03]  /*2630*/  IADD3 R4, P5, R4, c[0x0][0x180], RZ ;  /* 0x0000600004047a10 */ /* 0x000fc60007fbe0ff */
[----:B------:R-:W-:Y:S01]  /*2640*/  @!P6 IMAD.WIDE R46, R72, R47, c[0x0][0x168] ;  /* 0x00005a00482ee625 */ /* 0x000fe200078e022f */
[----:B------:R-:W-:-:S04]  /*2650*/  IADD3.X R5, R20, c[0x0][0x184], RZ, P5, !PT ;  /* 0x0000610014057a10 */ /* 0x000fc80002ffe4ff */
[----:B------:R-:W-:Y:S04]  /*2660*/  @!P6 STG.E.64 [R46.64], R48 ;  /* 0x000000302e00e986 */ /* 0x000fe8000c101b06 */
[----:B------:R-:W-:Y:S06]  /*2670*/  BAR.SYNC.DEFER_BLOCKING 0x0 ;  /* 0x0000000000007b1d */ /* 0x000fec0000010000 */
[----:B------:R0:W2:Y:S04]  /*2680*/  LDG.E.U16 R20, [R6.64] ;  /* 0x0000000606147981 */ /* 0x0000a8000c1e1500 */
[----:B------:R0:W3:Y:S04]  /*2690*/  LDG.E.U16 R21, [R6.64+0x2] ;  /* 0x0000020606157981 */ /* 0x0000e8000c1e1500 */
[----:B-1----:R-:W4:Y:S04]  /*26a0*/  LDG.E.U16 R45, [R4.64] ;  /* 0x00000006042d7981 */ /* 0x002f28000c1e1500 */
[----:B------:R-:W5:Y:S01]  /*26b0*/  LDG.E.U16 R44, [R4.64+0x2] ;  /* 0x00000206042c7981 */ /* 0x000f62000c1e1500 */
[----:B------:R-:W-:-:S03]  /*26c0*/  ISETP.NE.AND P6, PT, RZ, UR5, PT ;  /* 0x00000005ff007c0c */ /* 0x000fc6000bfc5270 */
[----:B------:R-:W1:Y:S02]  /*26d0*/  LDS.64 R46, [0x50] ;  /* 0x00005000ff2e7984 */ /* 0x000e640000000a00 */
[----:B-1----:R-:W-:-:S04]  /*26e0*/  FMUL.FTZ R46, R46, c[0x0][0x1f4] ;  /* 0x00007d002e2e7a20 */ /* 0x002fc80000410000 */
[C---:B------:R-:W-:Y:S02]  /*26f0*/  FMUL.FTZ R48, R46.reuse, R46 ;  /* 0x0000002e2e307220 */ /* 0x040fe40000410000 */
[C---:B0-----:R-:W-:Y:S02]  /*2700*/  FADD.FTZ R6, -R46.reuse, R13 ;  /* 0x0000000d2e067221 */ /* 0x041fe40000010100 */
[----:B------:R-:W-:Y:S02]  /*2710*/  FFMA.FTZ R47, R47, c[0x0][0x1f4], -R48 ;  /* 0x00007d002f2f7a23 */ /* 0x000fe40000010830 */
[----:B------:R-:W-:-:S03]  /*2720*/  FADD.FTZ R12, -R46, R12 ;  /* 0x0000000c2e0c7221 */ /* 0x000fc60000010100 */
[----:B------:R-:W-:-:S13]  /*2730*/  FSETP.GTU.FTZ.AND P5, PT, R47, RZ, PT ;  /* 0x000000ff2f00720b */ /* 0x000fda0003fbc000 */
[----:B------:R-:W-:Y:S01]  /*2740*/  @P5 FADD.FTZ R48, R47, c[0x0][0x188] ;  /* 0x000062002f305621 */ /* 0x000fe20000010000 */
[----:B------:R-:W-:-:S10]  /*2750*/  HFMA2.MMA R47, -RZ, RZ, 1.875, 0 ;  /* 0x3f800000ff2f7435 */ /* 0x000fd400000001ff */
[----:B------:R-:W0:Y:S02]  /*2760*/  @P5 MUFU.RSQ R47, R48 ;  /* 0x00000030002f5308 */ /* 0x000e240000001400 */
[-C--:B0-----:R-:W-:Y:S02]  /*2770*/  FMUL.FTZ R6, R6, R47.reuse ;  /* 0x0000002f06067220 */ /* 0x081fe40000410000 */
[----:B------:R-:W-:Y:S01]  /*2780*/  FMUL.FTZ R12, R12, R47 ;  /* 0x0000002f0c0c7220 */ /* 0x000fe20000410000 */
[----:B--2---:R-:W-:Y:S02]  /*2790*/  PRMT R20, RZ, 0x5410, R20 ;  /* 0x00005410ff147816 */ /* 0x004fe40000000014 */
        /* <DEDUP_REMOVED lines=16> */
.L_x_3139:
        /* <DEDUP_REMOVED lines=12> */
.L_x_3141:
[----:B------:R-:W-:Y:S05]  /*2960*/  BSYNC B0 ;  /* 0x0000000000007941 */ /* 0x000fea0003800000 */
.L_x_3140:
[C---:B------:R-:W-:Y:S02]  /*2970*/  FADD.FTZ R10, -R46.reuse, R10 ;  /* 0x0000000a2e0a7221 */ /* 0x040fe40000010100 */
[----:B0-----:R-:W-:Y:S02]  /*2980*/  FADD.FTZ R4, -R46, R11 ;  /* 0x0000000b2e047221 */ /* 0x001fe40000010100 */
        /* <DEDUP_REMOVED lines=15> */
.L_x_3142:
        /* <DEDUP_REMOVED lines=13> */
.L_x_3144:
[----:B------:R-:W-:Y:S05]  /*2b50*/  BSYNC B0 ;  /* 0x0000000000007941 */ /* 0x000fea0003800000 */
.L_x_3143:
[C---:B------:R-:W-:Y:S02]  /*2b60*/  FADD.FTZ R8, -R46.reuse, R8 ;  /* 0x000000082e087221 */ /* 0x040fe40000010100 */
[C---:B0-----:R-:W-:Y:S02]  /*2b70*/  FADD.FTZ R4, -R46.reuse, R9 ;  /* 0x000000092e047221 */ /* 0x041fe40000010100 */
[C---:B------:R-:W-:Y:S02]  /*2b80*/  FADD.FTZ R2, -R46.reuse, R2 ;  /* 0x000000022e027221 */ /* 0x040fe40000010100 */
[----:B------:R-:W-:Y:S02]  /*2b90*/  FADD.FTZ R6, -R46, R3 ;  /* 0x000000032e067221 */ /* 0x000fe40000010100 */
[-C--:B------:R-:W-:Y:S02]  /*2ba0*/  FMUL.FTZ R8, R8, R47.reuse ;  /* 0x0000002f08087220 */ /* 0x080fe40000410000 */
[----:B------:R-:W-:-:S02]  /*2bb0*/  FMUL.FTZ R4, R4, R47 ;  /* 0x0000002f04047220 */ /* 0x000fc40000410000 */
[-C--:B------:R-:W-:Y:S02]  /*2bc0*/  FMUL.FTZ R9, R2, R47.reuse ;  /* 0x0000002f02097220 */ /* 0x080fe40000410000 */
[----:B------:R-:W-:Y:S02]  /*2bd0*/  IMAD R74, R74, c[0x0][0x1e4], R49 ;  /* 0x000079004a4a7a24 */ /* 0x000fe400078e0231 */
        /* <DEDUP_REMOVED lines=14> */
.L_x_3145:
        /* <DEDUP_REMOVED lines=12> */
.L_x_3147:
[----:B------:R-:W-:Y:S05]  /*2d80*/  BSYNC B0 ;  /* 0x0000000000007941 */ /* 0x000fea0003800000 */
.L_x_3146:
        /* <DEDUP_REMOVED lines=14> */
.L_x_3148:
        /* <DEDUP_REMOVED lines=12> */
.L_x_3150:
[----:B------:R-:W-:Y:S05]  /*2f30*/  BSYNC B0 ;  /* 0x0000000000007941 */ /* 0x000fea0003800000 */
.L_x_3149:
[C---:B0-----:R-:W-:Y:S02]  /*2f40*/  FADD.FTZ R2, -R46.reuse, R27 ;  /* 0x0000001b2e027221 */ /* 0x041fe40000010100 */
[C---:B------:R-:W-:Y:S02]  /*2f50*/  FADD.FTZ R28, -R46.reuse, R28 ;  /* 0x0000001c2e1c7221 */ /* 0x040fe40000010100 */
        /* <DEDUP_REMOVED lines=18> */
.L_x_3151:
        /* <DEDUP_REMOVED lines=12> */
.L_x_3153:
[----:B------:R-:W-:Y:S05]  /*3140*/  BSYNC B0 ;  /* 0x0000000000007941 */ /* 0x000fea0003800000 */
.L_x_3152:
[----:B------:R-:W-:Y:S02]  /*3150*/  FADD.FTZ R30, -R46, R30 ;  /* 0x0000001e2e1e7221 */ /* 0x000fe40000010100 */
        /* <DEDUP_REMOVED lines=13> */
.L_x_3154:
[----:B------:R-:W-:Y:S01]  /*3230*/  ISETP.NE.AND P5, PT, R81, RZ, PT ;  /* 0x000000ff5100720c */ /* 0x000fe20003fa5270 */
[----:B------:R-:W-:-:S12]  /*3240*/  BSSY B0, `(.L_x_3155) ;  /* 0x000000b000007945 */ /* 0x000fd80003800000 */
        /* <DEDUP_REMOVED lines=10> */
.L_x_3156:
[----:B------:R-:W-:Y:S05]  /*32f0*/  BSYNC B0 ;  /* 0x0000000000007941 */ /* 0x000fea0003800000 */
.L_x_3155:
        /* <DEDUP_REMOVED lines=20> */
.L_x_3157:
        /* <DEDUP_REMOVED lines=12> */
.L_x_3159:
[----:B------:R-:W-:Y:S05]  /*3500*/  BSYNC B0 ;  /* 0x0000000000007941 */ /* 0x000fea0003800000 */
.L_x_3158:
        /* <DEDUP_REMOVED lines=14> */
.L_x_3160:
        /* <DEDUP_REMOVED lines=12> */
.L_x_3162:
[----:B------:R-:W-:Y:S05]  /*36b0*/  BSYNC B0 ;  /* 0x0000000000007941 */ /* 0x000fea0003800000 */
.L_x_3161:
        /* <DEDUP_REMOVED lines=20> */
.L_x_3163:
        /* <DEDUP_REMOVED lines=11> */
.L_x_3165:
[----:B------:R-:W-:Y:S05]  /*38b0*/  BSYNC B0 ;  /* 0x0000000000007941 */ /* 0x000fea0003800000 */
.L_x_3164:
        /* <DEDUP_REMOVED lines=14> */
.L_x_3166:
        /* <DEDUP_REMOVED lines=11> */
.L_x_3168:
[----:B------:R-:W-:Y:S05]  /*3a50*/  BSYNC B0 ;  /* 0x0000000000007941 */ /* 0x000fea0003800000 */
.L_x_3167:
[----:B0-----:R-:W-:Y:S01]  /*3a60*/  IADD3 R6, R74, 0x1a0, RZ ;  /* 0x000001a04a067810 */ /* 0x001fe20007ffe0ff */
[----:B------:R-:W-:Y:S01]  /*3a70*/  FADD.FTZ R8, -R46, R39 ;  /* 0x000000272e087221 */ /* 0x000fe20000010100 */
[----:B------:R-:W-:Y:S01]  /*3a80*/  IADD3 R3, R74, 0x1c0, RZ ;  /* 0x000001c04a037810 */ /* 0x000fe20007ffe0ff */
[----:B------:R-:W-:Y:S01]  /*3a90*/  FADD.FTZ R40, -R46, R40 ;  /* 0x000000282e287221 */ /* 0x000fe20000010100 */
[----:B------:R-:W-:Y:S01]  /*3aa0*/  IADD3 R74, R74, 0x1e0, RZ ;  /* 0x000001e04a4a7810 */ /* 0x000fe20007ffe0ff */
[----:B------:R-:W-:Y:S01]  /*3ab0*/  FADD.FTZ R10, -R46, R41 ;  /* 0x000000292e0a7221 */ /* 0x000fe20000010100 */
        /* <DEDUP_REMOVED lines=18> */
[C---:B------:R-:W-:Y:S01]  /*3be0*/  ISETP.GT.U32.OR P5, PT, R71.reuse, 0xff, P5 ;  /* 0x000000ff4700780c */ /* 0x040fe20002fa4470 */
[-C--:B------:R-:W-:Y:S01]  /*3bf0*/  FMUL.FTZ R8, R8, R47.reuse ;  /* 0x0000002f08087220 */ /* 0x080fe20000410000 */
[C---:B------:R-:W-:Y:S01]  /*3c00*/  ISETP.GT.U32.OR P3, PT, R71.reuse, 0xff, P3 ;  /* 0x000000ff4700780c */ /* 0x040fe20001f64470 */
        /* <DEDUP_REMOVED lines=24> */
.L_x_3169:
        /* <DEDUP_REMOVED lines=11> */
.L_x_3171:
[----:B------:R-:W-:Y:S05]  /*3e40*/  BSYNC B0 ;  /* 0x0000000000007941 */ /* 0x000fea0003800000 */
.L_x_3170:
        /* <DEDUP_REMOVED lines=13> */
.L_x_3172:
        /* <DEDUP_REMOVED lines=11> */
.L_x_3174:
[----:B------:R-:W-:Y:S05]  /*3fd0*/  BSYNC B0 ;  /* 0x0000000000007941 */ /* 0x000fea0003800000 */
.L_x_3173:
        /* <DEDUP_REMOVED lines=13> */
.L_x_3175:
        /* <DEDUP_REMOVED lines=11> */
.L_x_3177:
[----:B------:R-:W-:Y:S05]  /*4160*/  BSYNC B0 ;  /* 0x0000000000007941 */ /* 0x000fea0003800000 */
.L_x_3176:
        /* <DEDUP_REMOVED lines=13> */
.L_x_3178:
        /* <DEDUP_REMOVED lines=11> */
.L_x_3180:
[----:B------:R-:W-:Y:S05]  /*42f0*/  BSYNC B0 ;  /* 0x0000000000007941 */ /* 0x000fea0003800000 */
.L_x_3179:
        /* <DEDUP_REMOVED lines=13> */
.L_x_3181:
        /* <DEDUP_REMOVED lines=11> */
.L_x_3183:
[----:B------:R-:W-:Y:S05]  /*4480*/  BSYNC B0 ;  /* 0x0000000000007941 */ /* 0x000fea0003800000 */
.L_x_3182:
[----:B------:R-:W-:Y:S02]  /*4490*/  FFMA.FTZ R20, R20, R5, R45 ;  /* 0x0000000514147223 */ /* 0x000fe4000001002d */
        /* <DEDUP_REMOVED lines=9> */
[----:B0-----:R-:W0:Y:S01]  /*4530*/  MUFU.RCP R6, R5 ;  /* 0x0000000500067308 */ /* 0x001e220000001000 */
[----:B-1----:R-:W-:Y:S02]  /*4540*/  FMUL.FTZ R20, R20, R3 ;  /* 0x0000000314147220 */ /* 0x002fe40000410000 */
[----:B0-----:R-:W-:-:S05]  /*4550*/  FMUL.FTZ R21, R21, R6 ;  /* 0x0000000615157220 */ /* 0x001fca0000410000 */
.L_x_3184:
        /* <DEDUP_REMOVED lines=10> */
.L_x_3186:
[----:B------:R-:W-:Y:S05]  /*4600*/  BSYNC B0 ;  /* 0x0000000000007941 */ /* 0x000fea0003800000 */
.L_x_3185:
[----:B------:R-:W-:Y:S02]  /*4610*/  IADD3 R72, R72, c[0x0][0x10], RZ ;  /* 0x0000040048487a10 */ /* 0x000fe40007ffe0ff */
[----:B------:R-:W-:Y:S02]  /*4620*/  IADD3 R86, R86, 0x1, RZ ;  /* 0x0000000156567810 */ /* 0x000fe40007ffe0ff */
[----:B------:R-:W-:-:S13]  /*4630*/  ISETP.GE.AND P0, PT, R72, UR4, PT ;  /* 0x0000000448007c0c */ /* 0x000fda000bf06270 */
[----:B------:R-:W-:Y:S01]  /*4640*/  @P0 CALL.REL.NOINC `(.L_x_3187) ;  /* 0x0000001000000944 */ /* 0x000fe20003c00000 */
[----:B------:R-:W-:Y:S05]  /*4650*/  BRA `(.L_x_3188) ;  /* 0xffffba9000007947 */ /* 0x000fea000383ffff */
.L_x_3187:
[----:B------:R-:W-:Y:S05]  /*4660*/  EXIT ;  /* 0x000000000000794d */ /* 0x000fea0003800000 */
.L_x_3189:
        /* <DEDUP_REMOVED lines=9> */
.L_x_3399:


//--------------------- .text._Z35group_norm_nhwc_fwd_one_pass_kernelI11Fp32IOFp16WLi64ELi16ELi256EEv26Group_norm_nhwc_fwd_params --------------------------
	.section	.text._Z35group_norm_nhwc_fwd_one_pass_kernelI11Fp32IOFp16WLi64ELi16ELi256EEv26Group_norm_nhwc_fwd_params,"ax",@progbits
	.sectioninfo	@"SHI_REGISTERS=32"
	.align	128
        .global         _Z35group_norm_nhwc_fwd_one_pass_kernelI11Fp32IOFp16WLi64ELi16ELi256EEv26Group_norm_nhwc_fwd_params
        .type           _Z35group_norm_nhwc_fwd_one_pass_kernelI11Fp32IOFp16WLi64ELi16ELi256EEv26Group_norm_nhwc_fwd_params,@function
        .size           _Z35group_norm_nhwc_fwd_one_pass_kernelI11Fp32IOFp16WLi64ELi16ELi256EEv26Group_norm_nhwc_fwd_params,(.L_x_3400 - _Z35group_norm_nhwc_fwd_one_pass_kernelI11Fp32IOFp16WLi64ELi16ELi256EEv26Group_norm_nhwc_fwd_params)
        .other          _Z35group_norm_nhwc_fwd_one_pass_kernelI11Fp32IOFp16WLi64ELi16ELi256EEv26Group_norm_nhwc_fwd_params,@"STO_CUDA_ENTRY STV_DEFAULT"
_Z35group_norm_nhwc_fwd_one_pass_kernelI11Fp32IOFp16WLi64ELi16ELi256EEv26Group_norm_nhwc_fwd_params:
.text._Z35group_norm_nhwc_fwd_one_pass_kernelI11Fp32IOFp16WLi64ELi16ELi256EEv26Group_norm_nhwc_fwd_params:
        /* <DEDUP_REMOVED lines=16> */
.L_x_3206:
        /* <DEDUP_REMOVED lines=125> */
.L_x_3191:
[----:B------:R-:W-:Y:S05]  /*08d0*/  BSYNC B0 ;  /* 0x0000000000007941 */ /* 0x000fea0003800000 */
.L_x_3190:
        /* <DEDUP_REMOVED lines=25> */
.L_x_3194:
[----:B------:R-:W2:Y:S01]  /*0a70*/  LDG.E.STRONG.GPU R6, [R4.64] ;  /* 0x0000000604067981 */ /* 0x000ea2000c1ef900 */
[----:B------:R-:W-:Y:S01]  /*0a80*/  YIELD ;  /* 0x0000000000007946 */ /* 0x000fe20003800000 */
[----:B--2---:R-:W-:Y:S01]  /*0a90*/  ISETP.NE.AND P0, PT, R6, R7, PT ;  /* 0x000000070600720c */ /* 0x004fe20003f05270 */
[----:B------:R-:W-:-:S12]  /*0aa0*/  CCTL.IVALL ;  /* 0x00000000ff00798f */ /* 0x000fd80002000000 */
[----:B------:R-:W-:Y:S05]  /*0ab0*/  @P0 BRA `(.L_x_3194) ;  /* 0xffffffb000000947 */ /* 0x000fea000383ffff */
.L_x_3193:
        /* <DEDUP_REMOVED lines=12> */
.L_x_3196:
        /* <DEDUP_REMOVED lines=60> */
.L_x_3195:
        /* <DEDUP_REMOVED lines=19> */
.L_x_3198:
[----:B------:R-:W-:Y:S05]  /*1070*/  BSYNC B0 ;  /* 0x0000000000007941 */ /* 0x000fea0003800000 */
.L_x_3197:
        /* <DEDUP_REMOVED lines=30> */
.L_x_3192:
        /* <DEDUP_REMOVED lines=19> */
[----:B--2---:R2:W5:Y:S04]  /*1390*/  LDG.E.U16 R7, [R6.64+0x2] ;  /* 0x0000020606077981 */ /* 0x004568000c1e1500 */
[----:B------:R-:W0:Y:S01]  /*13a0*/  LDS.64 R14, [0x50] ;  /* 0x00005000ff0e7984 */ /* 0x000e220000000a00 */
[----:B-1----:R-:W-:Y:S01]  /*13b0*/  HFMA2.MMA R10, -RZ, RZ, 1.875, 0 ;  /* 0x3f800000ff0a7435 */ /* 0x002fe200000001ff */
[----:B------:R-:W-:Y:S01]  /*13c0*/  ISETP.NE.AND P2, PT, RZ, UR5, PT ;  /* 0x00000005ff007c0c */ /* 0x000fe2000bf45270 */
[----:B0-----:R-:W-:-:S04]  /*13d0*/  FMUL.FTZ R14, R14, c[0x0][0x1f4] ;  /* 0x00007d000e0e7a20 */ /* 0x001fc80000410000 */
[----:B------:R-:W-:-:S04]  /*13e0*/  FMUL.FTZ R8, R14, R14 ;  /* 0x0000000e0e087220 */ /* 0x000fc80000410000 */
[----:B------:R-:W-:-:S05]  /*13f0*/  FFMA.FTZ R15, R15, c[0x0][0x1f4], -R8 ;  /* 0x00007d000f0f7a23 */ /* 0x000fca0000010808 */
[----:B------:R-:W-:Y:S02]  /*1400*/  FSETP.GTU.FTZ.AND P0, PT, R15, RZ, PT ;  /* 0x000000ff0f00720b */ /* 0x000fe40003f1c000 */
[----:B------:R-:W-:-:S11]  /*1410*/  SHF.R.U32.HI R8, RZ, 0x3, R27 ;  /* 0x00000003ff087819 */ /* 0x000fd6000001161b */
[----:B----4-:R-:W-:-:S04]  /*1420*/  @P0 FADD.FTZ R4, R15, c[0x0][0x188] ;  /* 0x000062000f040621 */ /* 0x010fc80000010000 */
[----:B------:R-:W0:Y:S01]  /*1430*/  @P0 MUFU.RSQ R10, R4 ;  /* 0x00000004000a0308 */ /* 0x000e220000001400 */
[----:B------:R-:W-:-:S05]  /*1440*/  IMAD R9, R3, c[0x0][0x1e4], R8 ;  /* 0x0000790003097a24 */ /* 0x000fca00078e0208 */
[C---:B------:R-:W-:Y:S01]  /*1450*/  IADD3 R8, R9.reuse, 0x20, RZ ;  /* 0x0000002009087810 */ /* 0x040fe20007ffe0ff */
[C---:B------:R-:W-:Y:S01]  /*1460*/  FADD.FTZ R5, -R14.reuse, R18 ;  /* 0x000000120e057221 */ /* 0x040fe20000010100 */
[----:B------:R-:W-:Y:S01]  /*1470*/  ISETP.GE.U32.AND P0, PT, R9, c[0x0][0x1c8], PT ;  /* 0x0000720009007a0c */ /* 0x000fe20003f06070 */
[----:B------:R-:W-:Y:S01]  /*1480*/  FADD.FTZ R19, -R14, R19 ;  /* 0x000000130e137221 */ /* 0x000fe20000010100 */
[----:B--2---:R-:W-:Y:S02]  /*1490*/  SHF.R.S32.HI R6, RZ, 0x1f, R9 ;  /* 0x0000001fff067819 */ /* 0x004fe40000011409 */
[----:B------:R-:W-:Y:S02]  /*14a0*/  ISETP.GE.U32.AND P1, PT, R8, c[0x0][0x1c8], PT ;  /* 0x0000720008007a0c */ /* 0x000fe40003f26070 */
[----:B------:R-:W-:Y:S01]  /*14b0*/  SHF.R.S32.HI R3, RZ, 0x1f, R8 ;  /* 0x0000001fff037819 */ /* 0x000fe20000011408 */
[----:B------:R-:W-:Y:S01]  /*14c0*/  FADD.FTZ R15, -R14, R16 ;  /* 0x000000100e0f7221 */ /* 0x000fe20000010100 */
[----:B------:R-:W-:Y:S01]  /*14d0*/  ISETP.GE.AND.EX P0, PT, R6, c[0x0][0x1cc], PT, P0 ;  /* 0x0000730006007a0c */ /* 0x000fe20003f06300 */
[----:B------:R-:W-:Y:S01]  /*14e0*/  FADD.FTZ R17, -R14, R17 ;  /* 0x000000110e117221 */ /* 0x000fe20000010100 */
[----:B------:R-:W-:Y:S01]  /*14f0*/  ISETP.GE.AND.EX P1, PT, R3, c[0x0][0x1cc], PT, P1 ;  /* 0x0000730003007a0c */ /* 0x000fe20003f26310 */
[----:B0-----:R-:W-:-:S02]  /*1500*/  FMUL.FTZ R19, R19, R10 ;  /* 0x0000000a13137220 */ /* 0x001fc40000410000 */
[-C--:B------:R-:W-:Y:S01]  /*1510*/  FMUL.FTZ R4, R5, R10.reuse ;  /* 0x0000000a05047220 */ /* 0x080fe20000410000 */
[----:B------:R-:W-:Y:S01]  /*1520*/  ISETP.GT.U32.OR P0, PT, R27, 0xff, P0 ;  /* 0x000000ff1b00780c */ /* 0x000fe20000704470 */
[-C--:B------:R-:W-:Y:S01]  /*1530*/  FMUL.FTZ R15, R15, R10.reuse ;  /* 0x0000000a0f0f7220 */ /* 0x080fe20000410000 */
[----:B------:R-:W-:Y:S01]  /*1540*/  ISETP.GT.U32.OR P1, PT, R27, 0xff, P1 ;  /* 0x000000ff1b00780c */ /* 0x000fe20000f24470 */
[----:B------:R-:W-:Y:S01]  /*1550*/  FMUL.FTZ R14, R17, R10 ;  /* 0x0000000a110e7220 */ /* 0x000fe20000410000 */
[----:B---3--:R-:W-:Y:S02]  /*1560*/  HADD2.F32 R25, -RZ, R25.H0_H0 ;  /* 0x20000019ff197230 */ /* 0x008fe40000004100 */
[----:B-----5:R-:W-:Y:S02]  /*1570*/  HADD2.F32 R24, -RZ, R24.H0_H0 ;  /* 0x20000018ff187230 */ /* 0x020fe40000004100 */
[----:B------:R-:W-:Y:S02]  /*1580*/  HADD2.F32 R12, -RZ, R29.H0_H0 ;  /* 0x2000001dff0c7230 */ /* 0x000fe40000004100 */
[----:B------:R-:W-:Y:S01]  /*1590*/  HADD2.F32 R13, -RZ, R7.H0_H0 ;  /* 0x20000007ff0d7230 */ /* 0x000fe20000004100 */
        /* <DEDUP_REMOVED lines=13> */
.L_x_3199:
        /* <DEDUP_REMOVED lines=11> */
.L_x_3201:
[----:B------:R-:W-:Y:S05]  /*1720*/  BSYNC B0 ;  /* 0x0000000000007941 */ /* 0x000fea0003800000 */
.L_x_3200:
        /* <DEDUP_REMOVED lines=13> */
.L_x_3202:
        /* <DEDUP_REMOVED lines=10> */
.L_x_3204:
[----:B------:R-:W-:Y:S05]  /*18a0*/  BSYNC B0 ;  /* 0x0000000000007941 */ /* 0x000fea0003800000 */
.L_x_3203:
[----:B------:R-:W-:Y:S02]  /*18b0*/  IADD3 R0, R0, c[0x0][0x10], RZ ;  /* 0x0000040000007a10 */ /* 0x000fe40007ffe0ff */
[----:B------:R-:W-:Y:S02]  /*18c0*/  IADD3 R2, R2, 0x1, RZ ;  /* 0x0000000102027810 */ /* 0x000fe40007ffe0ff */
[----:B------:R-:W-:-:S13]  /*18d0*/  ISETP.GE.AND P0, PT, R0, UR4, PT ;  /* 0x0000000400007c0c */ /* 0x000fda000bf06270 */
[----:B------:R-:W-:Y:S01]  /*18e0*/  @P0 CALL.REL.NOINC `(.L_x_3205) ;  /* 0x0000001000000944 */ /* 0x000fe20003c00000 */
[----:B------:R-:W-:Y:S05]  /*18f0*/  BRA `(.L_x_3206) ;  /* 0xffffe80000007947 */ /* 0x000fea000383ffff */
.L_x_3205:
[----:B------:R-:W-:Y:S05]  /*1900*/  EXIT ;  /* 0x000000000000794d */ /* 0x000fea0003800000 */
.L_x_3207:
        /* <DEDUP_REMOVED lines=15> */
.L_x_3400:


//--------------------- .text._Z35group_norm_nhwc_fwd_one_pass_kernelI11Fp32IOFp16WLi128ELi16ELi256EEv26Group_norm_nhwc_fwd_params --------------------------
	.section	.text._Z35group_norm_nhwc_fwd_one_pass_kernelI11Fp32IOFp16WLi128ELi16ELi256EEv26Group_norm_nhwc_fwd_params,"ax",@progbits
	.sectioninfo	@"SHI_REGISTERS=32"
	.align	128
        .global         _Z35group_norm_nhwc_fwd_one_pass_kernelI11Fp32IOFp16WLi128ELi16ELi256EEv26Group_norm_nhwc_fwd_params
        .type           _Z35group_norm_nhwc_fwd_one_pass_kernelI11Fp32IOFp16WLi128ELi16ELi256EEv26Group_norm_nhwc_fwd_params,@function
        .size           _Z35group_norm_nhwc_fwd_one_pass_kernelI11Fp32IOFp16WLi128ELi16ELi256EEv26Group_norm_nhwc_fwd_params,(.L_x_3401 - _Z35group_norm_nhwc_fwd_one_pass_kernelI11Fp32IOFp16WLi128ELi16ELi256EEv26Group_norm_nhwc_fwd_params)
        .other          _Z35group_norm_nhwc_fwd_one_pass_kernelI11Fp32IOFp16WLi128ELi16ELi256EEv26Group_norm_nhwc_fwd_params,@"STO_CUDA_ENTRY STV_DEFAULT"
_Z35group_norm_nhwc_fwd_one_pass_kernelI11Fp32IOFp16WLi128ELi16ELi256EEv26Group_norm_nhwc_fwd_params:
.text._Z35group_norm_nhwc_fwd_one_pass_kernelI11Fp32IOFp16WLi128ELi16ELi256EEv26Group_norm_nhwc_fwd_params:
        /* <DEDUP_REMOVED lines=15> */
.L_x_3230:
        /* <DEDUP_REMOVED lines=80> */
[----:B------:R-:W-:Y:S01]  /*05f0*/  CS2R R16, SRZ ;  /* 0x0000000000107805 */ /* 0x000fe2000001ff00 */
[----:B------:R-:W-:-:S02]  /*0600*/  @!P3 IMAD R21, R18, c[0x0][0x1c4], R19 ;  /* 0x000071001215ba24 */ /* 0x000fc400078e0213 */
[----:B------:R-:W-:Y:S01]  /*0610*/  @!P2 LEA.HI.X R13, R10, c[0x0][0x174], R11, 0x2, P6 ;  /* 0x00005d000a0daa11 */ /* 0x000fe200030f140b */
[----:B------:R-:W2:Y:S01]  /*0620*/  @!P0 LDG.E.64 R6, [R14.64] ;  /* 0x000000060e068981 */ /* 0x000ea2000c1e1b00 */
[----:B------:R-:W-:Y:S02]  /*0630*/  @!P3 MOV R10, R4 ;  /* 0x00000004000ab202 */ /* 0x000fe40000000f00 */
[----:B------:R-:W-:Y:S01]  /*0640*/  @!P3 MOV R11, R27 ;  /* 0x0000001b000bb202 */ /* 0x000fe20000000f00 */
[----:B------:R0:W3:Y:S04]  /*0650*/  @!P1 LDG.E.64 R16, [R8.64] ;  /* 0x0000000608109981 */ /* 0x0000e8000c1e1b00 */
[----:B------:R-:W-:Y:S02]  /*0660*/  @!P3 IMAD.WIDE.U32 R10, R18, c[0x0][0x1c0], R10 ;  /* 0x00007000120aba25 */ /* 0x000fe400078e000a */
[----:B------:R-:W-:-:S03]  /*0670*/  CS2R R18, SRZ ;  /* 0x0000000000127805 */ /* 0x000fc6000001ff00 */
[----:B------:R-:W-:Y:S02]  /*0680*/  @!P3 IADD3 R11, R11, R21, RZ ;  /* 0x000000150b0bb210 */ /* 0x000fe40007ffe0ff */
[C---:B0-----:R-:W-:Y:S01]  /*0690*/  @!P3 LEA R8, P0, R10.reuse, c[0x0][0x170], 0x2 ;  /* 0x00005c000a08ba11 */ /* 0x041fe200078010ff */
[----:B------:R-:W4:Y:S01]  /*06a0*/  @!P2 LDG.E.64 R18, [R12.64] ;  /* 0x000000060c12a981 */ /* 0x000f22000c1e1b00 */
[----:B------:R-:W-:Y:S02]  /*06b0*/  CS2R R20, SRZ ;  /* 0x0000000000147805 */ /* 0x000fe4000001ff00 */
[----:B------:R-:W-:-:S05]  /*06c0*/  @!P3 LEA.HI.X R9, R10, c[0x0][0x174], R11, 0x2, P0 ;  /* 0x00005d000a09ba11 */ /* 0x000fca00000f140b */
[----:B------:R0:W5:Y:S01]  /*06d0*/  @!P3 LDG.E.64 R20, [R8.64] ;  /* 0x000000060814b981 */ /* 0x000162000c1e1b00 */
[C---:B------:R-:W-:Y:S02]  /*06e0*/  ISETP.GT.AND P0, PT, R23.reuse, 0x1e, PT ;  /* 0x0000001e1700780c */ /* 0x040fe40003f04270 */
[----:B------:R-:W-:Y:S02]  /*06f0*/  ISETP.NE.AND P1, PT, R23, RZ, PT ;  /* 0x000000ff1700720c */ /* 0x000fe40003f25270 */
[----:B------:R-:W-:Y:S01]  /*0700*/  ISETP.NE.AND P2, PT, R24, RZ, PT ;  /* 0x000000ff1800720c */ /* 0x000fe20003f45270 */
[----:B------:R-:W-:Y:S01]  /*0710*/  BSSY B0, `(.L_x_3208) ;  /* 0x0000042000007945 */ /* 0x000fe20003800000 */
[----:B--2---:R-:W-:Y:S02]  /*0720*/  FMUL.FTZ R11, R7, R7 ;  /* 0x00000007070b7220 */ /* 0x004fe40000410000 */
[----:B------:R-:W-:Y:S02]  /*0730*/  FADD.FTZ R10, R6, R7 ;  /* 0x00000007060a7221 */ /* 0x000fe40000010000 */
[----:B---3--:R-:W-:-:S02]  /*0740*/  FMUL.FTZ R25, R17, R17 ;  /* 0x0000001111197220 */ /* 0x008fc40000410000 */
[----:B------:R-:W-:Y:S02]  /*0750*/  FFMA.FTZ R11, R6, R6, R11 ;  /* 0x00000006060b7223 */ /* 0x000fe4000001000b */
[C---:B------:R-:W-:Y:S02]  /*0760*/  FFMA.FTZ R14, R16.reuse, R16, R25 ;  /* 0x00000010100e7223 */ /* 0x040fe40000010019 */
[----:B------:R-:W-:Y:S02]  /*0770*/  FADD.FTZ R11, RZ, R11 ;  /* 0x0000000bff0b7221 */ /* 0x000fe40000010000 */
[----:B------:R-:W-:Y:S02]  /*0780*/  FADD.FTZ R15, R16, R17 ;  /* 0x00000011100f7221 */ /* 0x000fe40000010000 */
[----:B------:R-:W-:Y:S02]  /*0790*/  FADD.FTZ R10, RZ, R10 ;  /* 0x0000000aff0a7221 */ /* 0x000fe40000010000 */
[----:B----4-:R-:W-:-:S02]  /*07a0*/  FMUL.FTZ R13, R19, R19 ;  /* 0x00000013130d7220 */ /* 0x010fc40000410000 */
        /* <DEDUP_REMOVED lines=56> */
.L_x_3209:
[----:B------:R-:W-:Y:S05]  /*0b30*/  BSYNC B0 ;  /* 0x0000000000007941 */ /* 0x000fea0003800000 */
.L_x_3208:
        /* <DEDUP_REMOVED lines=25> */
.L_x_3212:
[----:B------:R-:W2:Y:S01]  /*0cd0*/  LDG.E.STRONG.GPU R13, [R10.64] ;  /* 0x000000060a0d7981 */ /* 0x000ea2000c1ef900 */
[----:B------:R-:W-:Y:S01]  /*0ce0*/  YIELD ;  /* 0x0000000000007946 */ /* 0x000fe20003800000 */
[----:B--2---:R-:W-:Y:S01]  /*0cf0*/  ISETP.NE.AND P0, PT, R13, R14, PT ;  /* 0x0000000e0d00720c */ /* 0x004fe20003f05270 */
[----:B------:R-:W-:-:S12]  /*0d00*/  CCTL.IVALL ;  /* 0x00000000ff00798f */ /* 0x000fd80002000000 */
[----:B------:R-:W-:Y:S05]  /*0d10*/  @P0 BRA `(.L_x_3212) ;  /* 0xffffffb000000947 */ /* 0x000fea000383ffff */
.L_x_3211:
        /* <DEDUP_REMOVED lines=12> */
.L_x_3214:
        /* <DEDUP_REMOVED lines=60> */
.L_x_3213:
        /* <DEDUP_REMOVED lines=19> */
.L_x_3216:
[----:B------:R-:W-:Y:S05]  /*12d0*/  BSYNC B0 ;  /* 0x0000000000007941 */ /* 0x000fea0003800000 */
.L_x_3215:
        /* <DEDUP_REMOVED lines=30> */
.L_x_3210:
        /* <DEDUP_REMOVED lines=13> */
[----:B-1----:R-:W-:Y:S02]  /*1590*/  IADD3 R10, P1, R15, c[0x0][0x180], RZ ;  /* 0x000060000f0a7a10 */ /* 0x002fe40007f3e0ff */
[C---:B------:R-:W-:Y:S02]  /*15a0*/  IADD3.X R15, R28.reuse, c[0x0][0x17c], RZ, P0, !PT ;  /* 0x00005f001c0f7a10 */ /* 0x040fe400007fe4ff */
[----:B------:R-:W-:-:S03]  /*15b0*/  IADD3.X R11, R28, c[0x0][0x184], RZ, P1, !PT ;  /* 0x000061001c0b7a10 */ /* 0x000fc60000ffe4ff */
[----:B------:R1:W2:Y:S04]  /*15c0*/  LDG.E.U16 R13, [R14.64] ;  /* 0x000000060e0d7981 */ /* 0x0002a8000c1e1500 */
[----:B------:R1:W3:Y:S04]  /*15d0*/  LDG.E.U16 R12, [R14.64+0x2] ;  /* 0x000002060e0c7981 */ /* 0x0002e8000c1e1500 */
[----:B------:R4:W5:Y:S04]  /*15e0*/  LDG.E.U16 R25, [R10.64] ;  /* 0x000000060a197981 */ /* 0x000968000c1e1500 */
[----:B-1----:R4:W5:Y:S01]  /*15f0*/  LDG.E.U16 R15, [R10.64+0x2] ;  /* 0x000002060a0f7981 */ /* 0x002962000c1e1500 */
[----:B0-----:R-:W-:Y:S01]  /*1600*/  HFMA2.MMA R8, -RZ, RZ, 1.875, 0 ;  /* 0x3f800000ff087435 */ /* 0x001fe200000001ff */
[----:B------:R-:W-:-:S02]  /*1610*/  SHF.R.U32.HI R29, RZ, 0x3, R24 ;  /* 0x00000003ff1d7819 */ /* 0x000fc40000011618 */
[----:B------:R-:W-:-:S03]  /*1620*/  ISETP.NE.AND P2, PT, RZ, UR5, PT ;  /* 0x00000005ff007c0c */ /* 0x000fc6000bf45270 */
[----:B------:R-:W-:Y:S01]  /*1630*/  IMAD R0, R0, c[0x0][0x1e4], R29 ;  /* 0x0000790000007a24 */ /* 0x000fe200078e021d */
[----:B----4-:R-:W0:Y:S04]  /*1640*/  LDS.64 R10, [0x50] ;  /* 0x00005000ff0a7984 */ /* 0x010e280000000a00 */
[----:B------:R-:W-:Y:S01]  /*1650*/  SHF.R.S32.HI R14, RZ, 0x1f, R0 ;  /* 0x0000001fff0e7819 */ /* 0x000fe20000011400 */
[----:B0-----:R-:W-:-:S04]  /*1660*/  FMUL.FTZ R9, R10, c[0x0][0x1f4] ;  /* 0x00007d000a097a20 */ /* 0x001fc80000410000 */
[C---:B------:R-:W-:Y:S02]  /*1670*/  FMUL.FTZ R28, R9.reuse, R9 ;  /* 0x00000009091c7220 */ /* 0x040fe40000410000 */
[----:B------:R-:W-:Y:S02]  /*1680*/  FADD.FTZ R29, -R9, R7 ;  /* 0x00000007091d7221 */ /* 0x000fe40000010100 */
[----:B------:R-:W-:Y:S02]  /*1690*/  FFMA.FTZ R28, R11, c[0x0][0x1f4], -R28 ;  /* 0x00007d000b1c7a23 */ /* 0x000fe4000001081c */
[C---:B------:R-:W-:Y:S02]  /*16a0*/  FADD.FTZ R11, -R9.reuse, R6 ;  /* 0x00000006090b7221 */ /* 0x040fe40000010100 */
[C---:B------:R-:W-:Y:S01]  /*16b0*/  FADD.FTZ R16, -R9.reuse, R16 ;  /* 0x0000001009107221 */ /* 0x040fe20000010100 */
[----:B------:R-:W-:Y:S01]  /*16c0*/  FSETP.GTU.FTZ.AND P0, PT, R28, RZ, PT ;  /* 0x000000ff1c00720b */ /* 0x000fe20003f1c000 */
[----:B------:R-:W-:-:S12]  /*16d0*/  FADD.FTZ R17, -R9, R17 ;  /* 0x0000001109117221 */ /* 0x000fd80000010100 */
[----:B------:R-:W-:-:S04]  /*16e0*/  @P0 FADD.FTZ R28, R28, c[0x0][0x188] ;  /* 0x000062001c1c0621 */ /* 0x000fc80000010000 */
[----:B------:R-:W0:Y:S01]  /*16f0*/  @P0 MUFU.RSQ R8, R28 ;  /* 0x0000001c00080308 */ /* 0x000e220000001400 */
[----:B------:R-:W-:-:S04]  /*1700*/  ISETP.GE.U32.AND P0, PT, R0, c[0x0][0x1c8], PT ;  /* 0x0000720000007a0c */ /* 0x000fc80003f06070 */
[----:B------:R-:W-:-:S04]  /*1710*/  ISETP.GE.AND.EX P0, PT, R14, c[0x0][0x1cc], PT, P0 ;  /* 0x000073000e007a0c */ /* 0x000fc80003f06300 */
[----:B------:R-:W-:Y:S01]  /*1720*/  ISETP.GT.U32.OR P0, PT, R24, 0xff, P0 ;  /* 0x000000ff1800780c */ /* 0x000fe20000704470 */
[-C--:B0-----:R-:W-:Y:S02]  /*1730*/  FMUL.FTZ R29, R29, R8.reuse ;  /* 0x000000081d1d7220 */ /* 0x081fe40000410000 */
[----:B------:R-:W-:Y:S01]  /*1740*/  FMUL.FTZ R10, R11, R8 ;  /* 0x000000080b0a7220 */ /* 0x000fe20000410000 */
[----:B--2---:R-:W-:Y:S02]  /*1750*/  HADD2.F32 R13, -RZ, R13.H0_H0 ;  /* 0x2000000dff0d7230 */ /* 0x004fe40000004100 */
[----:B---3--:R-:W-:Y:S02]  /*1760*/  HADD2.F32 R12, -RZ, R12.H0_H0 ;  /* 0x2000000cff0c7230 */ /* 0x008fe40000004100 */
[----:B-----5:R-:W-:-:S05]  /*1770*/  HADD2.F32 R7, -RZ, R25.H0_H0 ;  /* 0x20000019ff077230 */ /* 0x020fca0000004100 */
[----:B------:R-:W-:Y:S01]  /*1780*/  FFMA.FTZ R10, R13, R10, R7 ;  /* 0x0000000a0d0a7223 */ /* 0x000fe20000010007 */
[----:B------:R-:W-:-:S05]  /*1790*/  HADD2.F32 R6, -RZ, R15.H0_H0 ;  /* 0x2000000fff067230 */ /* 0x000fca0000004100 */
        /* <DEDUP_REMOVED lines=12> */
.L_x_3217:
        /* <DEDUP_REMOVED lines=11> */
.L_x_3219:
[----:B------:R-:W-:Y:S05]  /*1910*/  BSYNC B0 ;  /* 0x0000000000007941 */ /* 0x000fea0003800000 */
.L_x_3218:
        /* <DEDUP_REMOVED lines=38> */
.L_x_3220:
        /* <DEDUP_REMOVED lines=11> */
.L_x_3222:
[----:B------:R-:W-:Y:S05]  /*1c30*/  BSYNC B0 ;  /* 0x0000000000007941 */ /* 0x000fea0003800000 */
.L_x_3221:
        /* <DEDUP_REMOVED lines=13> */
.L_x_3223:
        /* <DEDUP_REMOVED lines=11> */
.L_x_3225:
[----:B------:R-:W-:Y:S05]  /*1dc0*/  BSYNC B0 ;  /* 0x0000000000007941 */ /* 0x000fea0003800000 */
.L_x_3224:
        /* <DEDUP_REMOVED lines=13> */
.L_x_3226:
        /* <DEDUP_REMOVED lines=10> */
.L_x_3228:
[----:B------:R-:W-:Y:S05]  /*1f40*/  BSYNC B0 ;  /* 0x0000000000007941 */ /* 0x000fea0003800000 */
.L_x_3227:
[----:B------:R-:W-:Y:S02]  /*1f50*/  IADD3 R22, R22, c[0x0][0x10], RZ ;  /* 0x0000040016167a10 */ /* 0x000fe40007ffe0ff */
[----:B------:R-:W-:Y:S02]  /*1f60*/  IADD3 R3, R3, 0x1, RZ ;  /* 0x0000000103037810 */ /* 0x000fe40007ffe0ff */
[----:B------:R-:W-:-:S13]  /*1f70*/  ISETP.GE.AND P0, PT, R22, UR4, PT ;  /* 0x0000000416007c0c */ /* 0x000fda000bf06270 */
[----:B------:R-:W-:Y:S01]  /*1f80*/  @P0 CALL.REL.NOINC `(.L_x_3229) ;  /* 0x0000001000000944 */ /* 0x000fe20003c00000 */
[----:B------:R-:W-:Y:S05]  /*1f90*/  BRA `(.L_x_3230) ;  /* 0xffffe15000007947 */ /* 0x000fea000383ffff */
.L_x_3229:
[----:B------:R-:W-:Y:S05]  /*1fa0*/  EXIT ;  /* 0x000000000000794d */ /* 0x000fea0003800000 */
.L_x_3231:
        /* <DEDUP_REMOVED lines=13> */
.L_x_3401:


//--------------------- .text._Z35group_norm_nhwc_fwd_one_pass_kernelI11Fp32IOFp16WLi256ELi16ELi256EEv26Group_norm_nhwc_fwd_params --------------------------
	.section	.text._Z35group_norm_nhwc_fwd_one_pass_kernelI11Fp32IOFp16WLi256ELi16ELi256EEv26Group_norm_nhwc_fwd_params,"ax",@progbits
	.sectioninfo	@"SHI_REGISTERS=64"
	.align	128
        .global         _Z35group_norm_nhwc_fwd_one_pass_kernelI11Fp32IOFp16WLi256ELi16ELi256EEv26Group_norm_nhwc_fwd_params
        .type           _Z35group_norm_nhwc_fwd_one_pass_kernelI11Fp32IOFp16WLi256ELi16ELi256EEv26Group_norm_nhwc_fwd_params,@function
        .size           _Z35group_norm_nhwc_fwd_one_pass_kernelI11Fp32IOFp16WLi256ELi16ELi256EEv26Group_norm_nhwc_fwd_params,(.L_x_3402 - _Z35group_norm_nhwc_fwd_one_pass_kernelI11Fp32IOFp16WLi256ELi16ELi256EEv26Group_norm_nhwc_fwd_params)
        .other          _Z35group_norm_nhwc_fwd_one_pass_kernelI11Fp32IOFp16WLi256ELi16ELi256EEv26Group_norm_nhwc_fwd_params,@"STO_CUDA_ENTRY STV_DEFAULT"
_Z35group_norm_nhwc_fwd_one_pass_kernelI11Fp32IOFp16WLi256ELi16ELi256EEv26Group_norm_nhwc_fwd_params:
.text._Z35group_norm_nhwc_fwd_one_pass_kernelI11Fp32IOFp16WLi256ELi16ELi256EEv26Group_norm_nhwc_fwd_params:
        /* <DEDUP_REMOVED lines=44> */
.L_x_3269:
        /* <DEDUP_REMOVED lines=216> */
.L_x_3233:
[----:B------:R-:W-:Y:S05]  /*1040*/  BSYNC B0 ;  /* 0x0000000000007941 */ /* 0x000fea0003800000 */
.L_x_3232:
        /* <DEDUP_REMOVED lines=26> */
.L_x_3236:
[----:B------:R-:W2:Y:S01]  /*11f0*/  LDG.E.STRONG.GPU R14, [R12.64] ;  /* 0x000000060c0e7981 */ /* 0x000ea2000c1ef900 */
[----:B------:R-:W-:Y:S01]  /*1200*/  YIELD ;  /* 0x0000000000007946 */ /* 0x000fe20003800000 */
[----:B--2---:R-:W-:Y:S01]  /*1210*/  ISETP.NE.AND P0, PT, R14, R15, PT ;  /* 0x0000000f0e00720c */ /* 0x004fe20003f05270 */
[----:B------:R-:W-:-:S12]  /*1220*/  CCTL.IVALL ;  /* 0x00000000ff00798f */ /* 0x000fd80002000000 */
[----:B------:R-:W-:Y:S05]  /*1230*/  @P0 BRA `(.L_x_3236) ;  /* 0xffffffb000000947 */ /* 0x000fea000383ffff */
.L_x_3235:
        /* <DEDUP_REMOVED lines=17> */
.L_x_3240:
        /* <DEDUP_REMOVED lines=115> */
.L_x_3239:
        /* <DEDUP_REMOVED lines=61> */
.L_x_3241:
[----:B------:R-:W-:-:S13]  /*1e50*/  ISETP.NE.OR P0, PT, R16, RZ, P0 ;  /* 0x000000ff1000720c */ /* 0x000fda0000705670 */
[----:B------:R-:W-:Y:S05]  /*1e60*/  @!P0 BRA `(.L_x_3237) ;  /* 0x000001f000008947 */ /* 0x000fea0003800000 */
.L_x_3238:
        /* <DEDUP_REMOVED lines=31> */
.L_x_3237:
        /* <DEDUP_REMOVED lines=12> */
.L_x_3243:
[----:B------:R-:W-:Y:S05]  /*2120*/  BSYNC B0 ;  /* 0x0000000000007941 */ /* 0x000fea0003800000 */
.L_x_3242:
        /* <DEDUP_REMOVED lines=16> */
.L_x_3234:
        /* <DEDUP_REMOVED lines=37> */
[----:B--2---:R-:W-:Y:S02]  /*2480*/  HADD2.F32 R20, -RZ, R59.H0_H0 ;  /* 0x2000003bff147230 */ /* 0x004fe40000004100 */
[----:B---3--:R-:W-:-:S02]  /*2490*/  HADD2.F32 R21, -RZ, R60.H0_H0 ;  /* 0x2000003cff157230 */ /* 0x008fc40000004100 */
[----:B----4-:R-:W-:Y:S02]  /*24a0*/  HADD2.F32 R23, -RZ, R58.H0_H0 ;  /* 0x2000003aff177230 */ /* 0x010fe40000004100 */
[----:B-----5:R-:W-:-:S03]  /*24b0*/  HADD2.F32 R22, -RZ, R61.H0_H0 ;  /* 0x2000003dff167230 */ /* 0x020fc60000004100 */
        /* <DEDUP_REMOVED lines=13> */
.L_x_3244:
        /* <DEDUP_REMOVED lines=11> */
.L_x_3246:
[----:B------:R-:W-:Y:S05]  /*2640*/  BSYNC B0 ;  /* 0x0000000000007941 */ /* 0x000fea0003800000 */
.L_x_3245:
        /* <DEDUP_REMOVED lines=15> */
.L_x_3247:
        /* <DEDUP_REMOVED lines=11> */
.L_x_3249:
[----:B------:R-:W-:Y:S05]  /*27f0*/  BSYNC B0 ;  /* 0x0000000000007941 */ /* 0x000fea0003800000 */
.L_x_3248:
        /* <DEDUP_REMOVED lines=20> */
.L_x_3250:
        /* <DEDUP_REMOVED lines=11> */
.L_x_3252:
[----:B------:R-:W-:Y:S05]  /*29f0*/  BSYNC B0 ;  /* 0x0000000000007941 */ /* 0x000fea0003800000 */
.L_x_3251:
        /* <DEDUP_REMOVED lines=13> */
.L_x_3253:
        /* <DEDUP_REMOVED lines=11> */
.L_x_3255:
[----:B------:R-:W-:Y:S05]  /*2b80*/  BSYNC B0 ;  /* 0x0000000000007941 */ /* 0x000fea0003800000 */
.L_x_3254:
        /* <DEDUP_REMOVED lines=22> */
.L_x_3256:
        /* <DEDUP_REMOVED lines=11> */
.L_x_3258:
[----:B------:R-:W-:Y:S05]  /*2da0*/  BSYNC B0 ;  /* 0x0000000000007941 */ /* 0x000fea0003800000 */
.L_x_3257:
        /* <DEDUP_REMOVED lines=18> */
.L_x_3259:
        /* <DEDUP_REMOVED lines=11> */
.L_x_3261:
[----:B------:R-:W-:Y:S05]  /*2f80*/  BSYNC B0 ;  /* 0x0000000000007941 */ /* 0x000fea0003800000 */
.L_x_3260:
        /* <DEDUP_REMOVED lines=26> */
.L_x_3262:
        /* <DEDUP_REMOVED lines=11> */
.L_x_3264:
[----:B------:R-:W-:Y:S05]  /*31e0*/  BSYNC B0 ;  /* 0x0000000000007941 */ /* 0x000fea0003800000 */
.L_x_3263:
        /* <DEDUP_REMOVED lines=13> */
.L_x_3265:
        /* <DEDUP_REMOVED lines=10> */
.L_x_3267:
[----:B------:R-:W-:Y:S05]  /*3360*/  BSYNC B0 ;  /* 0x0000000000007941 */ /* 0x000fea0003800000 */
.L_x_3266:
[----:B------:R-:W-:Y:S02]  /*3370*/  IADD3 R6, R6, c[0x0][0x10], RZ ;  /* 0x0000040006067a10 */ /* 0x000fe40007ffe0ff */
[----:B------:R-:W-:Y:S02]  /*3380*/  IADD3 R5, R5, 0x1, RZ ;  /* 0x0000000105057810 */ /* 0x000fe40007ffe0ff */
[----:B------:R-:W-:-:S13]  /*3390*/  ISETP.GE.AND P0, PT, R6, UR4, PT ;  /* 0x0000000406007c0c */ /* 0x000fda000bf06270 */
[----:B------:R-:W-:Y:S01]  /*33a0*/  @P0 CALL.REL.NOINC `(.L_x_3268) ;  /* 0x0000001000000944 */ /* 0x000fe20003c00000 */
[----:B------:R-:W-:Y:S05]  /*33b0*/  BRA `(.L_x_3269) ;  /* 0xffffcf0000007947 */ /* 0x000fea000383ffff */
.L_x_3268:
[----:B------:R-:W-:Y:S05]  /*33c0*/  EXIT ;  /* 0x000000000000794d */ /* 0x000fea0003800000 */
.L_x_3270:
        /* <DEDUP_REMOVED lines=11> */
.L_x_3402:


//--------------------- .text._Z35group_norm_nhwc_fwd_one_pass_kernelI11Fp32IOFp16WLi512ELi16ELi256EEv26Group_norm_nhwc_fwd_params --------------------------
	.section	.text._Z35group_norm_nhwc_fwd_one_pass_kernelI11Fp32IOFp16WLi512ELi16ELi256EEv26Group_norm_nhwc_fwd_params,"ax",@progbits
	.sectioninfo	@"SHI_REGISTERS=97"
	.align	128
        .global         _Z35group_norm_nhwc_fwd_one_pass_kernelI11Fp32IOFp16WLi512ELi16ELi256EEv26Group_norm_nhwc_fwd_params
        .type           _Z35group_norm_nhwc_fwd_one_pass_kernelI11Fp32IOFp16WLi512ELi16ELi256EEv26Group_norm_nhwc_fwd_params,@function
        .size           _Z35group_norm_nhwc_fwd_one_pass_kernelI11Fp32IOFp16WLi512ELi16ELi256EEv26Group_norm_nhwc_fwd_params,(.L_x_3403 - _Z35group_norm_nhwc_fwd_one_pass_kernelI11Fp32IOFp16WLi512ELi16ELi256EEv26Group_norm_nhwc_fwd_params)
        .other          _Z35group_norm_nhwc_fwd_one_pass_kernelI11Fp32IOFp16WLi512ELi16ELi256EEv26Group_norm_nhwc_fwd_params,@"STO_CUDA_ENTRY STV_DEFAULT"
_Z35group_norm_nhwc_fwd_one_pass_kernelI11Fp32IOFp16WLi512ELi16ELi256EEv26Group_norm_nhwc_fwd_params:
.text._Z35group_norm_nhwc_fwd_one_pass_kernelI11Fp32IOFp16WLi512ELi16ELi256EEv26Group_norm_nhwc_fwd_params:
        /* <DEDUP_REMOVED lines=15> */
.L_x_3329:
        /* <DEDUP_REMOVED lines=430> */
.L_x_3272:
[----:B0-----:R-:W-:Y:S05]  /*1bd0*/  BSYNC B0 ;  /* 0x0000000000007941 */ /* 0x001fea0003800000 */
.L_x_3271:
        /* <DEDUP_REMOVED lines=25> */
.L_x_3275:
[----:B0-----:R-:W2:Y:S01]  /*1d70*/  LDG.E.STRONG.GPU R6, [R4.64] ;  /* 0x0000000604067981 */ /* 0x001ea2000c1ef900 */
[----:B------:R-:W-:Y:S01]  /*1d80*/  YIELD ;  /* 0x0000000000007946 */ /* 0x000fe20003800000 */
[----:B--2---:R-:W-:Y:S01]  /*1d90*/  ISETP.NE.AND P6, PT, R6, R89, PT ;  /* 0x000000590600720c */ /* 0x004fe20003fc5270 */
[----:B------:R-:W-:-:S12]  /*1da0*/  CCTL.IVALL ;  /* 0x00000000ff00798f */ /* 0x000fd80002000000 */
[----:B------:R-:W-:Y:S05]  /*1db0*/  @P6 BRA `(.L_x_3275) ;  /* 0xffffffb000006947 */ /* 0x000fea000383ffff */
.L_x_3274:
        /* <DEDUP_REMOVED lines=12> */
.L_x_3277:
        /* <DEDUP_REMOVED lines=60> */
.L_x_3276:
        /* <DEDUP_REMOVED lines=18> */
.L_x_3279:
[----:B------:R-:W-:Y:S05]  /*2360*/  BSYNC B0 ;  /* 0x0000000000007941 */ /* 0x000fea0003800000 */
.L_x_3278:
        /* <DEDUP_REMOVED lines=31> */
.L_x_3273:
        /* <DEDUP_REMOVED lines=26> */
[C---:B------:R-:W-:Y:S02]  /*2700*/  FADD.FTZ R12, -R46.reuse, R12 ;  /* 0x0000000c2e0c7221 */ /* 0x040fe40000010100 */
[----:B------:R-:W-:Y:S02]  /*2710*/  FFMA.FTZ R47, R47, c[0x0][0x1f4], -R48 ;  /* 0x00007d002f2f7a23 */ /* 0x000fe40000010830 */
[----:B0-----:R-:W-:-:S03]  /*2720*/  FADD.FTZ R6, -R46, R13 ;  /* 0x0000000d2e067221 */ /* 0x001fc60000010100 */
[----:B------:R-:W-:-:S13]  /*2730*/  FSETP.GTU.FTZ.AND P5, PT, R47, RZ, PT ;  /* 0x000000ff2f00720b */ /* 0x000fda0003fbc000 */
[----:B------:R-:W-:Y:S01]  /*2740*/  @P5 FADD.FTZ R48, R47, c[0x0][0x188] ;  /* 0x000062002f305621 */ /* 0x000fe20000010000 */
[----:B------:R-:W-:-:S10]  /*2750*/  HFMA2.MMA R47, -RZ, RZ, 1.875, 0 ;  /* 0x3f800000ff2f7435 */ /* 0x000fd400000001ff */
[----:B------:R-:W0:Y:S02]  /*2760*/  @P5 MUFU.RSQ R47, R48 ;  /* 0x00000030002f5308 */ /* 0x000e240000001400 */
[-C--:B0-----:R-:W-:Y:S02]  /*2770*/  FMUL.FTZ R6, R6, R47.reuse ;  /* 0x0000002f06067220 */ /* 0x081fe40000410000 */
[----:B------:R-:W-:Y:S01]  /*2780*/  FMUL.FTZ R12, R12, R47 ;  /* 0x0000002f0c0c7220 */ /* 0x000fe20000410000 */
[----:B--2---:R-:W-:Y:S02]  /*2790*/  HADD2.F32 R20, -RZ, R20.H0_H0 ;  /* 0x20000014ff147230 */ /* 0x004fe40000004100 */
[----:B---3--:R-:W-:Y:S02]  /*27a0*/  HADD2.F32 R21, -RZ, R21.H0_H0 ;  /* 0x20000015ff157230 */ /* 0x008fe40000004100 */
        /* <DEDUP_REMOVED lines=15> */
.L_x_3280:
        /* <DEDUP_REMOVED lines=12> */
.L_x_3282:
[----:B------:R-:W-:Y:S05]  /*2960*/  BSYNC B0 ;  /* 0x0000000000007941 */ /* 0x000fea0003800000 */
.L_x_3281:
        /* <DEDUP_REMOVED lines=17> */
.L_x_3283:
        /* <DEDUP_REMOVED lines=13> */
.L_x_3285:
[----:B------:R-:W-:Y:S05]  /*2b50*/  BSYNC B0 ;  /* 0x0000000000007941 */ /* 0x000fea0003800000 */
.L_x_3284:
        /* <DEDUP_REMOVED lines=22> */
.L_x_3286:
        /* <DEDUP_REMOVED lines=12> */
.L_x_3288:
[----:B------:R-:W-:Y:S05]  /*2d80*/  BSYNC B0 ;  /* 0x0000000000007941 */ /* 0x000fea0003800000 */
.L_x_3287:
        /* <DEDUP_REMOVED lines=14> */
.L_x_3289:
        /* <DEDUP_REMOVED lines=12> */
.L_x_3291:
[----:B------:R-:W-:Y:S05]  /*2f30*/  BSYNC B0 ;  /* 0x0000000000007941 */ /* 0x000fea0003800000 */
.L_x_3290:
        /* <DEDUP_REMOVED lines=20> */
.L_x_3292:
        /* <DEDUP_REMOVED lines=12> */
.L_x_3294:
[----:B------:R-:W-:Y:S05]  /*3140*/  BSYNC B0 ;  /* 0x0000000000007941 */ /* 0x000fea0003800000 */
.L_x_3293:
        /* <DEDUP_REMOVED lines=14> */
.L_x_3295:
        /* <DEDUP_REMOVED lines=12> */
.L_x_3297:
[----:B------:R-:W-:Y:S05]  /*32f0*/  BSYNC B0 ;  /* 0x0000000000007941 */ /* 0x000fea0003800000 */
.L_x_3296:
        /* <DEDUP_REMOVED lines=20> */
.L_x_3298:
        /* <DEDUP_REMOVED lines=12> */
.L_x_3300:
[----:B------:R-:W-:Y:S05]  /*3500*/  BSYNC B0 ;  /* 0x0000000000007941 */ /* 0x000fea0003800000 */
.L_x_3299:
        /* <DEDUP_REMOVED lines=14> */
.L_x_3301:
        /* <DEDUP_REMOVED lines=12> */
.L_x_3303:
[----:B------:R-:W-:Y:S05]  /*36b0*/  BSYNC B0 ;  /* 0x0000000000007941 */ /* 0x000fea0003800000 */
.L_x_3302:
        /* <DEDUP_REMOVED lines=20> */
.L_x_3304:
        /* <DEDUP_REMOVED lines=11> */
.L_x_3306:
[----:B------:R-:W-:Y:S05]  /*38b0*/  BSYNC B0 ;  /* 0x0000000000007941 */ /* 0x000fea0003800000 */
.L_x_3305:
        /* <DEDUP_REMOVED lines=14> */
.L_x_3307:
        /* <DEDUP_REMOVED lines=11> */
.L_x_3309:
[----:B------:R-:W-:Y:S05]  /*3a50*/  BSYNC B0 ;  /* 0x0000000000007941 */ /* 0x000fea0003800000 */
.L_x_3308:
        /* <DEDUP_REMOVED lines=51> */
.L_x_3310:
        /* <DEDUP_REMOVED lines=11> */
.L_x_3312:
[----:B------:R-:W-:Y:S05]  /*3e40*/  BSYNC B0 ;  /* 0x0000000000007941 */ /* 0x000fea0003800000 */
.L_x_3311:
        /* <DEDUP_REMOVED lines=13> */
.L_x_3313:
        /* <DEDUP_REMOVED lines=11> */
.L_x_3315:
[----:B------:R-:W-:Y:S05]  /*3fd0*/  BSYNC B0 ;  /* 0x0000000000007941 */ /* 0x000fea0003800000 */
.L_x_3314:
        /* <DEDUP_REMOVED lines=13> */
.L_x_3316:
        /* <DEDUP_REMOVED lines=11> */
.L_x_3318:
[----:B------:R-:W-:Y:S05]  /*4160*/  BSYNC B0 ;  /* 0x0000000000007941 */ /* 0x000fea0003800000 */
.L_x_3317:
        /* <DEDUP_REMOVED lines=13> */
.L_x_3319:
        /* <DEDUP_REMOVED lines=11> */
.L_x_3321:
[----:B------:R-:W-:Y:S05]  /*42f0*/  BSYNC B0 ;  /* 0x0000000000007941 */ /* 0x000fea0003800000 */
.L_x_3320:
        /* <DEDUP_REMOVED lines=13> */
.L_x_3322:
        /* <DEDUP_REMOVED lines=11> */
.L_x_3324:
[----:B------:R-:W-:Y:S05]  /*4480*/  BSYNC B0 ;  /* 0x0000000000007941 */ /* 0x000fea0003800000 */
.L_x_3323:
        /* <DEDUP_REMOVED lines=13> */
.L_x_3325:
        /* <DEDUP_REMOVED lines=10> */
.L_x_3327:
[----:B------:R-:W-:Y:S05]  /*4600*/  BSYNC B0 ;  /* 0x0000000000007941 */ /* 0x000fea0003800000 */
.L_x_3326:
[----:B------:R-:W-:Y:S02]  /*4610*/  IADD3 R72, R72, c[0x0][0x10], RZ ;  /* 0x0000040048487a10 */ /* 0x000fe40007ffe0ff */
[----:B------:R-:W-:Y:S02]  /*4620*/  IADD3 R86, R86, 0x1, RZ ;  /* 0x0000000156567810 */ /* 0x000fe40007ffe0ff */
[----:B------:R-:W-:-:S13]  /*4630*/  ISETP.GE.AND P0, PT, R72, UR4, PT ;  /* 0x0000000448007c0c */ /* 0x000fda000bf06270 */
[----:B------:R-:W-:Y:S01]  /*4640*/  @P0 CALL.REL.NOINC `(.L_x_3328) ;  /* 0x0000001000000944 */ /* 0x000fe20003c00000 */
[----:B------:R-:W-:Y:S05]  /*4650*/  BRA `(.L_x_3329) ;  /* 0xffffba9000007947 */ /* 0x000fea000383ffff */
.L_x_3328:
[----:B------:R-:W-:Y:S05]  /*4660*/  EXIT ;  /* 0x000000000000794d */ /* 0x000fea0003800000 */
.L_x_3330:
        /* <DEDUP_REMOVED lines=9> */
.L_x_3403:


//--------------------- .nv.global                --------------------------
	.section	.nv.global,"aw",@nobits
.nv.global:
	.type		_ZN61_INTERNAL_e45974a8_30_group_norm_nhwc_one_pass_16_cu_0f6b7c026thrust23THRUST_300001_SM_800_NS12placeholders2_5E,@object
	.size		_ZN61_INTERNAL_e45974a8_30_group_norm_nhwc_one_pass_16_cu_0f6b7c026thrust23THRUST_300001_SM_800_NS12placeholders2_5E,(_ZN61_INTERNAL_e45974a8_30_group_norm_nhwc_one_pass_16_cu_0f6b7c024cuda3std3__45__cpo6cbeginE - _ZN61_INTERNAL_e45974a8_30_group_norm_nhwc_one_pass_16_cu_0f6b7c026thrust23THRUST_300001_SM_800_NS12placeholders2_5E)
_ZN61_INTERNAL_e45974a8_30_group_norm_nhwc_one_pass_16_cu_0f6b7c026thrust23THRUST_300001_SM_800_NS12placeholders2_5E:
	.zero		1
	.type		_ZN61_INTERNAL_e45974a8_30_group_norm_nhwc_one_pass_16_cu_0f6b7c024cuda3std3__45__cpo6cbeginE,@object
	.size		_ZN61_INTERNAL_e45974a8_30_group_norm_nhwc_one_pass_16_cu_0f6b7c024cuda3std3__45__cpo6cbeginE,(_ZN61_INTERNAL_e45974a8_30_group_norm_nhwc_one_pass_16_cu_0f6b7c024cuda3std6ranges3__45__cpo6cbeginE - _ZN61_INTERNAL_e45974a8_30_group_norm_nhwc_one_pass_16_cu_0f6b7c024cuda3std3__45__cpo6cbeginE)
_ZN61_INTERNAL_e45974a8_30_group_norm_nhwc_one_pass_16_cu_0f6b7c024cuda3std3__45__cpo6cbeginE:
	.zero		1
	.type		_ZN61_INTERNAL_e45974a8_30_group_norm_nhwc_one_pass_16_cu_0f6b7c024cuda3std6ranges3__45__cpo6cbeginE,@object
	.size		_ZN61_INTERNAL_e45974a8_30_group_norm_nhwc_one_pass_16_cu_0f6b7c024cuda3std6ranges3__45__cpo6cbeginE,(_ZN61_INTERNAL_e45974a8_30_group_norm_nhwc_one_pass_16_cu_0f6b7c024cuda3std3__48in_placeE - _ZN61_INTERNAL_e45974a8_30_group_norm_nhwc_one_pass_16_cu_0f6b7c024cuda3std6ranges3__45__cpo6cbeginE)
_ZN61_INTERNAL_e45974a8_30_group_norm_nhwc_one_pass_16_cu_0f6b7c024cuda3std6ranges3__45__cpo6cbeginE:
	.zero		1
	.type		_ZN61_INTERNAL_e45974a8_30_group_norm_nhwc_one_pass_16_cu_0f6b7c024cuda3std3__48in_placeE,@object
	.size		_ZN61_INTERNAL_e45974a8_30_group_norm_nhwc_one_pass_16_cu_0f6b7c024cuda3std3__48in_placeE,(_ZN61_INTERNAL_e45974a8_30_group_norm_nhwc_one_pass_16_cu_0f6b7c024cuda3std6ranges3__45__cpo4sizeE - _ZN61_INTERNAL_e45974a8_30_group_norm_nhwc_one_pass_16_cu_0f6b7c024cuda3std3__48in_placeE)
_ZN61_INTERNAL_e45974a8_30_group_norm_nhwc_one_pass_16_cu_0f6b7c024cuda3std3__48in_placeE:
	.zero		1
	.type		_ZN61_INTERNAL_e45974a8_30_group_norm_nhwc_one_pass_16_cu_0f6b7c024cuda3std6ranges3__45__cpo4sizeE,@object
	.size		_ZN61_INTERNAL_e45974a8_30_group_norm_nhwc_one_pass_16_cu_0f6b7c024cuda3std6ranges3__45__cpo4sizeE,(_ZN61_INTERNAL_e45974a8_30_group_norm_nhwc_one_pass_16_cu_0f6b7c026thrust23THRUST_300001_SM_800_NS12placeholders2_9E - _ZN61_INTERNAL_e45974a8_30_group_norm_nhwc_one_pass_16_cu_0f6b7c024cuda3std6ranges3__45__cpo4sizeE)
_ZN61_INTERNAL_e45974a8_30_group_norm_nhwc_one_pass_16_cu_0f6b7c024cuda3std6ranges3__45__cpo4sizeE:
	.zero		1
	.type		_ZN61_INTERNAL_e45974a8_30_group_norm_nhwc_one_pass_16_cu_0f6b7c026thrust23THRUST_300001_SM_800_NS12placeholders2_9E,@object
	.size		_ZN61_INTERNAL_e45974a8_30_group_norm_nhwc_one_pass_16_cu_0f6b7c026thrust23THRUST_300001_SM_800_NS12placeholders2_9E,(_ZN61_INTERNAL_e45974a8_30_group_norm_nhwc_one_pass_16_cu_0f6b7c024cuda3std3__45__cpo7crbeginE - _ZN61_INTERNAL_e45974a8_30_group_norm_nhwc_one_pass_16_cu_0f6b7c026thrust23THRUST_300001_SM_800_NS12placeholders2_9E)
_ZN61_INTERNAL_e45974a8_30_group_norm_nhwc_one_pass_16_cu_0f6b7c026thrust23THRUST_300001_SM_800_NS12placeholders2_9E:
	.zero		1
	.type		_ZN61_INTERNAL_e45974a8_30_group_norm_nhwc_one_pass_16_cu_0f6b7c024cuda3std3__45__cpo7crbeginE,@object
	.size		_ZN61_INTERNAL_e45974a8_30_group_norm_nhwc_one_pass_16_cu_0f6b7c024cuda3std3__45__cpo7crbeginE,(_ZN61_INTERNAL_e45974a8_30_group_norm_nhwc_one_pass_16_cu_0f6b7c024cuda3std6ranges3__45__cpo4nextE - _ZN61_INTERNAL_e45974a8_30_group_norm_nhwc_one_pass_16_cu_0f6b7c024cuda3std3__45__cpo7crbeginE)
_ZN61_INTERNAL_e45974a8_30_group_norm_nhwc_one_pass_16_cu_0f6b7c024cuda3std3__45__cpo7crbeginE:
	.zero		1
	.type		_ZN61_INTERNAL_e45974a8_30_group_norm_nhwc_one_pass_16_cu_0f6b7c024cuda3std6ranges3__45__cpo4nextE,@object
	.size		_ZN61_INTERNAL_e45974a8_30_group_norm_nhwc_one_pass_16_cu_0f6b7c024cuda3std6ranges3__45__cpo4nextE,(_ZN61_INTERNAL_e45974a8_30_group_norm_nhwc_one_pass_16_cu_0f6b7c024cuda3std6ranges3__45__cpo4swapE - _ZN61_INTERNAL_e45974a8_30_group_norm_nhwc_one_pass_16_cu_0f6b7c024cuda3std6ranges3__45__cpo4nextE)
_ZN61_INTERNAL_e45974a8_30_group_norm_nhwc_one_pass_16_cu_0f6b7c024cuda3std6ranges3__45__cpo4nextE:
	.zero		1
	.type		_ZN61_INTERNAL_e45974a8_30_group_norm_nhwc_one_pass_16_cu_0f6b7c024cuda3std6ranges3__45__cpo4swapE,@object
	.size		_ZN61_INTERNAL_e45974a8_30_group_norm_nhwc_one_pass_16_cu_0f6b7c024cuda3std6ranges3__45__cpo4swapE,(_ZN61_INTERNAL_e45974a8_30_group_norm_nhwc_one_pass_16_cu_0f6b7c026thrust23THRUST_300001_SM_800_NS12placeholders2_1E - _ZN61_INTERNAL_e45974a8_30_group_norm_nhwc_one_pass_16_cu_0f6b7c024cuda3std6ranges3__45__cpo4swapE)
_ZN61_INTERNAL_e45974a8_30_group_norm_nhwc_one_pass_16_cu_0f6b7c024cuda3std6ranges3__45__cpo4swapE:
	.zero		1
	.type		_ZN61_INTERNAL_e45974a8_30_group_norm_nhwc_one_pass_16_cu_0f6b7c026thrust23THRUST_300001_SM_800_NS12placeholders2_1E,@object
	.size		_ZN61_INTERNAL_e45974a8_30_group_norm_nhwc_one_pass_16_cu_0f6b7c026thrust23THRUST_300001_SM_800_NS12placeholders2_1E,(_ZN61_INTERNAL_e45974a8_30_group_norm_nhwc_one_pass_16_cu_0f6b7c026thrust23THRUST_300001_SM_800_NS12placeholders2_3E - _ZN61_INTERNAL_e45974a8_30_group_norm_nhwc_one_pass_16_cu_0f6b7c026thrust23THRUST_300001_SM_800_NS12placeholders2_1E)
_ZN61_INTERNAL_e45974a8_30_group_norm_nhwc_one_pass_16_cu_0f6b7c026thrust23THRUST_300001_SM_800_NS12placeholders2_1E:
	.zero		1
	.type		_ZN61_INTERNAL_e45974a8_30_group_norm_nhwc_one_pass_16_cu_0f6b7c026thrust23THRUST_300001_SM_800_NS12placeholders2_3E,@object
	.size		_ZN61_INTERNAL_e45974a8_30_group_norm_nhwc_one_pass_16_cu_0f6b7c026thrust23THRUST_300001_SM_800_NS12placeholders2_3E,(_ZN61_INTERNAL_e45974a8_30_group_norm_nhwc_one_pass_16_cu_0f6b7c024cuda3std3__45__cpo5beginE - _ZN61_INTERNAL_e45974a8_30_group_norm_nhwc_one_pass_16_cu_0f6b7c026thrust23THRUST_300001_SM_800_NS12placeholders2_3E)
_ZN61_INTERNAL_e45974a8_30_group_norm_nhwc_one_pass_16_cu_0f6b7c026thrust23THRUST_300001_SM_800_NS12placeholders2_3E:
	.zero		1
	.type		_ZN61_INTERNAL_e45974a8_30_group_norm_nhwc_one_pass_16_cu_0f6b7c024cuda3std3__45__cpo5beginE,@object
	.size		_ZN61_INTERNAL_e45974a8_30_group_norm_nhwc_one_pass_16_cu_0f6b7c024cuda3std3__45__cpo5beginE,(_ZN61_INTERNAL_e45974a8_30_group_norm_nhwc_one_pass_16_cu_0f6b7c024cuda3std6ranges3__45__cpo5beginE - _ZN61_INTERNAL_e45974a8_30_group_norm_nhwc_one_pass_16_cu_0f6b7c024cuda3std3__45__cpo5beginE)
_ZN61_INTERNAL_e45974a8_30_group_norm_nhwc_one_pass_16_cu_0f6b7c024cuda3std3__45__cpo5beginE:
	.zero		1
	.type		_ZN61_INTERNAL_e45974a8_30_group_norm_nhwc_one_pass_16_cu_0f6b7c024cuda3std6ranges3__45__cpo5beginE,@object
	.size		_ZN61_INTERNAL_e45974a8_30_group_norm_nhwc_one_pass_16_cu_0f6b7c024cuda3std6ranges3__45__cpo5beginE,(_ZN61_INTERNAL_e45974a8_30_group_norm_nhwc_one_pass_16_cu_0f6b7c024cuda3std3__463_GLOBAL__N__e45974a8_30_group_norm_nhwc_one_pass_16_cu_0f6b7c026ignoreE - _ZN61_INTERNAL_e45974a8_30_group_norm_nhwc_one_pass_16_cu_0f6b7c024cuda3std6ranges3__45__cpo5beginE)
_ZN61_INTERNAL_e45974a8_30_group_norm_nhwc_one_pass_16_cu_0f6b7c024cuda3std6ranges3__45__cpo5beginE:
	.zero		1
	.type		_ZN61_INTERNAL_e45974a8_30_group_norm_nhwc_one_pass_16_cu_0f6b7c024cuda3std3__463_GLOBAL__N__e45974a8_30_group_norm_nhwc_one_pass_16_cu_0f6b7c026ignoreE,@object
	.size		_ZN61_INTERNAL_e45974a8_30_group_norm_nhwc_one_pass_16_cu_0f6b7c024cuda3std3__463_GLOBAL__N__e45974a8_30_group_norm_nhwc_one_pass_16_cu_0f6b7c026ignoreE,(_ZN61_INTERNAL_e45974a8_30_group_norm_nhwc_one_pass_16_cu_0f6b7c024cuda3std6ranges3__45__cpo4dataE - _ZN61_INTERNAL_e45974a8_30_group_norm_nhwc_one_pass_16_cu_0f6b7c024cuda3std3__463_GLOBAL__N__e45974a8_30_group_norm_nhwc_one_pass_16_cu_0f6b7c026ignoreE)
_ZN61_INTERNAL_e45974a8_30_group_norm_nhwc_one_pass_16_cu_0f6b7c024cuda3std3__463_GLOBAL__N__e45974a8_30_group_norm_nhwc_one_pass_16_cu_0f6b7c026ignoreE:
	.zero		1
	.type		_ZN61_INTERNAL_e45974a8_30_group_norm_nhwc_one_pass_16_cu_0f6b7c024cuda3std6ranges3__45__cpo4dataE,@object
	.size		_ZN61_INTERNAL_e45974a8_30_group_norm_nhwc_one_pass_16_cu_0f6b7c024cuda3std6ranges3__45__cpo4dataE,(_ZN61_INTERNAL_e45974a8_30_group_norm_nhwc_one_pass_16_cu_0f6b7c026thrust23THRUST_300001_SM_800_NS12placeholders2_7E - _ZN61_INTERNAL_e45974a8_30_group_norm_nhwc_one_pass_16_cu_0f6b7c024cuda3std6ranges3__45__cpo4dataE)
_ZN61_INTERNAL_e45974a8_30_group_norm_nhwc_one_pass_16_cu_0f6b7c024cuda3std6ranges3__45__cpo4dataE:
	.zero		1
	.type		_ZN61_INTERNAL_e45974a8_30_group_norm_nhwc_one_pass_16_cu_0f6b7c026thrust23THRUST_300001_SM_800_NS12placeholders2_7E,@object
	.size		_ZN61_INTERNAL_e45974a8_30_group_norm_nhwc_one_pass_16_cu_0f6b7c026thrust23THRUST_300001_SM_800_NS12placeholders2_7E,(_ZN61_INTERNAL_e45974a8_30_group_norm_nhwc_one_pass_16_cu_0f6b7c024cuda3std3__45__cpo6rbeginE - _ZN61_INTERNAL_e45974a8_30_group_norm_nhwc_one_pass_16_cu_0f6b7c026thrust23THRUST_300001_SM_800_NS12placeholders2_7E)
_ZN61_INTERNAL_e45974a8_30_group_norm_nhwc_one_pass_16_cu_0f6b7c026thrust23THRUST_300001_SM_800_NS12placeholders2_7E:
	.zero		1
	.type		_ZN61_INTERNAL_e45974a8_30_group_norm_nhwc_one_pass_16_cu_0f6b7c024cuda3std3__45__cpo6rbeginE,@object
	.size		_ZN61_INTERNAL_e45974a8_30_group_norm_nhwc_one_pass_16_cu_0f6b7c024cuda3std3__45__cpo6rbeginE,(_ZN61_INTERNAL_e45974a8_30_group_norm_nhwc_one_pass_16_cu_0f6b7c024cuda3std6ranges3__45__cpo7advanceE - _ZN61_INTERNAL_e45974a8_30_group_norm_nhwc_one_pass_16_cu_0f6b7c024cuda3std3__45__cpo6rbeginE)
_ZN61_INTERNAL_e45974a8_30_group_norm_nhwc_one_pass_16_cu_0f6b7c024cuda3std3__45__cpo6rbeginE:
	.zero		1
	.type		_ZN61_INTERNAL_e45974a8_30_group_norm_nhwc_one_pass_16_cu_0f6b7c024cuda3std6ranges3__45__cpo7advanceE,@object
	.size		_ZN61_INTERNAL_e45974a8_30_group_norm_nhwc_one_pass_16_cu_0f6b7c024cuda3std6ranges3__45__cpo7advanceE,(_ZN61_INTERNAL_e45974a8_30_group_norm_nhwc_one_pass_16_cu_0f6b7c024cuda3std3__47nulloptE - _ZN61_INTERNAL_e45974a8_30_group_norm_nhwc_one_pass_16_cu_0f6b7c024cuda3std6ranges3__45__cpo7advanceE)
_ZN61_INTERNAL_e45974a8_30_group_norm_nhwc_one_pass_16_cu_0f6b7c024cuda3std6ranges3__45__cpo7advanceE:
	.zero		1
	.type		_ZN61_INTERNAL_e45974a8_30_group_norm_nhwc_one_pass_16_cu_0f6b7c024cuda3std3__47nulloptE,@object
	.size		_ZN61_INTERNAL_e45974a8_30_group_norm_nhwc_one_pass_16_cu_0f6b7c024cuda3std3__47nulloptE,(_ZN61_INTERNAL_e45974a8_30_group_norm_nhwc_one_pass_16_cu_0f6b7c024cuda3std6ranges3__45__cpo8distanceE - _ZN61_INTERNAL_e45974a8_30_group_norm_nhwc_one_pass_16_cu_0f6b7c024cuda3std3__47nulloptE)
_ZN61_INTERNAL_e45974a8_30_group_norm_nhwc_one_pass_16_cu_0f6b7c024cuda3std3__47nulloptE:
	.zero		1
	.type		_ZN61_INTERNAL_e45974a8_30_group_norm_nhwc_one_pass_16_cu_0f6b7c024cuda3std6ranges3__45__cpo8distanceE,@object
	.size		_ZN61_INTERNAL_e45974a8_30_group_norm_nhwc_one_pass_16_cu_0f6b7c024cuda3std6ranges3__45__cpo8distanceE,(_ZN61_INTERNAL_e45974a8_30_group_norm_nhwc_one_pass_16_cu_0f6b7c026thrust23THRUST_300001_SM_800_NS12placeholders2_6E - _ZN61_INTERNAL_e45974a8_30_group_norm_nhwc_one_pass_16_cu_0f6b7c024cuda3std6ranges3__45__cpo8distanceE)
_ZN61_INTERNAL_e45974a8_30_group_norm_nhwc_one_pass_16_cu_0f6b7c024cuda3std6ranges3__45__cpo8distanceE:
	.zero		1
	.type		_ZN61_INTERNAL_e45974a8_30_group_norm_nhwc_one_pass_16_cu_0f6b7c026thrust23THRUST_300001_SM_800_NS12placeholders2_6E,@object
	.size		_ZN61_INTERNAL_e45974a8_30_group_norm_nhwc_one_pass_16_cu_0f6b7c026thrust23THRUST_300001_SM_800_NS12placeholders2_6E,(_ZN61_INTERNAL_e45974a8_30_group_norm_nhwc_one_pass_16_cu_0f6b7c024cuda3std3__45__cpo4cendE - _ZN61_INTERNAL_e45974a8_30_group_norm_nhwc_one_pass_16_cu_0f6b7c026thrust23THRUST_300001_SM_800_NS12placeholders2_6E)
_ZN61_INTERNAL_e45974a8_30_group_norm_nhwc_one_pass_16_cu_0f6b7c026thrust23THRUST_300001_SM_800_NS12placeholders2_6E:
	.zero		1
	.type		_ZN61_INTERNAL_e45974a8_30_group_norm_nhwc_one_pass_16_cu_0f6b7c024cuda3std3__45__cpo4cendE,@object
	.size		_ZN61_INTERNAL_e45974a8_30_group_norm_nhwc_one_pass_16_cu_0f6b7c024cuda3std3__45__cpo4cendE,(_ZN61_INTERNAL_e45974a8_30_group_norm_nhwc_one_pass_16_cu_0f6b7c024cuda3std6ranges3__45__cpo4cendE - _ZN61_INTERNAL_e45974a8_30_group_norm_nhwc_one_pass_16_cu_0f6b7c024cuda3std3__45__cpo4cendE)
_ZN61_INTERNAL_e45974a8_30_group_norm_nhwc_one_pass_16_cu_0f6b7c024cuda3std3__45__cpo4cendE:
	.zero		1
	.type		_ZN61_INTERNAL_e45974a8_30_group_norm_nhwc_one_pass_16_cu_0f6b7c024cuda3std6ranges3__45__cpo4cendE,@object
	.size		_ZN61_INTERNAL_e45974a8_30_group_norm_nhwc_one_pass_16_cu_0f6b7c024cuda3std6ranges3__45__cpo4cendE,(_ZN61_INTERNAL_e45974a8_30_group_norm_nhwc_one_pass_16_cu_0f6b7c024cuda3std3__420unreachable_sentinelE - _ZN61_INTERNAL_e45974a8_30_group_norm_nhwc_one_pass_16_cu_0f6b7c024cuda3std6ranges3__45__cpo4cendE)
_ZN61_INTERNAL_e45974a8_30_group_norm_nhwc_one_pass_16_cu_0f6b7c024cuda3std6ranges3__45__cpo4cendE:
	.zero		1
	.type		_ZN61_INTERNAL_e45974a8_30_group_norm_nhwc_one_pass_16_cu_0f6b7c024cuda3std3__420unreachable_sentinelE,@object
	.size		_ZN61_INTERNAL_e45974a8_30_group_norm_nhwc_one_pass_16_cu_0f6b7c024cuda3std3__420unreachable_sentinelE,(_ZN61_INTERNAL_e45974a8_30_group_norm_nhwc_one_pass_16_cu_0f6b7c024cuda3std6ranges3__45__cpo5ssizeE - _ZN61_INTERNAL_e45974a8_30_group_norm_nhwc_one_pass_16_cu_0f6b7c024cuda3std3__420unreachable_sentinelE)
_ZN61_INTERNAL_e45974a8_30_group_norm_nhwc_one_pass_16_cu_0f6b7c024cuda3std3__420unreachable_sentinelE:
	.zero		1
	.type		_ZN61_INTERNAL_e45974a8_30_group_norm_nhwc_one_pass_16_cu_0f6b7c024cuda3std6ranges3__45__cpo5ssizeE,@object
	.size		_ZN61_INTERNAL_e45974a8_30_group_norm_nhwc_one_pass_16_cu_0f6b7c024cuda3std6ranges3__45__cpo5ssizeE,(_ZN61_INTERNAL_e45974a8_30_group_norm_nhwc_one_pass_16_cu_0f6b7c026thrust23THRUST_300001_SM_800_NS12placeholders3_10E - _ZN61_INTERNAL_e45974a8_30_group_norm_nhwc_one_pass_16_cu_0f6b7c024cuda3std6ranges3__45__cpo5ssizeE)
_ZN61_INTERNAL_e45974a8_30_group_norm_nhwc_one_pass_16_cu_0f6b7c024cuda3std6ranges3__45__cpo5ssizeE:
	.zero		1
	.type		_ZN61_INTERNAL_e45974a8_30_group_norm_nhwc_one_pass_16_cu_0f6b7c026thrust23THRUST_300001_SM_800_NS12placeholders3_10E,@object
	.size		_ZN61_INTERNAL_e45974a8_30_group_norm_nhwc_one_pass_16_cu_0f6b7c026thrust23THRUST_300001_SM_800_NS12placeholders3_10E,(_ZN61_INTERNAL_e45974a8_30_group_norm_nhwc_one_pass_16_cu_0f6b7c024cuda3std3__45__cpo5crendE - _ZN61_INTERNAL_e45974a8_30_group_norm_nhwc_one_pass_16_cu_0f6b7c026thrust23THRUST_300001_SM_800_NS12placeholders3_10E)
_ZN61_INTERNAL_e45974a8_30_group_norm_nhwc_one_pass_16_cu_0f6b7c026thrust23THRUST_300001_SM_800_NS12placeholders3_10E:
	.zero		1
	.type		_ZN61_INTERNAL_e45974a8_30_group_norm_nhwc_one_pass_16_cu_0f6b7c024cuda3std3__45__cpo5crendE,@object
	.size		_ZN61_INTERNAL_e45974a8_30_group_norm_nhwc_one_pass_16_cu_0f6b7c024cuda3std3__45__cpo5crendE,(_ZN61_INTERNAL_e45974a8_30_group_norm_nhwc_one_pass_16_cu_0f6b7c024cuda3std6ranges3__45__cpo4prevE - _ZN61_INTERNAL_e45974a8_30_group_norm_nhwc_one_pass_16_cu_0f6b7c024cuda3std3__45__cpo5crendE)
_ZN61_INTERNAL_e45974a8_30_group_norm_nhwc_one_pass_16_cu_0f6b7c024cuda3std3__45__cpo5crendE:
	.zero		1
	.type		_ZN61_INTERNAL_e45974a8_30_group_norm_nhwc_one_pass_16_cu_0f6b7c024cuda3std6ranges3__45__cpo4prevE,@object
	.size		_ZN61_INTERNAL_e45974a8_30_group_norm_nhwc_one_pass_16_cu_0f6b7c024cuda3std6ranges3__45__cpo4prevE,(_ZN61_INTERNAL_e45974a8_30_group_norm_nhwc_one_pass_16_cu_0f6b7c024cuda3std6ranges3__45__cpo9iter_moveE - _ZN61_INTERNAL_e45974a8_30_group_norm_nhwc_one_pass_16_cu_0f6b7c024cuda3std6ranges3__45__cpo4prevE)
_ZN61_INTERNAL_e45974a8_30_group_norm_nhwc_one_pass_16_cu_0f6b7c024cuda3std6ranges3__45__cpo4prevE:
	.zero		1
	.type		_ZN61_INTERNAL_e45974a8_30_group_norm_nhwc_one_pass_16_cu_0f6b7c024cuda3std6ranges3__45__cpo9iter_moveE,@object
	.size		_ZN61_INTERNAL_e45974a8_30_group_norm_nhwc_one_pass_16_cu_0f6b7c024cuda3std6ranges3__45__cpo9iter_moveE,(_ZN61_INTERNAL_e45974a8_30_group_norm_nhwc_one_pass_16_cu_0f6b7c026thrust23THRUST_300001_SM_800_NS12placeholders2_2E - _ZN61_INTERNAL_e45974a8_30_group_norm_nhwc_one_pass_16_cu_0f6b7c024cuda3std6ranges3__45__cpo9iter_moveE)
_ZN61_INTERNAL_e45974a8_30_group_norm_nhwc_one_pass_16_cu_0f6b7c024cuda3std6ranges3__45__cpo9iter_moveE:
	.zero		1
	.type		_ZN61_INTERNAL_e45974a8_30_group_norm_nhwc_one_pass_16_cu_0f6b7c026thrust23THRUST_300001_SM_800_NS12placeholders2_2E,@object
	.size		_ZN61_INTERNAL_e45974a8_30_group_norm_nhwc_one_pass_16_cu_0f6b7c026thrust23THRUST_300001_SM_800_NS12placeholders2_2E,(_ZN61_INTERNAL_e45974a8_30_group_norm_nhwc_one_pass_16_cu_0f6b7c026thrust23THRUST_300001_SM_800_NS12placeholders2_4E - _ZN61_INTERNAL_e45974a8_30_group_norm_nhwc_one_pass_16_cu_0f6b7c026thrust23THRUST_300001_SM_800_NS12placeholders2_2E)
_ZN61_INTERNAL_e45974a8_30_group_norm_nhwc_one_pass_16_cu_0f6b7c026thrust23THRUST_300001_SM_800_NS12placeholders2_2E:
	.zero		1
	.type		_ZN61_INTERNAL_e45974a8_30_group_norm_nhwc_one_pass_16_cu_0f6b7c026thrust23THRUST_300001_SM_800_NS12placeholders2_4E,@object
	.size		_ZN61_INTERNAL_e45974a8_30_group_norm_nhwc_one_pass_16_cu_0f6b7c026thrust23THRUST_300001_SM_800_NS12placeholders2_4E,(_ZN61_INTERNAL_e45974a8_30_group_norm_nhwc_one_pass_16_cu_0f6b7c024cuda3std3__45__cpo3endE - _ZN61_INTERNAL_e45974a8_30_group_norm_nhwc_one_pass_16_cu_0f6b7c026thrust23THRUST_300001_SM_800_NS12placeholders2_4E)
_ZN61_INTERNAL_e45974a8_30_group_norm_nhwc_one_pass_16_cu_0f6b7c026thrust23THRUST_300001_SM_800_NS12placeholders2_4E:
	.zero		1
	.type		_ZN61_INTERNAL_e45974a8_30_group_norm_nhwc_one_pass_16_cu_0f6b7c024cuda3std3__45__cpo3endE,@object
	.size		_ZN61_INTERNAL_e45974a8_30_group_norm_nhwc_one_pass_16_cu_0f6b7c024cuda3std3__45__cpo3endE,(_ZN61_INTERNAL_e45974a8_30_group_norm_nhwc_one_pass_16_cu_0f6b7c024cuda3std6ranges3__45__cpo3endE - _ZN61_INTERNAL_e45974a8_30_group_norm_nhwc_one_pass_16_cu_0f6b7c024cuda3std3__45__cpo3endE)
_ZN61_INTERNAL_e45974a8_30_group_norm_nhwc_one_pass_16_cu_0f6b7c024cuda3std3__45__cpo3endE:
	.zero		1
	.type		_ZN61_INTERNAL_e45974a8_30_group_norm_nhwc_one_pass_16_cu_0f6b7c024cuda3std6ranges3__45__cpo3endE,@object
	.size		_ZN61_INTERNAL_e45974a8_30_group_norm_nhwc_one_pass_16_cu_0f6b7c024cuda3std6ranges3__45__cpo3endE,(_ZN61_INTERNAL_e45974a8_30_group_norm_nhwc_one_pass_16_cu_0f6b7c024cuda3std3__419piecewise_constructE - _ZN61_INTERNAL_e45974a8_30_group_norm_nhwc_one_pass_16_cu_0f6b7c024cuda3std6ranges3__45__cpo3endE)
_ZN61_INTERNAL_e45974a8_30_group_norm_nhwc_one_pass_16_cu_0f6b7c024cuda3std6ranges3__45__cpo3endE:
	.zero		1
	.type		_ZN61_INTERNAL_e45974a8_30_group_norm_nhwc_one_pass_16_cu_0f6b7c024cuda3std3__419piecewise_constructE,@object
	.size		_ZN61_INTERNAL_e45974a8_30_group_norm_nhwc_one_pass_16_cu_0f6b7c024cuda3std3__419piecewise_constructE,(_ZN61_INTERNAL_e45974a8_30_group_norm_nhwc_one_pass_16_cu_0f6b7c024cuda3std6ranges3__45__cpo5cdataE - _ZN61_INTERNAL_e45974a8_30_group_norm_nhwc_one_pass_16_cu_0f6b7c024cuda3std3__419piecewise_constructE)
_ZN61_INTERNAL_e45974a8_30_group_norm_nhwc_one_pass_16_cu_0f6b7c024cuda3std3__419piecewise_constructE:
	.zero		1
	.type		_ZN61_INTERNAL_e45974a8_30_group_norm_nhwc_one_pass_16_cu_0f6b7c024cuda3std6ranges3__45__cpo5cdataE,@object
	.size		_ZN61_INTERNAL_e45974a8_30_group_norm_nhwc_one_pass_16_cu_0f6b7c024cuda3std6ranges3__45__cpo5cdataE,(_ZN61_INTERNAL_e45974a8_30_group_norm_nhwc_one_pass_16_cu_0f6b7c026thrust23THRUST_300001_SM_800_NS12placeholders2_8E - _ZN61_INTERNAL_e45974a8_30_group_norm_nhwc_one_pass_16_cu_0f6b7c024cuda3std6ranges3__45__cpo5cdataE)
_ZN61_INTERNAL_e45974a8_30_group_norm_nhwc_one_pass_16_cu_0f6b7c024cuda3std6ranges3__45__cpo5cdataE:
	.zero		1
	.type		_ZN61_INTERNAL_e45974a8_30_group_norm_nhwc_one_pass_16_cu_0f6b7c026thrust23THRUST_300001_SM_800_NS12placeholders2_8E,@object
	.size		_ZN61_INTERNAL_e45974a8_30_group_norm_nhwc_one_pass_16_cu_0f6b7c026thrust23THRUST_300001_SM_800_NS12placeholders2_8E,(_ZN61_INTERNAL_e45974a8_30_group_norm_nhwc_one_pass_16_cu_0f6b7c024cuda3std3__45__cpo4rendE - _ZN61_INTERNAL_e45974a8_30_group_norm_nhwc_one_pass_16_cu_0f6b7c026thrust23THRUST_300001_SM_800_NS12placeholders2_8E)
_ZN61_INTERNAL_e45974a8_30_group_norm_nhwc_one_pass_16_cu_0f6b7c026thrust23THRUST_300001_SM_800_NS12placeholders2_8E:
	.zero		1
	.type		_ZN61_INTERNAL_e45974a8_30_group_norm_nhwc_one_pass_16_cu_0f6b7c024cuda3std3__45__cpo4rendE,@object
	.size		_ZN61_INTERNAL_e45974a8_30_group_norm_nhwc_one_pass_16_cu_0f6b7c024cuda3std3__45__cpo4rendE,(_ZN61_INTERNAL_e45974a8_30_group_norm_nhwc_one_pass_16_cu_0f6b7c024cuda3std6ranges3__45__cpo9iter_swapE - _ZN61_INTERNAL_e45974a8_30_group_norm_nhwc_one_pass_16_cu_0f6b7c024cuda3std3__45__cpo4rendE)
_ZN61_INTERNAL_e45974a8_30_group_norm_nhwc_one_pass_16_cu_0f6b7c024cuda3std3__45__cpo4rendE:
	.zero		1
	.type		_ZN61_INTERNAL_e45974a8_30_group_norm_nhwc_one_pass_16_cu_0f6b7c024cuda3std6ranges3__45__cpo9iter_swapE,@object
	.size		_ZN61_INTERNAL_e45974a8_30_group_norm_nhwc_one_pass_16_cu_0f6b7c024cuda3std6ranges3__45__cpo9iter_swapE,(_ZN61_INTERNAL_e45974a8_30_group_norm_nhwc_one_pass_16_cu_0f6b7c024cuda3std3__48unexpectE - _ZN61_INTERNAL_e45974a8_30_group_norm_nhwc_one_pass_16_cu_0f6b7c024cuda3std6ranges3__45__cpo9iter_swapE)
_ZN61_INTERNAL_e45974a8_30_group_norm_nhwc_one_pass_16_cu_0f6b7c024cuda3std6ranges3__45__cpo9iter_swapE:
	.zero		1
	.type		_ZN61_INTERNAL_e45974a8_30_group_norm_nhwc_one_pass_16_cu_0f6b7c024cuda3std3__48unexpectE,@object
	.size		_ZN61_INTERNAL_e45974a8_30_group_norm_nhwc_one_pass_16_cu_0f6b7c024cuda3std3__48unexpectE,(_ZN61_INTERNAL_e45974a8_30_group_norm_nhwc_one_pass_16_cu_0f6b7c026thrust23THRUST_300001_SM_800_NS6system6detail10sequential3seqE - _ZN61_INTERNAL_e45974a8_30_group_norm_nhwc_one_pass_16_cu_0f6b7c024cuda3std3__48unexpectE)
_ZN61_INTERNAL_e45974a8_30_group_norm_nhwc_one_pass_16_cu_0f6b7c024cuda3std3__48unexpectE:
	.zero		1
	.type		_ZN61_INTERNAL_e45974a8_30_group_norm_nhwc_one_pass_16_cu_0f6b7c026thrust23THRUST_300001_SM_800_NS6system6detail10sequential3seqE,@object
	.size		_ZN61_INTERNAL_e45974a8_30_group_norm_nhwc_one_pass_16_cu_0f6b7c026thrust23THRUST_300001_SM_800_NS6system6detail10sequential3seqE,(.L_29 - _ZN61_INTERNAL_e45974a8_30_group_norm_nhwc_one_pass_16_cu_0f6b7c026thrust23THRUST_300001_SM_800_NS6system6detail10sequential3seqE)
_ZN61_INTERNAL_e45974a8_30_group_norm_nhwc_one_pass_16_cu_0f6b7c026thrust23THRUST_300001_SM_800_NS6system6detail10sequential3seqE:
	.zero		1
.L_29:


//--------------------- .nv.shared._Z35group_norm_nhwc_bwd_one_pass_kernelI11Bf16IOFp32WLi64ELi16ELi256EEv26Group_norm_nhwc_bwd_params --------------------------
	.section	.nv.shared._Z35group_norm_nhwc_bwd_one_pass_kernelI11Bf16IOFp32WLi64ELi16ELi256EEv26Group_norm_nhwc_bwd_params,"aw",@nobits
	.sectionflags	@""
	.align	16
.nv.shared._Z35group_norm_nhwc_bwd_one_pass_kernelI11Bf16IOFp32WLi64ELi16ELi256EEv26Group_norm_nhwc_bwd_params:
	.zero		4192


//--------------------- .nv.shared._Z35group_norm_nhwc_bwd_one_pass_kernelI11Bf16IOFp32WLi128ELi16ELi256EEv26Group_norm_nhwc_bwd_params --------------------------
	.section	.nv.shared._Z35group_norm_nhwc_bwd_one_pass_kernelI11Bf16IOFp32WLi128ELi16ELi256EEv26Group_norm_nhwc_bwd_params,"aw",@nobits
	.sectionflags	@""
	.align	16
.nv.shared._Z35group_norm_nhwc_bwd_one_pass_kernelI11Bf16IOFp32WLi128ELi16ELi256EEv26Group_norm_nhwc_bwd_params:
	.zero		4192


//--------------------- .nv.shared._Z35group_norm_nhwc_bwd_one_pass_kernelI11Bf16IOFp32WLi256ELi16ELi256EEv26Group_norm_nhwc_bwd_params --------------------------
	.section	.nv.shared._Z35group_norm_nhwc_bwd_one_pass_kernelI11Bf16IOFp32WLi256ELi16ELi256EEv26Group_norm_nhwc_bwd_params,"aw",@nobits
	.sectionflags	@""
	.align	16
.nv.shared._Z35group_norm_nhwc_bwd_one_pass_kernelI11Bf16IOFp32WLi256ELi16ELi256EEv26Group_norm_nhwc_bwd_params:
	.zero		4192


//--------------------- .nv.shared._Z35group_norm_nhwc_bwd_one_pass_kernelI11Bf16IOFp32WLi512ELi16ELi256EEv26Group_norm_nhwc_bwd_params --------------------------
	.section	.nv.shared._Z35group_norm_nhwc_bwd_one_pass_kernelI11Bf16IOFp32WLi512ELi16ELi256EEv26Group_norm_nhwc_bwd_params,"aw",@nobits
	.sectionflags	@""
	.align	16
.nv.shared._Z35group_norm_nhwc_bwd_one_pass_kernelI11Bf16IOFp32WLi512ELi16ELi256EEv26Group_norm_nhwc_bwd_params:
	.zero		4192


//--------------------- .nv.shared._Z35group_norm_nhwc_bwd_one_pass_kernelI11Bf16IOBf16WLi64ELi16ELi256EEv26Group_norm_nhwc_bwd_params --------------------------
	.section	.nv.shared._Z35group_norm_nhwc_bwd_one_pass_kernelI11Bf16IOBf16WLi64ELi16ELi256EEv26Group_norm_nhwc_bwd_params,"aw",@nobits
	.sectionflags	@""
	.align	16
.nv.shared._Z35group_norm_nhwc_bwd_one_pass_kernelI11Bf16IOBf16WLi64ELi16ELi256EEv26Group_norm_nhwc_bwd_params:
	.zero		4192


//--------------------- .nv.shared._Z35group_norm_nhwc_bwd_one_pass_kernelI11Bf16IOBf16WLi128ELi16ELi256EEv26Group_norm_nhwc_bwd_params --------------------------
	.section	.nv.shared._Z35group_norm_nhwc_bwd_one_pass_kernelI11Bf16IOBf16WLi128ELi16ELi256EEv26Group_norm_nhwc_bwd_params,"aw",@nobits
	.sectionflags	@""
	.align	16
.nv.shared._Z35group_norm_nhwc_bwd_one_pass_kernelI11Bf16IOBf16WLi128ELi16ELi256EEv26Group_norm_nhwc_bwd_params:
	.zero		4192


//--------------------- .nv.shared._Z35group_norm_nhwc_bwd_one_pass_kernelI11Bf16IOBf16WLi256ELi16ELi256EEv26Group_norm_nhwc_bwd_params --------------------------
	.section	.nv.shared._Z35group_norm_nhwc_bwd_one_pass_kernelI11Bf16IOBf16WLi256ELi16ELi256EEv26Group_norm_nhwc_bwd_params,"aw",@nobits
	.sectionflags	@""
	.align	16
.nv.shared._Z35group_norm_nhwc_bwd_one_pass_kernelI11Bf16IOBf16WLi256ELi16ELi256EEv26Group_norm_nhwc_bwd_params:
	.zero		4192


//--------------------- .nv.shared._Z35group_norm_nhwc_bwd_one_pass_kernelI11Bf16IOBf16WLi512ELi16ELi256EEv26Group_norm_nhwc_bwd_params --------------------------
	.section	.nv.shared._Z35group_norm_nhwc_bwd_one_pass_kernelI11Bf16IOBf16WLi512ELi16ELi256EEv26Group_norm_nhwc_bwd_params,"aw",@nobits
	.sectionflags	@""
	.align	16
.nv.shared._Z35group_norm_nhwc_bwd_one_pass_kernelI11Bf16IOBf16WLi512ELi16ELi256EEv26Group_norm_nhwc_bwd_params:
	.zero		4192


//--------------------- .nv.shared._Z35group_norm_nhwc_bwd_one_pass_kernelI11Bf16IOFp16WLi64ELi16ELi256EEv26Group_norm_nhwc_bwd_params --------------------------
	.section	.nv.shared._Z35group_norm_nhwc_bwd_one_pass_kernelI11Bf16IOFp16WLi64ELi16ELi256EEv26Group_norm_nhwc_bwd_params,"aw",@nobits
	.sectionflags	@""
	.align	16
.nv.shared._Z35group_norm_nhwc_bwd_one_pass_kernelI11Bf16IOFp16WLi64ELi16ELi256EEv26Group_norm_nhwc_bwd_params:
	.zero		4192


//--------------------- .nv.shared._Z35group_norm_nhwc_bwd_one_pass_kernelI11Bf16IOFp16WLi128ELi16ELi256EEv26Group_norm_nhwc_bwd_params --------------------------
	.section	.nv.shared._Z35group_norm_nhwc_bwd_one_pass_kernelI11Bf16IOFp16WLi128ELi16ELi256EEv26Group_norm_nhwc_bwd_params,"aw",@nobits
	.sectionflags	@""
	.align	16
.nv.shared._Z35group_norm_nhwc_bwd_one_pass_kernelI11Bf16IOFp16WLi128ELi16ELi256EEv26Group_norm_nhwc_bwd_params:
	.zero		4192


//--------------------- .nv.shared._Z35group_norm_nhwc_bwd_one_pass_kernelI11Bf16IOFp16WLi256ELi16ELi256EEv26Group_norm_nhwc_bwd_params --------------------------
	.section	.nv.shared._Z35group_norm_nhwc_bwd_one_pass_kernelI11Bf16IOFp16WLi256ELi16ELi256EEv26Group_norm_nhwc_bwd_params,"aw",@nobits
	.sectionflags	@""
	.align	16
.nv.shared._Z35group_norm_nhwc_bwd_one_pass_kernelI11Bf16IOFp16WLi256ELi16ELi256EEv26Group_norm_nhwc_bwd_params:
	.zero		4192


//--------------------- .nv.shared._Z35group_norm_nhwc_bwd_one_pass_kernelI11Bf16IOFp16WLi512ELi16ELi256EEv26Group_norm_nhwc_bwd_params --------------------------
	.section	.nv.shared._Z35group_norm_nhwc_bwd_one_pass_kernelI11Bf16IOFp16WLi512ELi16ELi256EEv26Group_norm_nhwc_bwd_params,"aw",@nobits
	.sectionflags	@""
	.align	16
.nv.shared._Z35group_norm_nhwc_bwd_one_pass_kernelI11Bf16IOFp16WLi512ELi16ELi256EEv26Group_norm_nhwc_bwd_params:
	.zero		4192


//--------------------- .nv.shared._Z35group_norm_nhwc_bwd_one_pass_kernelI11Fp16IOFp32WLi64ELi16ELi256EEv26Group_norm_nhwc_bwd_params --------------------------
	.section	.nv.shared._Z35group_norm_nhwc_bwd_one_pass_kernelI11Fp16IOFp32WLi64ELi16ELi256EEv26Group_norm_nhwc_bwd_params,"aw",@nobits
	.sectionflags	@""
	.align	16
.nv.shared._Z35group_norm_nhwc_bwd_one_pass_kernelI11Fp16IOFp32WLi64ELi16ELi256EEv26Group_norm_nhwc_bwd_params:
	.zero		4192


//--------------------- .nv.shared._Z35group_norm_nhwc_bwd_one_pass_kernelI11Fp16IOFp32WLi128ELi16ELi256EEv26Group_norm_nhwc_bwd_params --------------------------
	.section	.nv.shared._Z35group_norm_nhwc_bwd_one_pass_kernelI11Fp16IOFp32WLi128ELi16ELi256EEv26Group_norm_nhwc_bwd_params,"aw",@nobits
	.sectionflags	@""
	.align	16
.nv.shared._Z35group_norm_nhwc_bwd_one_pass_kernelI11Fp16IOFp32WLi128ELi16ELi256EEv26Group_norm_nhwc_bwd_params:
	.zero		4192


//--------------------- .nv.shared._Z35group_norm_nhwc_bwd_one_pass_kernelI11Fp16IOFp32WLi256ELi16ELi256EEv26Group_norm_nhwc_bwd_params --------------------------
	.section	.nv.shared._Z35group_norm_nhwc_bwd_one_pass_kernelI11Fp16IOFp32WLi256ELi16ELi256EEv26Group_norm_nhwc_bwd_params,"aw",@nobits
	.sectionflags	@""
	.align	16
.nv.shared._Z35group_norm_nhwc_bwd_one_pass_kernelI11Fp16IOFp32WLi256ELi16ELi256EEv26Group_norm_nhwc_bwd_params:
	.zero		4192


//--------------------- .nv.shared._Z35group_norm_nhwc_bwd_one_pass_kernelI11Fp16IOFp32WLi512ELi16ELi256EEv26Group_norm_nhwc_bwd_params --------------------------
	.section	.nv.shared._Z35group_norm_nhwc_bwd_one_pass_kernelI11Fp16IOFp32WLi512ELi16ELi256EEv26Group_norm_nhwc_bwd_params,"aw",@nobits
	.sectionflags	@""
	.align	16
.nv.shared._Z35group_norm_nhwc_bwd_one_pass_kernelI11Fp16IOFp32WLi512ELi16ELi256EEv26Group_norm_nhwc_bwd_params:
	.zero		4192


//--------------------- .nv.shared._Z35group_norm_nhwc_bwd_one_pass_kernelI11Fp16IOBf16WLi64ELi16ELi256EEv26Group_norm_nhwc_bwd_params --------------------------
	.section	.nv.shared._Z35group_norm_nhwc_bwd_one_pass_kernelI11Fp16IOBf16WLi64ELi16ELi256EEv26Group_norm_nhwc_bwd_params,"aw",@nobits
	.sectionflags	@""
	.align	16
.nv.shared._Z35group_norm_nhwc_bwd_one_pass_kernelI11Fp16IOBf16WLi64ELi16ELi256EEv26Group_norm_nhwc_bwd_params:
	.zero		4192


//--------------------- .nv.shared._Z35group_norm_nhwc_bwd_one_pass_kernelI11Fp16IOBf16WLi128ELi16ELi256EEv26Group_norm_nhwc_bwd_params --------------------------
	.section	.nv.shared._Z35group_norm_nhwc_bwd_one_pass_kernelI11Fp16IOBf16WLi128ELi16ELi256EEv26Group_norm_nhwc_bwd_params,"aw",@nobits
	.sectionflags	@""
	.align	16
.nv.shared._Z35group_norm_nhwc_bwd_one_pass_kernelI11Fp16IOBf16WLi128ELi16ELi256EEv26Group_norm_nhwc_bwd_params:
	.zero		4192


//--------------------- .nv.shared._Z35group_norm_nhwc_bwd_one_pass_kernelI11Fp16IOBf16WLi256ELi16ELi256EEv26Group_norm_nhwc_bwd_params --------------------------
	.section	.nv.shared._Z35group_norm_nhwc_bwd_one_pass_kernelI11Fp16IOBf16WLi256ELi16ELi256EEv26Group_norm_nhwc_bwd_params,"aw",@nobits
	.sectionflags	@""
	.align	16
.nv.shared._Z35group_norm_nhwc_bwd_one_pass_kernelI11Fp16IOBf16WLi256ELi16ELi256EEv26Group_norm_nhwc_bwd_params:
	.zero		4192


//--------------------- .nv.shared._Z35group_norm_nhwc_bwd_one_pass_kernelI11Fp16IOBf16WLi512ELi16ELi256EEv26Group_norm_nhwc_bwd_params --------------------------
	.section	.nv.shared._Z35group_norm_nhwc_bwd_one_pass_kernelI11Fp16IOBf16WLi512ELi16ELi256EEv26Group_norm_nhwc_bwd_params,"aw",@nobits
	.sectionflags	@""
	.align	16
.nv.shared._Z35group_norm_nhwc_bwd_one_pass_kernelI11Fp16IOBf16WLi512ELi16ELi256EEv26Group_norm_nhwc_bwd_params:
	.zero		4192


//--------------------- .nv.shared._Z35group_norm_nhwc_bwd_one_pass_kernelI11Fp16IOFp16WLi64ELi16ELi256EEv26Group_norm_nhwc_bwd_params --------------------------
	.section	.nv.shared._Z35group_norm_nhwc_bwd_one_pass_kernelI11Fp16IOFp16WLi64ELi16ELi256EEv26Group_norm_nhwc_bwd_params,"aw",@nobits
	.sectionflags	@""
	.align	16
.nv.shared._Z35group_norm_nhwc_bwd_one_pass_kernelI11Fp16IOFp16WLi64ELi16ELi256EEv26Group_norm_nhwc_bwd_params:
	.zero		4192


//--------------------- .nv.shared._Z35group_norm_nhwc_bwd_one_pass_kernelI11Fp16IOFp16WLi128ELi16ELi256EEv26Group_norm_nhwc_bwd_params --------------------------
	.section	.nv.shared._Z35group_norm_nhwc_bwd_one_pass_kernelI11Fp16IOFp16WLi128ELi16ELi256EEv26Group_norm_nhwc_bwd_params,"aw",@nobits
	.sectionflags	@""
	.align	16
.nv.shared._Z35group_norm_nhwc_bwd_one_pass_kernelI11Fp16IOFp16WLi128ELi16ELi256EEv26Group_norm_nhwc_bwd_params:
	.zero		4192


//--------------------- .nv.shared._Z35group_norm_nhwc_bwd_one_pass_kernelI11Fp16IOFp16WLi256ELi16ELi256EEv26Group_norm_nhwc_bwd_params --------------------------
	.section	.nv.shared._Z35group_norm_nhwc_bwd_one_pass_kernelI11Fp16IOFp16WLi256ELi16ELi256EEv26Group_norm_nhwc_bwd_params,"aw",@nobits
	.sectionflags	@""
	.align	16
.nv.shared._Z35group_norm_nhwc_bwd_one_pass_kernelI11Fp16IOFp16WLi256ELi16ELi256EEv26Group_norm_nhwc_bwd_params:
	.zero		4192


//--------------------- .nv.shared._Z35group_norm_nhwc_bwd_one_pass_kernelI11Fp16IOFp16WLi512ELi16ELi256EEv26Group_norm_nhwc_bwd_params --------------------------
	.section	.nv.shared._Z35group_norm_nhwc_bwd_one_pass_kernelI11Fp16IOFp16WLi512ELi16ELi256EEv26Group_norm_nhwc_bwd_params,"aw",@nobits
	.sectionflags	@""
	.align	16
.nv.shared._Z35group_norm_nhwc_bwd_one_pass_kernelI11Fp16IOFp16WLi512ELi16ELi256EEv26Group_norm_nhwc_bwd_params:
	.zero		4192


//--------------------- .nv.shared._Z35group_norm_nhwc_bwd_one_pass_kernelI11Fp32IOFp32WLi64ELi16ELi256EEv26Group_norm_nhwc_bwd_params --------------------------
	.section	.nv.shared._Z35group_norm_nhwc_bwd_one_pass_kernelI11Fp32IOFp32WLi64ELi16ELi256EEv26Group_norm_nhwc_bwd_params,"aw",@nobits
	.sectionflags	@""
	.align	16
.nv.shared._Z35group_norm_nhwc_bwd_one_pass_kernelI11Fp32IOFp32WLi64ELi16ELi256EEv26Group_norm_nhwc_bwd_params:
	.zero		4192


//--------------------- .nv.shared._Z35group_norm_nhwc_bwd_one_pass_kernelI11Fp32IOFp32WLi128ELi16ELi256EEv26Group_norm_nhwc_bwd_params --------------------------
	.section	.nv.shared._Z35group_norm_nhwc_bwd_one_pass_kernelI11Fp32IOFp32WLi128ELi16ELi256EEv26Group_norm_nhwc_bwd_params,"aw",@nobits
	.sectionflags	@""
	.align	16
.nv.shared._Z35group_norm_nhwc_bwd_one_pass_kernelI11Fp32IOFp32WLi128ELi16ELi256EEv26Group_norm_nhwc_bwd_params:
	.zero		4192


//--------------------- .nv.shared._Z35group_norm_nhwc_bwd_one_pass_kernelI11Fp32IOFp32WLi256ELi16ELi256EEv26Group_norm_nhwc_bwd_params --------------------------
	.section	.nv.shared._Z35group_norm_nhwc_bwd_one_pass_kernelI11Fp32IOFp32WLi256ELi16ELi256EEv26Group_norm_nhwc_bwd_params,"aw",@nobits
	.sectionflags	@""
	.align	16
.nv.shared._Z35group_norm_nhwc_bwd_one_pass_kernelI11Fp32IOFp32WLi256ELi16ELi256EEv26Group_norm_nhwc_bwd_params:
	.zero		4192


//--------------------- .nv.shared._Z35group_norm_nhwc_bwd_one_pass_kernelI11Fp32IOFp32WLi512ELi16ELi256EEv26Group_norm_nhwc_bwd_params --------------------------
	.section	.nv.shared._Z35group_norm_nhwc_bwd_one_pass_kernelI11Fp32IOFp32WLi512ELi16ELi256EEv26Group_norm_nhwc_bwd_params,"aw",@nobits
	.sectionflags	@""
	.align	16
.nv.shared._Z35group_norm_nhwc_bwd_one_pass_kernelI11Fp32IOFp32WLi512ELi16ELi256EEv26Group_norm_nhwc_bwd_params:
	.zero		4192


//--------------------- .nv.shared._Z35group_norm_nhwc_bwd_one_pass_kernelI11Fp32IOBf16WLi64ELi16ELi256EEv26Group_norm_nhwc_bwd_params --------------------------
	.section	.nv.shared._Z35group_norm_nhwc_bwd_one_pass_kernelI11Fp32IOBf16WLi64ELi16ELi256EEv26Group_norm_nhwc_bwd_params,"aw",@nobits
	.sectionflags	@""
	.align	16
.nv.shared._Z35group_norm_nhwc_bwd_one_pass_kernelI11Fp32IOBf16WLi64ELi16ELi256EEv26Group_norm_nhwc_bwd_params:
	.zero		4192


//--------------------- .nv.shared._Z35group_norm_nhwc_bwd_one_pass_kernelI11Fp32IOBf16WLi128ELi16ELi256EEv26Group_norm_nhwc_bwd_params --------------------------
	.section	.nv.shared._Z35group_norm_nhwc_bwd_one_pass_kernelI11Fp32IOBf16WLi128ELi16ELi256EEv26Group_norm_nhwc_bwd_params,"aw",@nobits
	.sectionflags	@""
	.align	16
.nv.shared._Z35group_norm_nhwc_bwd_one_pass_kernelI11Fp32IOBf16WLi128ELi16ELi256EEv26Group_norm_nhwc_bwd_params:
	.zero		4192


//--------------------- .nv.shared._Z35group_norm_nhwc_bwd_one_pass_kernelI11Fp32IOBf16WLi256ELi16ELi256EEv26Group_norm_nhwc_bwd_params --------------------------
	.section	.nv.shared._Z35group_norm_nhwc_bwd_one_pass_kernelI11Fp32IOBf16WLi256ELi16ELi256EEv26Group_norm_nhwc_bwd_params,"aw",@nobits
	.sectionflags	@""
	.align	16
.nv.shared._Z35group_norm_nhwc_bwd_one_pass_kernelI11Fp32IOBf16WLi256ELi16ELi256EEv26Group_norm_nhwc_bwd_params:
	.zero		4192


//--------------------- .nv.shared._Z35group_norm_nhwc_bwd_one_pass_kernelI11Fp32IOBf16WLi512ELi16ELi256EEv26Group_norm_nhwc_bwd_params --------------------------
	.section	.nv.shared._Z35group_norm_nhwc_bwd_one_pass_kernelI11Fp32IOBf16WLi512ELi16ELi256EEv26Group_norm_nhwc_bwd_params,"aw",@nobits
	.sectionflags	@""
	.align	16
.nv.shared._Z35group_norm_nhwc_bwd_one_pass_kernelI11Fp32IOBf16WLi512ELi16ELi256EEv26Group_norm_nhwc_bwd_params:
	.zero		4192


//--------------------- .nv.shared._Z35group_norm_nhwc_bwd_one_pass_kernelI11Fp32IOFp16WLi64ELi16ELi256EEv26Group_norm_nhwc_bwd_params --------------------------
	.section	.nv.shared._Z35group_norm_nhwc_bwd_one_pass_kernelI11Fp32IOFp16WLi64ELi16ELi256EEv26Group_norm_nhwc_bwd_params,"aw",@nobits
	.sectionflags	@""
	.align	16
.nv.shared._Z35group_norm_nhwc_bwd_one_pass_kernelI11Fp32IOFp16WLi64ELi16ELi256EEv26Group_norm_nhwc_bwd_params:
	.zero		4192


//--------------------- .nv.shared._Z35group_norm_nhwc_bwd_one_pass_kernelI11Fp32IOFp16WLi128ELi16ELi256EEv26Group_norm_nhwc_bwd_params --------------------------
	.section	.nv.shared._Z35group_norm_nhwc_bwd_one_pass_kernelI11Fp32IOFp16WLi128ELi16ELi256EEv26Group_norm_nhwc_bwd_params,"aw",@nobits
	.sectionflags	@""
	.align	16
.nv.shared._Z35group_norm_nhwc_bwd_one_pass_kernelI11Fp32IOFp16WLi128ELi16ELi256EEv26Group_norm_nhwc_bwd_params:
	.zero		4192


//--------------------- .nv.shared._Z35group_norm_nhwc_bwd_one_pass_kernelI11Fp32IOFp16WLi256ELi16ELi256EEv26Group_norm_nhwc_bwd_params --------------------------
	.section	.nv.shared._Z35group_norm_nhwc_bwd_one_pass_kernelI11Fp32IOFp16WLi256ELi16ELi256EEv26Group_norm_nhwc_bwd_params,"aw",@nobits
	.sectionflags	@""
	.align	16
.nv.shared._Z35group_norm_nhwc_bwd_one_pass_kernelI11Fp32IOFp16WLi256ELi16ELi256EEv26Group_norm_nhwc_bwd_params:
	.zero		4192


//--------------------- .nv.shared._Z35group_norm_nhwc_bwd_one_pass_kernelI11Fp32IOFp16WLi512ELi16ELi256EEv26Group_norm_nhwc_bwd_params --------------------------
	.section	.nv.shared._Z35group_norm_nhwc_bwd_one_pass_kernelI11Fp32IOFp16WLi512ELi16ELi256EEv26Group_norm_nhwc_bwd_params,"aw",@nobits
	.sectionflags	@""
	.align	16
.nv.shared._Z35group_norm_nhwc_bwd_one_pass_kernelI11Fp32IOFp16WLi512ELi16ELi256EEv26Group_norm_nhwc_bwd_params:
	.zero		4192


//--------------------- .nv.shared._Z35group_norm_nhwc_fwd_one_pass_kernelI11Bf16IOFp32WLi64ELi16ELi256EEv26Group_norm_nhwc_fwd_params --------------------------
	.section	.nv.shared._Z35group_norm_nhwc_fwd_one_pass_kernelI11Bf16IOFp32WLi64ELi16ELi256EEv26Group_norm_nhwc_fwd_params,"aw",@nobits
	.sectionflags	@""
	.align	8
.nv.shared._Z35group_norm_nhwc_fwd_one_pass_kernelI11Bf16IOFp32WLi64ELi16ELi256EEv26Group_norm_nhwc_fwd_params:
	.zero		88


//--------------------- .nv.shared._Z35group_norm_nhwc_fwd_one_pass_kernelI11Bf16IOFp32WLi128ELi16ELi256EEv26Group_norm_nhwc_fwd_params --------------------------
	.section	.nv.shared._Z35group_norm_nhwc_fwd_one_pass_kernelI11Bf16IOFp32WLi128ELi16ELi256EEv26Group_norm_nhwc_fwd_params,"aw",@nobits
	.sectionflags	@""
	.align	8
.nv.shared._Z35group_norm_nhwc_fwd_one_pass_kernelI11Bf16IOFp32WLi128ELi16ELi256EEv26Group_norm_nhwc_fwd_params:
	.zero		88


//--------------------- .nv.shared._Z35group_norm_nhwc_fwd_one_pass_kernelI11Bf16IOFp32WLi256ELi16ELi256EEv26Group_norm_nhwc_fwd_params --------------------------
	.section	.nv.shared._Z35group_norm_nhwc_fwd_one_pass_kernelI11Bf16IOFp32WLi256ELi16ELi256EEv26Group_norm_nhwc_fwd_params,"aw",@nobits
	.sectionflags	@""
	.align	8
.nv.shared._Z35group_norm_nhwc_fwd_one_pass_kernelI11Bf16IOFp32WLi256ELi16ELi256EEv26Group_norm_nhwc_fwd_params:
	.zero		88


//--------------------- .nv.shared._Z35group_norm_nhwc_fwd_one_pass_kernelI11Bf16IOFp32WLi512ELi16ELi256EEv26Group_norm_nhwc_fwd_params --------------------------
	.section	.nv.shared._Z35group_norm_nhwc_fwd_one_pass_kernelI11Bf16IOFp32WLi512ELi16ELi256EEv26Group_norm_nhwc_fwd_params,"aw",@nobits
	.sectionflags	@""
	.align	8
.nv.shared._Z35group_norm_nhwc_fwd_one_pass_kernelI11Bf16IOFp32WLi512ELi16ELi256EEv26Group_norm_nhwc_fwd_params:
	.zero		88


//--------------------- .nv.shared._Z35group_norm_nhwc_fwd_one_pass_kernelI11Bf16IOBf16WLi64ELi16ELi256EEv26Group_norm_nhwc_fwd_params --------------------------
	.section	.nv.shared._Z35group_norm_nhwc_fwd_one_pass_kernelI11Bf16IOBf16WLi64ELi16ELi256EEv26Group_norm_nhwc_fwd_params,"aw",@nobits
	.sectionflags	@""
	.align	8
.nv.shared._Z35group_norm_nhwc_fwd_one_pass_kernelI11Bf16IOBf16WLi64ELi16ELi256EEv26Group_norm_nhwc_fwd_params:
	.zero		88


//--------------------- .nv.shared._Z35group_norm_nhwc_fwd_one_pass_kernelI11Bf16IOBf16WLi128ELi16ELi256EEv26Group_norm_nhwc_fwd_params --------------------------
	.section	.nv.shared._Z35group_norm_nhwc_fwd_one_pass_kernelI11Bf16IOBf16WLi128ELi16ELi256EEv26Group_norm_nhwc_fwd_params,"aw",@nobits
	.sectionflags	@""
	.align	8
.nv.shared._Z35group_norm_nhwc_fwd_one_pass_kernelI11Bf16IOBf16WLi128ELi16ELi256EEv26Group_norm_nhwc_fwd_params:
	.zero		88


//--------------------- .nv.shared._Z35group_norm_nhwc_fwd_one_pass_kernelI11Bf16IOBf16WLi256ELi16ELi256EEv26Group_norm_nhwc_fwd_params --------------------------
	.section	.nv.shared._Z35group_norm_nhwc_fwd_one_pass_kernelI11Bf16IOBf16WLi256ELi16ELi256EEv26Group_norm_nhwc_fwd_params,"aw",@nobits
	.sectionflags	@""
	.align	8
.nv.shared._Z35group_norm_nhwc_fwd_one_pass_kernelI11Bf16IOBf16WLi256ELi16ELi256EEv26Group_norm_nhwc_fwd_params:
	.zero		88


//--------------------- .nv.shared._Z35group_norm_nhwc_fwd_one_pass_kernelI11Bf16IOBf16WLi512ELi16ELi256EEv26Group_norm_nhwc_fwd_params --------------------------
	.section	.nv.shared._Z35group_norm_nhwc_fwd_one_pass_kernelI11Bf16IOBf16WLi512ELi16ELi256EEv26Group_norm_nhwc_fwd_params,"aw",@nobits
	.sectionflags	@""
	.align	8
.nv.shared._Z35group_norm_nhwc_fwd_one_pass_kernelI11Bf16IOBf16WLi512ELi16ELi256EEv26Group_norm_nhwc_fwd_params:
	.zero		88


//--------------------- .nv.shared._Z35group_norm_nhwc_fwd_one_pass_kernelI11Bf16IOFp16WLi64ELi16ELi256EEv26Group_norm_nhwc_fwd_params --------------------------
	.section	.nv.shared._Z35group_norm_nhwc_fwd_one_pass_kernelI11Bf16IOFp16WLi64ELi16ELi256EEv26Group_norm_nhwc_fwd_params,"aw",@nobits
	.sectionflags	@""
	.align	8
.nv.shared._Z35group_norm_nhwc_fwd_one_pass_kernelI11Bf16IOFp16WLi64ELi16ELi256EEv26Group_norm_nhwc_fwd_params:
	.zero		88


//--------------------- .nv.shared._Z35group_norm_nhwc_fwd_one_pass_kernelI11Bf16IOFp16WLi128ELi16ELi256EEv26Group_norm_nhwc_fwd_params --------------------------
	.section	.nv.shared._Z35group_norm_nhwc_fwd_one_pass_kernelI11Bf16IOFp16WLi128ELi16ELi256EEv26Group_norm_nhwc_fwd_params,"aw",@nobits
	.sectionflags	@""
	.align	8
.nv.shared._Z35group_norm_nhwc_fwd_one_pass_kernelI11Bf16IOFp16WLi128ELi16ELi256EEv26Group_norm_nhwc_fwd_params:
	.zero		88


//--------------------- .nv.shared._Z35group_norm_nhwc_fwd_one_pass_kernelI11Bf16IOFp16WLi256ELi16ELi256EEv26Group_norm_nhwc_fwd_params --------------------------
	.section	.nv.shared._Z35group_norm_nhwc_fwd_one_pass_kernelI11Bf16IOFp16WLi256ELi16ELi256EEv26Group_norm_nhwc_fwd_params,"aw",@nobits
	.sectionflags	@""
	.align	8
.nv.shared._Z35group_norm_nhwc_fwd_one_pass_kernelI11Bf16IOFp16WLi256ELi16ELi256EEv26Group_norm_nhwc_fwd_params:
	.zero		88


//--------------------- .nv.shared._Z35group_norm_nhwc_fwd_one_pass_kernelI11Bf16IOFp16WLi512ELi16ELi256EEv26Group_norm_nhwc_fwd_params --------------------------
	.section	.nv.shared._Z35group_norm_nhwc_fwd_one_pass_kernelI11Bf16IOFp16WLi512ELi16ELi256EEv26Group_norm_nhwc_fwd_params,"aw",@nobits
	.sectionflags	@""
	.align	8
.nv.shared._Z35group_norm_nhwc_fwd_one_pass_kernelI11Bf16IOFp16WLi512ELi16ELi256EEv26Group_norm_nhwc_fwd_params:
	.zero		88


//--------------------- .nv.shared._Z35group_norm_nhwc_fwd_one_pass_kernelI11Fp16IOFp32WLi64ELi16ELi256EEv26Group_norm_nhwc_fwd_params --------------------------
	.section	.nv.shared._Z35group_norm_nhwc_fwd_one_pass_kernelI11Fp16IOFp32WLi64ELi16ELi256EEv26Group_norm_nhwc_fwd_params,"aw",@nobits
	.sectionflags	@""
	.align	8
.nv.shared._Z35group_norm_nhwc_fwd_one_pass_kernelI11Fp16IOFp32WLi64ELi16ELi256EEv26Group_norm_nhwc_fwd_params:
	.zero		88


//--------------------- .nv.shared._Z35group_norm_nhwc_fwd_one_pass_kernelI11Fp16IOFp32WLi128ELi16ELi256EEv26Group_norm_nhwc_fwd_params --------------------------
	.section	.nv.shared._Z35group_norm_nhwc_fwd_one_pass_kernelI11Fp16IOFp32WLi128ELi16ELi256EEv26Group_norm_nhwc_fwd_params,"aw",@nobits
	.sectionflags	@""
	.align	8
.nv.shared._Z35group_norm_nhwc_fwd_one_pass_kernelI11Fp16IOFp32WLi128ELi16ELi256EEv26Group_norm_nhwc_fwd_params:
	.zero		88


//--------------------- .nv.shared._Z35group_norm_nhwc_fwd_one_pass_kernelI11Fp16IOFp32WLi256ELi16ELi256EEv26Group_norm_nhwc_fwd_params --------------------------
	.section	.nv.shared._Z35group_norm_nhwc_fwd_one_pass_kernelI11Fp16IOFp32WLi256ELi16ELi256EEv26Group_norm_nhwc_fwd_params,"aw",@nobits
	.sectionflags	@""
	.align	8
.nv.shared._Z35group_norm_nhwc_fwd_one_pass_kernelI11Fp16IOFp32WLi256ELi16ELi256EEv26Group_norm_nhwc_fwd_params:
	.zero		88


//--------------------- .nv.shared._Z35group_norm_nhwc_fwd_one_pass_kernelI11Fp16IOFp32WLi512ELi16ELi256EEv26Group_norm_nhwc_fwd_params --------------------------
	.section	.nv.shared._Z35group_norm_nhwc_fwd_one_pass_kernelI11Fp16IOFp32WLi512ELi16ELi256EEv26Group_norm_nhwc_fwd_params,"aw",@nobits
	.sectionflags	@""
	.align	8
.nv.shared._Z35group_norm_nhwc_fwd_one_pass_kernelI11Fp16IOFp32WLi512ELi16ELi256EEv26Group_norm_nhwc_fwd_params:
	.zero		88


//--------------------- .nv.shared._Z35group_norm_nhwc_fwd_one_pass_kernelI11Fp16IOBf16WLi64ELi16ELi256EEv26Group_norm_nhwc_fwd_params --------------------------
	.section	.nv.shared._Z35group_norm_nhwc_fwd_one_pass_kernelI11Fp16IOBf16WLi64ELi16ELi256EEv26Group_norm_nhwc_fwd_params,"aw",@nobits
	.sectionflags	@""
	.align	8
.nv.shared._Z35group_norm_nhwc_fwd_one_pass_kernelI11Fp16IOBf16WLi64ELi16ELi256EEv26Group_norm_nhwc_fwd_params:
	.zero		88


//--------------------- .nv.shared._Z35group_norm_nhwc_fwd_one_pass_kernelI11Fp16IOBf16WLi128ELi16ELi256EEv26Group_norm_nhwc_fwd_params --------------------------
	.section	.nv.shared._Z35group_norm_nhwc_fwd_one_pass_kernelI11Fp16IOBf16WLi128ELi16ELi256EEv26Group_norm_nhwc_fwd_params,"aw",@nobits
	.sectionflags	@""
	.align	8
.nv.shared._Z35group_norm_nhwc_fwd_one_pass_kernelI11Fp16IOBf16WLi128ELi16ELi256EEv26Group_norm_nhwc_fwd_params:
	.zero		88


//--------------------- .nv.shared._Z35group_norm_nhwc_fwd_one_pass_kernelI11Fp16IOBf16WLi256ELi16ELi256EEv26Group_norm_nhwc_fwd_params --------------------------
	.section	.nv.shared._Z35group_norm_nhwc_fwd_one_pass_kernelI11Fp16IOBf16WLi256ELi16ELi256EEv26Group_norm_nhwc_fwd_params,"aw",@nobits
	.sectionflags	@""
	.align	8
.nv.shared._Z35group_norm_nhwc_fwd_one_pass_kernelI11Fp16IOBf16WLi256ELi16ELi256EEv26Group_norm_nhwc_fwd_params:
	.zero		88


//--------------------- .nv.shared._Z35group_norm_nhwc_fwd_one_pass_kernelI11Fp16IOBf16WLi512ELi16ELi256EEv26Group_norm_nhwc_fwd_params --------------------------
	.section	.nv.shared._Z35group_norm_nhwc_fwd_one_pass_kernelI11Fp16IOBf16WLi512ELi16ELi256EEv26Group_norm_nhwc_fwd_params,"aw",@nobits
	.sectionflags	@""
	.align	8
.nv.shared._Z35group_norm_nhwc_fwd_one_pass_kernelI11Fp16IOBf16WLi512ELi16ELi256EEv26Group_norm_nhwc_fwd_params:
	.zero		88


//--------------------- .nv.shared._Z35group_norm_nhwc_fwd_one_pass_kernelI11Fp16IOFp16WLi64ELi16ELi256EEv26Group_norm_nhwc_fwd_params --------------------------
	.section	.nv.shared._Z35group_norm_nhwc_fwd_one_pass_kernelI11Fp16IOFp16WLi64ELi16ELi256EEv26Group_norm_nhwc_fwd_params,"aw",@nobits
	.sectionflags	@""
	.align	8
.nv.shared._Z35group_norm_nhwc_fwd_one_pass_kernelI11Fp16IOFp16WLi64ELi16ELi256EEv26Group_norm_nhwc_fwd_params:
	.zero		88


//--------------------- .nv.shared._Z35group_norm_nhwc_fwd_one_pass_kernelI11Fp16IOFp16WLi128ELi16ELi256EEv26Group_norm_nhwc_fwd_params --------------------------
	.section	.nv.shared._Z35group_norm_nhwc_fwd_one_pass_kernelI11Fp16IOFp16WLi128ELi16ELi256EEv26Group_norm_nhwc_fwd_params,"aw",@nobits
	.sectionflags	@""
	.align	8
.nv.shared._Z35group_norm_nhwc_fwd_one_pass_kernelI11Fp16IOFp16WLi128ELi16ELi256EEv26Group_norm_nhwc_fwd_params:
	.zero		88


//--------------------- .nv.shared._Z35group_norm_nhwc_fwd_one_pass_kernelI11Fp16IOFp16WLi256ELi16ELi256EEv26Group_norm_nhwc_fwd_params --------------------------
	.section	.nv.shared._Z35group_norm_nhwc_fwd_one_pass_kernelI11Fp16IOFp16WLi256ELi16ELi256EEv26Group_norm_nhwc_fwd_params,"aw",@nobits
	.sectionflags	@""
	.align	8
.nv.shared._Z35group_norm_nhwc_fwd_one_pass_kernelI11Fp16IOFp16WLi256ELi16ELi256EEv26Group_norm_nhwc_fwd_params:
	.zero		88


//--------------------- .nv.shared._Z35group_norm_nhwc_fwd_one_pass_kernelI11Fp16IOFp16WLi512ELi16ELi256EEv26Group_norm_nhwc_fwd_params --------------------------
	.section	.nv.shared._Z35group_norm_nhwc_fwd_one_pass_kernelI11Fp16IOFp16WLi512ELi16ELi256EEv26Group_norm_nhwc_fwd_params,"aw",@nobits
	.sectionflags	@""
	.align	8
.nv.shared._Z35group_norm_nhwc_fwd_one_pass_kernelI11Fp16IOFp16WLi512ELi16ELi256EEv26Group_norm_nhwc_fwd_params:
	.zero		88


//--------------------- .nv.shared._Z35group_norm_nhwc_fwd_one_pass_kernelI11Fp32IOFp32WLi64ELi16ELi256EEv26Group_norm_nhwc_fwd_params --------------------------
	.section	.nv.shared._Z35group_norm_nhwc_fwd_one_pass_kernelI11Fp32IOFp32WLi64ELi16ELi256EEv26Group_norm_nhwc_fwd_params,"aw",@nobits
	.sectionflags	@""
	.align	8
.nv.shared._Z35group_norm_nhwc_fwd_one_pass_kernelI11Fp32IOFp32WLi64ELi16ELi256EEv26Group_norm_nhwc_fwd_params:
	.zero		88


//--------------------- .nv.shared._Z35group_norm_nhwc_fwd_one_pass_kernelI11Fp32IOFp32WLi128ELi16ELi256EEv26Group_norm_nhwc_fwd_params --------------------------
	.section	.nv.shared._Z35group_norm_nhwc_fwd_one_pass_kernelI11Fp32IOFp32WLi128ELi16ELi256EEv26Group_norm_nhwc_fwd_params,"aw",@nobits
	.sectionflags	@""
	.align	8
.nv.shared._Z35group_norm_nhwc_fwd_one_pass_kernelI11Fp32IOFp32WLi128ELi16ELi256EEv26Group_norm_nhwc_fwd_params:
	.zero		88


//--------------------- .nv.shared._Z35group_norm_nhwc_fwd_one_pass_kernelI11Fp32IOFp32WLi256ELi16ELi256EEv26Group_norm_nhwc_fwd_params --------------------------
	.section	.nv.shared._Z35group_norm_nhwc_fwd_one_pass_kernelI11Fp32IOFp32WLi256ELi16ELi256EEv26Group_norm_nhwc_fwd_params,"aw",@nobits
	.sectionflags	@""
	.align	8
.nv.shared._Z35group_norm_nhwc_fwd_one_pass_kernelI11Fp32IOFp32WLi256ELi16ELi256EEv26Group_norm_nhwc_fwd_params:
	.zero		88


//--------------------- .nv.shared._Z35group_norm_nhwc_fwd_one_pass_kernelI11Fp32IOFp32WLi512ELi16ELi256EEv26Group_norm_nhwc_fwd_params --------------------------
	.section	.nv.shared._Z35group_norm_nhwc_fwd_one_pass_kernelI11Fp32IOFp32WLi512ELi16ELi256EEv26Group_norm_nhwc_fwd_params,"aw",@nobits
	.sectionflags	@""
	.align	8
.nv.shared._Z35group_norm_nhwc_fwd_one_pass_kernelI11Fp32IOFp32WLi512ELi16ELi256EEv26Group_norm_nhwc_fwd_params:
	.zero		88


//--------------------- .nv.shared._Z35group_norm_nhwc_fwd_one_pass_kernelI11Fp32IOBf16WLi64ELi16ELi256EEv26Group_norm_nhwc_fwd_params --------------------------
	.section	.nv.shared._Z35group_norm_nhwc_fwd_one_pass_kernelI11Fp32IOBf16WLi64ELi16ELi256EEv26Group_norm_nhwc_fwd_params,"aw",@nobits
	.sectionflags	@""
	.align	8
.nv.shared._Z35group_norm_nhwc_fwd_one_pass_kernelI11Fp32IOBf16WLi64ELi16ELi256EEv26Group_norm_nhwc_fwd_params:
	.zero		88


//--------------------- .nv.shared._Z35group_norm_nhwc_fwd_one_pass_kernelI11Fp32IOBf16WLi128ELi16ELi256EEv26Group_norm_nhwc_fwd_params --------------------------
	.section	.nv.shared._Z35group_norm_nhwc_fwd_one_pass_kernelI11Fp32IOBf16WLi128ELi16ELi256EEv26Group_norm_nhwc_fwd_params,"aw",@nobits
	.sectionflags	@""
	.align	8
.nv.shared._Z35group_norm_nhwc_fwd_one_pass_kernelI11Fp32IOBf16WLi128ELi16ELi256EEv26Group_norm_nhwc_fwd_params:
	.zero		88


//--------------------- .nv.shared._Z35group_norm_nhwc_fwd_one_pass_kernelI11Fp32IOBf16WLi256ELi16ELi256EEv26Group_norm_nhwc_fwd_params --------------------------
	.section	.nv.shared._Z35group_norm_nhwc_fwd_one_pass_kernelI11Fp32IOBf16WLi256ELi16ELi256EEv26Group_norm_nhwc_fwd_params,"aw",@nobits
	.sectionflags	@""
	.align	8
.nv.shared._Z35group_norm_nhwc_fwd_one_pass_kernelI11Fp32IOBf16WLi256ELi16ELi256EEv26Group_norm_nhwc_fwd_params:
	.zero		88


//--------------------- .nv.shared._Z35group_norm_nhwc_fwd_one_pass_kernelI11Fp32IOBf16WLi512ELi16ELi256EEv26Group_norm_nhwc_fwd_params --------------------------
	.section	.nv.shared._Z35group_norm_nhwc_fwd_one_pass_kernelI11Fp32IOBf16WLi512ELi16ELi256EEv26Group_norm_nhwc_fwd_params,"aw",@nobits
	.sectionflags	@""
	.align	8
.nv.shared._Z35group_norm_nhwc_fwd_one_pass_kernelI11Fp32IOBf16WLi512ELi16ELi256EEv26Group_norm_nhwc_fwd_params:
	.zero		88


//--------------------- .nv.shared._Z35group_norm_nhwc_fwd_one_pass_kernelI11Fp32IOFp16WLi64ELi16ELi256EEv26Group_norm_nhwc_fwd_params --------------------------
	.section	.nv.shared._Z35group_norm_nhwc_fwd_one_pass_kernelI11Fp32IOFp16WLi64ELi16ELi256EEv26Group_norm_nhwc_fwd_params,"aw",@nobits
	.sectionflags	@""
	.align	8
.nv.shared._Z35group_norm_nhwc_fwd_one_pass_kernelI11Fp32IOFp16WLi64ELi16ELi256EEv26Group_norm_nhwc_fwd_params:
	.zero		88


//--------------------- .nv.shared._Z35group_norm_nhwc_fwd_one_pass_kernelI11Fp32IOFp16WLi128ELi16ELi256EEv26Group_norm_nhwc_fwd_params --------------------------
	.section	.nv.shared._Z35group_norm_nhwc_fwd_one_pass_kernelI11Fp32IOFp16WLi128ELi16ELi256EEv26Group_norm_nhwc_fwd_params,"aw",@nobits
	.sectionflags	@""
	.align	8
.nv.shared._Z35group_norm_nhwc_fwd_one_pass_kernelI11Fp32IOFp16WLi128ELi16ELi256EEv26Group_norm_nhwc_fwd_params:
	.zero		88


//--------------------- .nv.shared._Z35group_norm_nhwc_fwd_one_pass_kernelI11Fp32IOFp16WLi256ELi16ELi256EEv26Group_norm_nhwc_fwd_params --------------------------
	.section	.nv.shared._Z35group_norm_nhwc_fwd_one_pass_kernelI11Fp32IOFp16WLi256ELi16ELi256EEv26Group_norm_nhwc_fwd_params,"aw",@nobits
	.sectionflags	@""
	.align	8
.nv.shared._Z35group_norm_nhwc_fwd_one_pass_kernelI11Fp32IOFp16WLi256ELi16ELi256EEv26Group_norm_nhwc_fwd_params:
	.zero		88


//--------------------- .nv.shared._Z35group_norm_nhwc_fwd_one_pass_kernelI11Fp32IOFp16WLi512ELi16ELi256EEv26Group_norm_nhwc_fwd_params --------------------------
	.section	.nv.shared._Z35group_norm_nhwc_fwd_one_pass_kernelI11Fp32IOFp16WLi512ELi16ELi256EEv26Group_norm_nhwc_fwd_params,"aw",@nobits
	.sectionflags	@""
	.align	8
.nv.shared._Z35group_norm_nhwc_fwd_one_pass_kernelI11Fp32IOFp16WLi512ELi16ELi256EEv26Group_norm_nhwc_fwd_params:
	.zero		88
